def matmul_kernel(
    a_ptr,
    b_ptr,
    c_ptr,
    M,
    N,
    K,
    stride_am,
    stride_ak,
    stride_bk,
    stride_bn,
    stride_cm,
    stride_cn,
    BLOCK_M: tl.constexpr,
    BLOCK_N: tl.constexpr,
    BLOCK_K: tl.constexpr,
    GROUP_M: tl.constexpr,
):
    pid = tl.program_id(axis=0)
    num_pid_m = tl.cdiv(M, BLOCK_M)
    num_pid_n = tl.cdiv(N, BLOCK_N)
    num_pid_in_group = GROUP_M * num_pid_n
    group_id = pid // num_pid_in_group
    first_pid_m = group_id * GROUP_M
    group_size_m = min(num_pid_m - first_pid_m, GROUP_M)
    pid_m = first_pid_m + ((pid % num_pid_in_group) % group_size_m)
    pid_n = (pid % num_pid_in_group) // group_size_m

    offs_am = (pid_m * BLOCK_M + tl.arange(0, BLOCK_M)) % M
    offs_bn = (pid_n * BLOCK_N + tl.arange(0, BLOCK_N)) % N
    offs_k = tl.arange(0, BLOCK_K)
    a_ptrs = a_ptr + offs_am[:, None] * stride_am + offs_k[None, :] * stride_ak
    b_ptrs = b_ptr + offs_k[:, None] * stride_bk + offs_bn[None, :] * stride_bn

    acc = tl.zeros((BLOCK_M, BLOCK_N), dtype=tl.float32)
    for kk in range(0, tl.cdiv(K, BLOCK_K)):
        a = tl.load(a_ptrs, mask=offs_k[None, :] < K - kk * BLOCK_K, other=0.0)
        b = tl.load(b_ptrs, mask=offs_k[:, None] < K - kk * BLOCK_K, other=0.0)
        acc = tl.dot(a, b, acc)
        a_ptrs += BLOCK_K * stride_ak
        b_ptrs += BLOCK_K * stride_bk

    c = acc.to(c_ptr.dtype.element_ty)
    offs_cm = pid_m * BLOCK_M + tl.arange(0, BLOCK_M)
    offs_cn = pid_n * BLOCK_N + tl.arange(0, BLOCK_N)
    c_ptrs = c_ptr + offs_cm[:, None] * stride_cm + offs_cn[None, :] * stride_cn
    mask = (offs_cm[:, None] < M) & (offs_cn[None, :] < N)
    tl.store(c_ptrs, c, mask=mask)

# config = {"BLOCK_K": 128, "BLOCK_M": 64, "BLOCK_N": 128, "GROUP_M": 8, "arch": "sm_90", "dtype": "fp32", "num_ctas": 1, "num_stages": 6, "num_warps": 4}
# arch = sm_90


// ===== COMPILED SASS (sm_90a) =====

	.target	sm_90a

	.elftype	@"ET_EXEC"


//--------------------- .note.nv.tkinfo           --------------------------
	.section	.note.nv.tkinfo,"",@"SHT_NOTE"
	.sectionflags	@"SHF_NOTE_NV_TKINFO"
	.tkinfo
        /*0018*/ 	.word	0x00000002
        /*0030*/ 	.string	""
        /*0030*/ 	.string	"ptxas"
        /*0030*/ 	.string	"Cuda compilation tools, release 13.0, V13.0.88"
        /*0030*/ 	.string	"Build cuda_13.0.r13.0/compiler.36424714_0"
        /*0030*/ 	.string	"-v  -suppress-debug-info  -lineinfo  -arch sm_90a "



//--------------------- .note.nv.cuinfo           --------------------------
	.section	.note.nv.cuinfo,"",@"SHT_NOTE"
	.sectionflags	@"SHF_NOTE_NV_CUINFO"
        /*0018*/ 	.short	0x0002
        /*001a*/ 	.short	0x005a
        /*001c*/ 	.short	0x0082
	.zero		2


//--------------------- .nv.info                  --------------------------
	.section	.nv.info,"",@"SHT_CUDA_INFO"
	.align	4


	//----- nvinfo : EIATTR_REGCOUNT
	.align		4
        /*0000*/ 	.byte	0x04, 0x2f
        /*0002*/ 	.short	(.L_1 - .L_0)
	.align		4
.L_0:
        /*0004*/ 	.word	index@(matmul_kernel)
        /*0008*/ 	.word	0x000000ff


	//----- nvinfo : EIATTR_FRAME_SIZE
	.align		4
.L_1:
        /*000c*/ 	.byte	0x04, 0x11
        /*000e*/ 	.short	(.L_3 - .L_2)
	.align		4
.L_2:
        /*0010*/ 	.word	index@(matmul_kernel)
        /*0014*/ 	.word	0x00000970


	//----- nvinfo : EIATTR_MIN_STACK_SIZE
	.align		4
.L_3:
        /*0018*/ 	.byte	0x04, 0x12
        /*001a*/ 	.short	(.L_5 - .L_4)
	.align		4
.L_4:
        /*001c*/ 	.word	index@(matmul_kernel)
        /*0020*/ 	.word	0x00000970
.L_5:


//--------------------- .nv.compat                --------------------------
	.section	.nv.compat,"",@"SHT_CUDA_COMPAT_INFO"
	.align	4
        /*0000*/ 	.byte	0x02, 0x09, 0x01, 0x00, 0x02, 0x02, 0x04, 0x00, 0x02, 0x05, 0x05, 0x00, 0x03, 0x07, 0x01, 0x01
        /*0010*/ 	.byte	0x02, 0x03, 0x00, 0x00, 0x02, 0x06, 0x01, 0x00, 0x04, 0x0b, 0x08, 0x00, 0x00, 0x00, 0x00, 0x00
        /*0020*/ 	.byte	0x00, 0x00, 0x00, 0x00


//--------------------- .nv.info.matmul_kernel    --------------------------
	.section	.nv.info.matmul_kernel,"",@"SHT_CUDA_INFO"
	.sectionflags	@""
	.align	4


	//----- nvinfo : EIATTR_CUDA_API_VERSION
	.align		4
        /*0000*/ 	.byte	0x04, 0x37
        /*0002*/ 	.short	(.L_7 - .L_6)
.L_6:
        /*0004*/ 	.word	0x00000082


	//----- nvinfo : EIATTR_KPARAM_INFO
	.align		4
.L_7:
        /*0008*/ 	.byte	0x04, 0x17
        /*000a*/ 	.short	(.L_9 - .L_8)
.L_8:
        /*000c*/ 	.word	0x00000000
        /*0010*/ 	.short	0x000d
        /*0012*/ 	.short	0x0048
        /*0014*/ 	.byte	0x00, 0xf4, 0x21, 0x00


	//----- nvinfo : EIATTR_KPARAM_INFO
	.align		4
.L_9:
        /*0018*/ 	.byte	0x04, 0x17
        /*001a*/ 	.short	(.L_11 - .L_10)
.L_10:
        /*001c*/ 	.word	0x00000000
        /*0020*/ 	.short	0x000c
        /*0022*/ 	.short	0x0040
        /*0024*/ 	.byte	0x00, 0xf4, 0x21, 0x00


	//----- nvinfo : EIATTR_KPARAM_INFO
	.align		4
.L_11:
        /*0028*/ 	.byte	0x04, 0x17
        /*002a*/ 	.short	(.L_13 - .L_12)
.L_12:
        /*002c*/ 	.word	0x00000000
        /*0030*/ 	.short	0x000b
        /*0032*/ 	.short	0x0038
        /*0034*/ 	.byte	0x00, 0xf0, 0x11, 0x00


	//----- nvinfo : EIATTR_KPARAM_INFO
	.align		4
.L_13:
        /*0038*/ 	.byte	0x04, 0x17
        /*003a*/ 	.short	(.L_15 - .L_14)
.L_14:
        /*003c*/ 	.word	0x00000000
        /*0040*/ 	.short	0x000a
        /*0042*/ 	.short	0x0034
        /*0044*/ 	.byte	0x00, 0xf0, 0x11, 0x00


	//----- nvinfo : EIATTR_KPARAM_INFO
	.align		4
.L_15:
        /*0048*/ 	.byte	0x04, 0x17
        /*004a*/ 	.short	(.L_17 - .L_16)
.L_16:
        /*004c*/ 	.word	0x00000000
        /*0050*/ 	.short	0x0009
        /*0052*/ 	.short	0x0030
        /*0054*/ 	.byte	0x00, 0xf0, 0x11, 0x00


	//----- nvinfo : EIATTR_KPARAM_INFO
	.align		4
.L_17:
        /*0058*/ 	.byte	0x04, 0x17
        /*005a*/ 	.short	(.L_19 - .L_18)
.L_18:
        /*005c*/ 	.word	0x00000000
        /*0060*/ 	.short	0x0008
        /*0062*/ 	.short	0x002c
        /*0064*/ 	.byte	0x00, 0xf0, 0x11, 0x00


	//----- nvinfo : EIATTR_KPARAM_INFO
	.align		4
.L_19:
        /*0068*/ 	.byte	0x04, 0x17
        /*006a*/ 	.short	(.L_21 - .L_20)
.L_20:
        /*006c*/ 	.word	0x00000000
        /*0070*/ 	.short	0x0007
        /*0072*/ 	.short	0x0028
        /*0074*/ 	.byte	0x00, 0xf0, 0x11, 0x00


	//----- nvinfo : EIATTR_KPARAM_INFO
	.align		4
.L_21:
        /*0078*/ 	.byte	0x04, 0x17
        /*007a*/ 	.short	(.L_23 - .L_22)
.L_22:
        /*007c*/ 	.word	0x00000000
        /*0080*/ 	.short	0x0006
        /*0082*/ 	.short	0x0024
        /*0084*/ 	.byte	0x00, 0xf0, 0x11, 0x00


	//----- nvinfo : EIATTR_KPARAM_INFO
	.align		4
.L_23:
        /*0088*/ 	.byte	0x04, 0x17
        /*008a*/ 	.short	(.L_25 - .L_24)
.L_24:
        /*008c*/ 	.word	0x00000000
        /*0090*/ 	.short	0x0005
        /*0092*/ 	.short	0x0020
        /*0094*/ 	.byte	0x00, 0xf0, 0x11, 0x00


	//----- nvinfo : EIATTR_KPARAM_INFO
	.align		4
.L_25:
        /*0098*/ 	.byte	0x04, 0x17
        /*009a*/ 	.short	(.L_27 - .L_26)
.L_26:
        /*009c*/ 	.word	0x00000000
        /*00a0*/ 	.short	0x0004
        /*00a2*/ 	.short	0x001c
        /*00a4*/ 	.byte	0x00, 0xf0, 0x11, 0x00


	//----- nvinfo : EIATTR_KPARAM_INFO
	.align		4
.L_27:
        /*00a8*/ 	.byte	0x04, 0x17
        /*00aa*/ 	.short	(.L_29 - .L_28)
.L_28:
        /*00ac*/ 	.word	0x00000000
        /*00b0*/ 	.short	0x0003
        /*00b2*/ 	.short	0x0018
        /*00b4*/ 	.byte	0x00, 0xf0, 0x11, 0x00


	//----- nvinfo : EIATTR_KPARAM_INFO
	.align		4
.L_29:
        /*00b8*/ 	.byte	0x04, 0x17
        /*00ba*/ 	.short	(.L_31 - .L_30)
.L_30:
        /*00bc*/ 	.word	0x00000000
        /*00c0*/ 	.short	0x0002
        /*00c2*/ 	.short	0x0010
        /*00c4*/ 	.byte	0x00, 0xf4, 0x21, 0x00


	//----- nvinfo : EIATTR_KPARAM_INFO
	.align		4
.L_31:
        /*00c8*/ 	.byte	0x04, 0x17
        /*00ca*/ 	.short	(.L_33 - .L_32)
.L_32:
        /*00cc*/ 	.word	0x00000000
        /*00d0*/ 	.short	0x0001
        /*00d2*/ 	.short	0x0008
        /*00d4*/ 	.byte	0x00, 0xf4, 0x21, 0x00


	//----- nvinfo : EIATTR_KPARAM_INFO
	.align		4
.L_33:
        /*00d8*/ 	.byte	0x04, 0x17
        /*00da*/ 	.short	(.L_35 - .L_34)
.L_34:
        /*00dc*/ 	.word	0x00000000
        /*00e0*/ 	.short	0x0000
        /*00e2*/ 	.short	0x0000
        /*00e4*/ 	.byte	0x00, 0xf4, 0x21, 0x00


	//----- nvinfo : EIATTR_SPARSE_MMA_MASK
	.align		4
.L_35:
        /*00e8*/ 	.byte	0x03, 0x50
        /*00ea*/ 	.short	0x0000


	//----- nvinfo : EIATTR_MAXREG_COUNT
	.align		4
        /*00ec*/ 	.byte	0x03, 0x1b
        /*00ee*/ 	.short	0x00ff


	//----- nvinfo : EIATTR_NUM_BARRIERS
	.align		4
        /*00f0*/ 	.byte	0x02, 0x4c
        /*00f2*/ 	.byte	0x01
	.zero		1


	//----- nvinfo : EIATTR_ANNOTATIONS
	.align		4
        /*00f4*/ 	.byte	0x04, 0x55
        /*00f6*/ 	.short	(.L_37 - .L_36)


	//   ....[0]....
.L_36:
        /*00f8*/ 	.word	0x00000001
        /*00fc*/ 	.byte	0x50, 0x00, 0x00, 0x00, 0x01, 0x00, 0x00, 0x00, 0x10, 0x07, 0x00, 0x00, 0x01, 0x00, 0x00, 0x00
        /* <DEDUP_REMOVED lines=1078> */
        /*446c*/ 	.byte	0x00, 0x7a, 0x02, 0x00


	//----- nvinfo : EIATTR_MERCURY_ISA_VERSION
	.align		4
.L_37:
        /*4470*/ 	.byte	0x03, 0x5f
        /*4472*/ 	.short	0x0101


	//----- nvinfo : EIATTR_EXIT_INSTR_OFFSETS
	.align		4
        /*4474*/ 	.byte	0x04, 0x1c
        /*4476*/ 	.short	(.L_39 - .L_38)


	//   ....[0]....
.L_38:
        /*4478*/ 	.word	0x00029710


	//   ....[1]....
        /*447c*/ 	.word	0x00029730


	//----- nvinfo : EIATTR_REQNTID
	.align		4
.L_39:
        /*4480*/ 	.byte	0x04, 0x10
        /*4482*/ 	.short	(.L_41 - .L_40)
.L_40:
        /*4484*/ 	.word	0x00000080
        /*4488*/ 	.word	0x00000001
        /*448c*/ 	.word	0x00000001


	//----- nvinfo : EIATTR_CBANK_PARAM_SIZE
	.align		4
.L_41:
        /*4490*/ 	.byte	0x03, 0x19
        /*4492*/ 	.short	0x0050


	//----- nvinfo : EIATTR_PARAM_CBANK
	.align		4
        /*4494*/ 	.byte	0x04, 0x0a
        /*4496*/ 	.short	(.L_43 - .L_42)
	.align		4
.L_42:
        /*4498*/ 	.word	index@(.nv.constant0.matmul_kernel)
        /*449c*/ 	.short	0x0210
        /*449e*/ 	.short	0x0050


	//----- nvinfo : EIATTR_SW_WAR
	.align		4
.L_43:
        /*44a0*/ 	.byte	0x04, 0x36
        /*44a2*/ 	.short	(.L_45 - .L_44)
.L_44:
        /*44a4*/ 	.word	0x00000008
.L_45:


//--------------------- .nv.callgraph             --------------------------
	.section	.nv.callgraph,"",@"SHT_CUDA_CALLGRAPH"
	.align	4
	.sectionentsize	8
	.align		4
        /*0000*/ 	.word	0x00000000
	.align		4
        /*0004*/ 	.word	0xffffffff
	.align		4
        /*0008*/ 	.word	0x00000000
	.align		4
        /*000c*/ 	.word	0xfffffffe
	.align		4
        /*0010*/ 	.word	0x00000000
	.align		4
        /*0014*/ 	.word	0xfffffffd
	.align		4
        /*0018*/ 	.word	0x00000000
	.align		4
        /*001c*/ 	.word	0xfffffffc


//--------------------- .text.matmul_kernel       --------------------------
	.section	.text.matmul_kernel,"ax",@progbits
	.align	128
        .global         matmul_kernel
        .type           matmul_kernel,@function
        .size           matmul_kernel,(.L_x_3 - matmul_kernel)
        .other          matmul_kernel,@"STO_CUDA_ENTRY STV_DEFAULT"
matmul_kernel:
.text.matmul_kernel:
[----:B------:R-:W1:Y:S08]  /*0000*/  LDC R1, c[0x0][0x28] ;  /* 0x00000a00ff017b82 */ /* 0x000e700000000800 */
[----:B------:R-:W2:Y:S01]  /*0010*/  LDC.64 R156, c[0x0][0x228] ;  /* 0x00008a00ff9c7b82 */ /* 0x000ea20000000a00 */
[----:B------:R-:W3:Y:S01]  /*0020*/  S2R R5, SR_CTAID.X ;  /* 0x0000000000057919 */ /* 0x000ee20000002500 */
[----:B-1----:R-:W-:Y:S01]  /*0030*/  VIADD R1, R1, 0xfffff690 ;  /* 0xfffff69001017836 */ /* 0x002fe20000000000 */
[----:B------:R-:W-:-:S04]  /*0040*/  ULDC.64 UR4, c[0x0][0x210] ;  /* 0x0000840000047ab9 */ /* 0x000fc80000000a00 */
[----:B------:R1:W-:Y:S01]  /*0050*/  STL [R1+0x680], R248 ;  /* 0x000680f801007387 */ /* 0x0003e20000100800 */
[----:B------:R-:W4:Y:S01]  /*0060*/  LDC.64 R152, c[0x0][0x238] ;  /* 0x00008e00ff987b82 */ /* 0x000f220000000a00 */
[----:B-1----:R-:W1:Y:S01]  /*0070*/  S2R R248, SR_TID.X ;  /* 0x0000000000f87919 */ /* 0x002e620000002100 */
[----:B--2---:R-:W-:Y:S01]  /*0080*/  VIADD R0, R157, 0x7f ;  /* 0x0000007f9d007836 */ /* 0x004fe20000000000 */
[----:B------:R-:W-:-:S04]  /*0090*/  IABS R11, R156 ;  /* 0x0000009c000b7213 */ /* 0x000fc80000000000 */
[----:B------:R-:W-:-:S04]  /*00a0*/  SHF.R.S32.HI R3, RZ, 0x1f, R0 ;  /* 0x0000001fff037819 */ /* 0x000fc80000011400 */
[----:B------:R-:W-:Y:S02]  /*00b0*/  LEA.HI R3, R3, R0, RZ, 0x7 ;  /* 0x0000000003037211 */ /* 0x000fe400078f38ff */
[----:B---3--:R-:W-:Y:S02]  /*00c0*/  IABS R8, R5 ;  /* 0x0000000500087213 */ /* 0x008fe40000000000 */
[----:B------:R-:W-:-:S05]  /*00d0*/  SHF.R.S32.HI R3, RZ, 0x7, R3 ;  /* 0x00000007ff037819 */ /* 0x000fca0000011403 */
[----:B------:R-:W-:-:S05]  /*00e0*/  IMAD.SHL.U32 R4, R3, 0x8, RZ ;  /* 0x0000000803047824 */ /* 0x000fca00078e00ff */
[-C--:B------:R-:W-:Y:S02]  /*00f0*/  IABS R7, R4.reuse ;  /* 0x0000000400077213 */ /* 0x080fe40000000000 */
[----:B------:R-:W-:Y:S02]  /*0100*/  IABS R10, R4 ;  /* 0x00000004000a7213 */ /* 0x000fe40000000000 */
[----:B------:R-:W2:Y:S01]  /*0110*/  I2F.RP R0, R7 ;  /* 0x0000000700007306 */ /* 0x000ea20000209400 */
[----:B-1----:R-:W-:-:S07]  /*0120*/  LOP3.LUT R233, R248, 0x7f, RZ, 0xc0, !PT ;  /* 0x0000007ff8e97812 */ /* 0x002fce00078ec0ff */
[----:B--2---:R-:W1:Y:S02]  /*0130*/  MUFU.RCP R0, R0 ;  /* 0x0000000000007308 */ /* 0x004e640000001000 */
[----:B-1----:R-:W-:Y:S02]  /*0140*/  VIADD R2, R0, 0xffffffe ;  /* 0x0ffffffe00027836 */ /* 0x002fe40000000000 */
[----:B------:R-:W-:-:S04]  /*0150*/  IMAD.MOV R0, RZ, RZ, -R10 ;  /* 0x000000ffff007224 */ /* 0x000fc800078e0a0a */
[----:B------:R1:W2:Y:S02]  /*0160*/  F2I.FTZ.U32.TRUNC.NTZ R3, R2 ;  /* 0x0000000200037305 */ /* 0x0002a4000021f000 */
[----:B-1----:R-:W-:Y:S02]  /*0170*/  IMAD.MOV.U32 R2, RZ, RZ, RZ ;  /* 0x000000ffff027224 */ /* 0x002fe400078e00ff */
[----:B--2---:R-:W-:-:S04]  /*0180*/  IMAD.MOV R6, RZ, RZ, -R3 ;  /* 0x000000ffff067224 */ /* 0x004fc800078e0a03 */
[----:B------:R-:W-:Y:S02]  /*0190*/  IMAD R9, R6, R7, RZ ;  /* 0x0000000706097224 */ /* 0x000fe400078e02ff */
[----:B------:R-:W-:Y:S01]  /*01a0*/  IMAD.MOV.U32 R6, RZ, RZ, R8 ;  /* 0x000000ffff067224 */ /* 0x000fe200078e0008 */
[----:B------:R-:W-:Y:S01]  /*01b0*/  IABS R8, R157 ;  /* 0x0000009d00087213 */ /* 0x000fe20000000000 */
[----:B------:R-:W-:-:S06]  /*01c0*/  IMAD.HI.U32 R3, R3, R9, R2 ;  /* 0x0000000903037227 */ /* 0x000fcc00078e0002 */
[----:B------:R-:W-:-:S04]  /*01d0*/  IMAD.HI.U32 R3, R3, R6, RZ ;  /* 0x0000000603037227 */ /* 0x000fc800078e00ff */
[----:B------:R-:W-:-:S05]  /*01e0*/  IMAD R0, R3, R0, R6 ;  /* 0x0000000003007224 */ /* 0x000fca00078e0206 */
[----:B------:R-:W-:-:S13]  /*01f0*/  ISETP.GT.U32.AND P1, PT, R7, R0, PT ;  /* 0x000000000700720c */ /* 0x000fda0003f24070 */
[----:B------:R-:W-:Y:S02]  /*0200*/  @!P1 IMAD.IADD R0, R0, 0x1, -R7 ;  /* 0x0000000100009824 */ /* 0x000fe400078e0a07 */
[----:B------:R-:W-:Y:S01]  /*0210*/  @!P1 VIADD R3, R3, 0x1 ;  /* 0x0000000103039836 */ /* 0x000fe20000000000 */
[----:B------:R-:W-:Y:S02]  /*0220*/  ISETP.NE.AND P1, PT, R4, RZ, PT ;  /* 0x000000ff0400720c */ /* 0x000fe40003f25270 */
[----:B------:R-:W-:Y:S02]  /*0230*/  ISETP.GE.U32.AND P0, PT, R0, R7, PT ;  /* 0x000000070000720c */ /* 0x000fe40003f06070 */
[----:B------:R-:W-:-:S04]  /*0240*/  LOP3.LUT R0, R5, R4, RZ, 0x3c, !PT ;  /* 0x0000000405007212 */ /* 0x000fc800078e3cff */
[----:B------:R-:W-:Y:S01]  /*0250*/  ISETP.GE.AND P2, PT, R0, RZ, PT ;  /* 0x000000ff0000720c */ /* 0x000fe20003f46270 */
[----:B------:R-:W-:-:S06]  /*0260*/  VIADD R0, R156, 0x3f ;  /* 0x0000003f9c007836 */ /* 0x000fcc0000000000 */
[----:B------:R-:W-:-:S04]  /*0270*/  @P0 VIADD R3, R3, 0x1 ;  /* 0x0000000103030836 */ /* 0x000fc80000000000 */
[----:B------:R-:W-:Y:S01]  /*0280*/  IMAD.MOV.U32 R2, RZ, RZ, R3 ;  /* 0x000000ffff027224 */ /* 0x000fe200078e0003 */
[----:B------:R-:W-:-:S03]  /*0290*/  SHF.R.S32.HI R3, RZ, 0x1f, R0 ;  /* 0x0000001fff037819 */ /* 0x000fc60000011400 */
[----:B------:R-:W-:Y:S01]  /*02a0*/  @!P2 IMAD.MOV R2, RZ, RZ, -R2 ;  /* 0x000000ffff02a224 */ /* 0x000fe200078e0a02 */
[----:B------:R-:W-:Y:S02]  /*02b0*/  @!P1 LOP3.LUT R2, RZ, R4, RZ, 0x33, !PT ;  /* 0x00000004ff029212 */ /* 0x000fe400078e33ff */
[----:B------:R-:W-:-:S03]  /*02c0*/  LEA.HI R3, R3, R0, RZ, 0x6 ;  /* 0x0000000003037211 */ /* 0x000fc600078f30ff */
[----:B------:R-:W-:Y:S02]  /*02d0*/  IMAD.SHL.U32 R10, R2, 0x8, RZ ;  /* 0x00000008020a7824 */ /* 0x000fe400078e00ff */
[----:B------:R-:W-:-:S03]  /*02e0*/  IMAD.MOV R2, RZ, RZ, -R2 ;  /* 0x000000ffff027224 */ /* 0x000fc600078e0a02 */
[----:B------:R-:W-:Y:S01]  /*02f0*/  LEA.HI.SX32 R3, R3, -R10, 0x1a ;  /* 0x8000000a03037211 */ /* 0x000fe200078fd2ff */
[----:B------:R-:W-:Y:S02]  /*0300*/  IMAD R12, R4, R2, R5 ;  /* 0x00000002040c7224 */ /* 0x000fe400078e0205 */
[----:B------:R-:W-:Y:S01]  /*0310*/  IMAD.MOV.U32 R2, RZ, RZ, RZ ;  /* 0x000000ffff027224 */ /* 0x000fe200078e00ff */
[----:B------:R-:W-:Y:S02]  /*0320*/  VIMNMX R13, R3, 0x8, PT ;  /* 0x00000008030d7848 */ /* 0x000fe40003fe0100 */
[----:B------:R-:W-:Y:S02]  /*0330*/  IABS R4, R12 ;  /* 0x0000000c00047213 */ /* 0x000fe40000000000 */
[-C--:B------:R-:W-:Y:S02]  /*0340*/  IABS R9, R13.reuse ;  /* 0x0000000d00097213 */ /* 0x080fe40000000000 */
[----:B------:R-:W-:-:S02]  /*0350*/  IABS R7, R13 ;  /* 0x0000000d00077213 */ /* 0x000fc40000000000 */
[----:B------:R-:W1:Y:S08]  /*0360*/  I2F.RP R0, R9 ;  /* 0x0000000900007306 */ /* 0x000e700000209400 */
[----:B-1----:R-:W1:Y:S02]  /*0370*/  MUFU.RCP R0, R0 ;  /* 0x0000000000007308 */ /* 0x002e640000001000 */
[----:B-1----:R-:W-:-:S02]  /*0380*/  VIADD R3, R0, 0xffffffe ;  /* 0x0ffffffe00037836 */ /* 0x002fc40000000000 */
[----:B------:R-:W-:-:S04]  /*0390*/  IMAD.MOV R0, RZ, RZ, -R7 ;  /* 0x000000ffff007224 */ /* 0x000fc800078e0a07 */
[----:B------:R-:W1:Y:S02]  /*03a0*/  F2I.FTZ.U32.TRUNC.NTZ R3, R3 ;  /* 0x0000000300037305 */ /* 0x000e64000021f000 */
[----:B-1----:R-:W-:-:S04]  /*03b0*/  IMAD.MOV R6, RZ, RZ, -R3 ;  /* 0x000000ffff067224 */ /* 0x002fc800078e0a03 */
[----:B------:R-:W-:Y:S02]  /*03c0*/  IMAD R5, R6, R9, RZ ;  /* 0x0000000906057224 */ /* 0x000fe400078e02ff */
[----:B------:R-:W-:Y:S01]  /*03d0*/  IMAD.MOV.U32 R6, RZ, RZ, R8 ;  /* 0x000000ffff067224 */ /* 0x000fe200078e0008 */
[----:B------:R-:W-:Y:S01]  /*03e0*/  LOP3.LUT R8, R248, 0x3f, RZ, 0xc0, !PT ;  /* 0x0000003ff8087812 */ /* 0x000fe200078ec0ff */
[----:B------:R-:W-:Y:S02]  /*03f0*/  IMAD.HI.U32 R2, R3, R5, R2 ;  /* 0x0000000503027227 */ /* 0x000fe400078e0002 */
[----:B------:R-:W1:Y:S02]  /*0400*/  I2F.RP R7, R6 ;  /* 0x0000000600077306 */ /* 0x000e640000209400 */
[----:B------:R-:W-:-:S04]  /*0410*/  IMAD.MOV.U32 R3, RZ, RZ, R4 ;  /* 0x000000ffff037224 */ /* 0x000fc800078e0004 */
[----:B------:R-:W-:-:S04]  /*0420*/  IMAD.HI.U32 R2, R2, R3, RZ ;  /* 0x0000000302027227 */ /* 0x000fc800078e00ff */
[----:B------:R-:W-:Y:S02]  /*0430*/  IMAD R0, R2, R0, R3 ;  /* 0x0000000002007224 */ /* 0x000fe400078e0203 */
[----:B------:R-:W2:Y:S03]  /*0440*/  I2F.RP R3, R11 ;  /* 0x0000000b00037306 */ /* 0x000ea60000209400 */
[----:B------:R-:W-:-:S05]  /*0450*/  ISETP.GT.U32.AND P1, PT, R9, R0, PT ;  /* 0x000000000900720c */ /* 0x000fca0003f24070 */
[----:B-1----:R-:W1:Y:S08]  /*0460*/  MUFU.RCP R7, R7 ;  /* 0x0000000700077308 */ /* 0x002e700000001000 */
[----:B--2---:R-:W2:Y:S01]  /*0470*/  MUFU.RCP R3, R3 ;  /* 0x0000000300037308 */ /* 0x004ea20000001000 */
[----:B------:R-:W-:Y:S02]  /*0480*/  @!P1 IMAD.IADD R0, R0, 0x1, -R9 ;  /* 0x0000000100009824 */ /* 0x000fe400078e0a09 */
[----:B------:R-:W-:Y:S01]  /*0490*/  @!P1 VIADD R2, R2, 0x1 ;  /* 0x0000000102029836 */ /* 0x000fe20000000000 */
[----:B------:R-:W-:-:S02]  /*04a0*/  ISETP.NE.AND P1, PT, R13, RZ, PT ;  /* 0x000000ff0d00720c */ /* 0x000fc40003f25270 */
[----:B------:R-:W-:Y:S02]  /*04b0*/  ISETP.GE.U32.AND P0, PT, R0, R9, PT ;  /* 0x000000090000720c */ /* 0x000fe40003f06070 */
[----:B------:R-:W-:Y:S01]  /*04c0*/  LOP3.LUT R0, R12, R13, RZ, 0x3c, !PT ;  /* 0x0000000d0c007212 */ /* 0x000fe200078e3cff */
[----:B-1----:R-:W-:-:S03]  /*04d0*/  VIADD R4, R7, 0xffffffe ;  /* 0x0ffffffe07047836 */ /* 0x002fc60000000000 */
[----:B------:R-:W-:Y:S01]  /*04e0*/  ISETP.GE.AND P2, PT, R0, RZ, PT ;  /* 0x000000ff0000720c */ /* 0x000fe20003f46270 */
[----:B------:R-:W1:Y:S01]  /*04f0*/  F2I.FTZ.U32.TRUNC.NTZ R5, R4 ;  /* 0x0000000400057305 */ /* 0x000e62000021f000 */
[----:B------:R-:W-:Y:S01]  /*0500*/  LOP3.LUT R0, R248, 0x40, RZ, 0xc0, !PT ;  /* 0x00000040f8007812 */ /* 0x000fe200078ec0ff */
[----:B--2---:R-:W-:-:S04]  /*0510*/  VIADD R9, R3, 0xffffffe ;  /* 0x0ffffffe03097836 */ /* 0x004fc80000000000 */
[----:B------:R-:W-:Y:S02]  /*0520*/  @P0 VIADD R2, R2, 0x1 ;  /* 0x0000000102020836 */ /* 0x000fe40000000000 */
[----:B------:R-:W-:Y:S02]  /*0530*/  IMAD.SHL.U32 R3, R8, 0x80, RZ ;  /* 0x0000008008037824 */ /* 0x000fe400078e00ff */
[----:B------:R-:W-:Y:S01]  /*0540*/  IMAD.MOV.U32 R7, RZ, RZ, R2 ;  /* 0x000000ffff077224 */ /* 0x000fe200078e0002 */
[----:B------:R-:W2:Y:S01]  /*0550*/  F2I.FTZ.U32.TRUNC.NTZ R9, R9 ;  /* 0x0000000900097305 */ /* 0x000ea2000021f000 */
[----:B------:R-:W-:Y:S01]  /*0560*/  IMAD.SHL.U32 R2, R248, 0x10, RZ ;  /* 0x00000010f8027824 */ /* 0x000fe200078e00ff */
[----:B------:R-:W-:Y:S01]  /*0570*/  LEA.HI R3, R0, R3, RZ, 0x1c ;  /* 0x0000000300037211 */ /* 0x000fe200078fe0ff */
[----:B------:R-:W-:Y:S01]  /*0580*/  @!P2 IMAD.MOV R7, RZ, RZ, -R7 ;  /* 0x000000ffff07a224 */ /* 0x000fe200078e0a07 */
[----:B------:R-:W-:Y:S01]  /*0590*/  @!P1 LOP3.LUT R7, RZ, R13, RZ, 0x33, !PT ;  /* 0x0000000dff079212 */ /* 0x000fe200078e33ff */
[----:B-1----:R-:W-:Y:S01]  /*05a0*/  IMAD.MOV R15, RZ, RZ, -R5 ;  /* 0x000000ffff0f7224 */ /* 0x002fe200078e0a05 */
[----:B------:R-:W-:-:S03]  /*05b0*/  LOP3.LUT R0, R2, 0x70, RZ, 0xc0, !PT ;  /* 0x0000007002007812 */ /* 0x000fc600078ec0ff */
[----:B------:R-:W-:Y:S02]  /*05c0*/  IMAD.MOV R4, RZ, RZ, -R7 ;  /* 0x000000ffff047224 */ /* 0x000fe400078e0a07 */
[----:B------:R-:W-:Y:S02]  /*05d0*/  IMAD.SHL.U32 R2, R7, 0x80, RZ ;  /* 0x0000008007027824 */ /* 0x000fe400078e00ff */
[----:B------:R-:W-:Y:S02]  /*05e0*/  IMAD.IADD R0, R0, 0x1, R3 ;  /* 0x0000000100007824 */ /* 0x000fe400078e0203 */
[----:B------:R-:W-:Y:S02]  /*05f0*/  IMAD R3, R13, R4, R12 ;  /* 0x000000040d037224 */ /* 0x000fe400078e020c */
[----:B------:R-:W-:Y:S02]  /*0600*/  IMAD R7, R15, R6, RZ ;  /* 0x000000060f077224 */ /* 0x000fe400078e02ff */
[----:B--2---:R-:W-:-:S02]  /*0610*/  IMAD.MOV R12, RZ, RZ, -R9 ;  /* 0x000000ffff0c7224 */ /* 0x004fc400078e0a09 */
[----:B------:R-:W-:Y:S02]  /*0620*/  VIADD R14, R2, 0x7f ;  /* 0x0000007f020e7836 */ /* 0x000fe40000000000 */
[----:B------:R-:W-:Y:S02]  /*0630*/  IMAD.MOV.U32 R4, RZ, RZ, RZ ;  /* 0x000000ffff047224 */ /* 0x000fe400078e00ff */
[----:B------:R-:W-:Y:S01]  /*0640*/  IMAD.IADD R3, R10, 0x1, R3 ;  /* 0x000000010a037824 */ /* 0x000fe200078e0203 */
[----:B------:R-:W-:Y:S01]  /*0650*/  IABS R13, R14 ;  /* 0x0000000e000d7213 */ /* 0x000fe20000000000 */
[----:B------:R-:W-:Y:S01]  /*0660*/  IMAD.HI.U32 R4, R5, R7, R4 ;  /* 0x0000000705047227 */ /* 0x000fe200078e0004 */
[----:B------:R-:W-:-:S03]  /*0670*/  ISETP.GE.AND P1, PT, R14, RZ, PT ;  /* 0x000000ff0e00720c */ /* 0x000fc60003f26270 */
[----:B------:R-:W-:Y:S02]  /*0680*/  IMAD.MOV.U32 R10, RZ, RZ, R12 ;  /* 0x000000ffff0a7224 */ /* 0x000fe400078e000c */
[----:B------:R-:W-:Y:S02]  /*0690*/  VIADD R12, R2, 0x1 ;  /* 0x00000001020c7836 */ /* 0x000fe40000000000 */
[----:B------:R-:W-:Y:S02]  /*06a0*/  IMAD R21, R3, 0x40, R8 ;  /* 0x0000004003157824 */ /* 0x000fe400078e0208 */
[----:B------:R-:W-:Y:S01]  /*06b0*/  IMAD.HI.U32 R3, R4, R13, RZ ;  /* 0x0000000d04037227 */ /* 0x000fe200078e00ff */
[----:B------:R-:W-:Y:S02]  /*06c0*/  IABS R7, R12 ;  /* 0x0000000c00077213 */ /* 0x000fe40000000000 */
[----:B------:R-:W-:Y:S01]  /*06d0*/  IABS R112, R21 ;  /* 0x0000001500707213 */ /* 0x000fe20000000000 */
[----:B------:R-:W-:Y:S01]  /*06e0*/  IMAD.MOV R180, RZ, RZ, -R3 ;  /* 0x000000ffffb47224 */ /* 0x000fe200078e0a03 */
[----:B------:R-:W-:Y:S01]  /*06f0*/  ISETP.GE.AND P6, PT, R12, RZ, PT ;  /* 0x000000ff0c00720c */ /* 0x000fe20003fc6270 */
[----:B------:R-:W-:Y:S01]  /*0700*/  IMAD.HI.U32 R3, R4, R7, RZ ;  /* 0x0000000704037227 */ /* 0x000fe200078e00ff */
[----:B------:R-:W-:Y:S03]  /*0710*/  STL [R1+0x548], R21 ;  /* 0x0005481501007387 */ /* 0x000fe60000100800 */
[----:B------:R-:W-:Y:S01]  /*0720*/  IMAD R180, R6, R180, R13 ;  /* 0x000000b406b47224 */ /* 0x000fe200078e020d */
[----:B------:R-:W-:Y:S01]  /*0730*/  STL [R1+0x664], R2 ;  /* 0x0006640201007387 */ /* 0x000fe20000100800 */
[----:B------:R-:W-:-:S02]  /*0740*/  IMAD.MOV R3, RZ, RZ, -R3 ;  /* 0x000000ffff037224 */ /* 0x000fc400078e0a03 */
[----:B------:R-:W-:Y:S01]  /*0750*/  IMAD.MOV.U32 R8, RZ, RZ, RZ ;  /* 0x000000ffff087224 */ /* 0x000fe200078e00ff */
[----:B------:R-:W-:Y:S01]  /*0760*/  ISETP.GT.U32.AND P4, PT, R6, R180, PT ;  /* 0x000000b40600720c */ /* 0x000fe20003f84070 */
[----:B------:R-:W-:Y:S01]  /*0770*/  IMAD R5, R10, R11, RZ ;  /* 0x0000000b0a057224 */ /* 0x000fe200078e02ff */
[----:B------:R-:W-:Y:S01]  /*0780*/  STL [R1+0x668], R157 ;  /* 0x0006689d01007387 */ /* 0x000fe20000100800 */
[----:B------:R-:W-:Y:S02]  /*0790*/  IMAD R108, R6, R3, R7 ;  /* 0x00000003066c7224 */ /* 0x000fe400078e0207 */
[----:B------:R-:W-:-:S03]  /*07a0*/  IMAD.HI.U32 R8, R9, R5, R8 ;  /* 0x0000000509087227 */ /* 0x000fc600078e0008 */
[----:B------:R-:W-:Y:S01]  /*07b0*/  ISETP.GT.U32.AND P3, PT, R6, R108, PT ;  /* 0x0000006c0600720c */ /* 0x000fe20003f64070 */
[----:B------:R-:W-:Y:S02]  /*07c0*/  VIADD R9, R2, 0x2 ;  /* 0x0000000202097836 */ /* 0x000fe40000000000 */
[----:B------:R-:W-:-:S03]  /*07d0*/  IMAD.HI.U32 R8, R8, R112, RZ ;  /* 0x0000007008087227 */ /* 0x000fc600078e00ff */
[----:B------:R-:W-:Y:S01]  /*07e0*/  IABS R5, R9 ;  /* 0x0000000900057213 */ /* 0x000fe20000000000 */
[----:B------:R-:W-:Y:S01]  /*07f0*/  VIADD R10, R2, 0x4 ;  /* 0x00000004020a7836 */ /* 0x000fe20000000000 */
[----:B------:R-:W-:Y:S01]  /*0800*/  ISETP.GE.AND P2, PT, R9, RZ, PT ;  /* 0x000000ff0900720c */ /* 0x000fe20003f46270 */
[----:B------:R-:W-:Y:S02]  /*0810*/  @!P4 IMAD.IADD R180, R180, 0x1, -R6 ;  /* 0x00000001b4b4c824 */ /* 0x000fe400078e0a06 */
[----:B------:R-:W-:Y:S01]  /*0820*/  IMAD.HI.U32 R3, R4, R5, RZ ;  /* 0x0000000504037227 */ /* 0x000fe200078e00ff */
[----:B------:R-:W-:Y:S02]  /*0830*/  IABS R13, R10 ;  /* 0x0000000a000d7213 */ /* 0x000fe40000000000 */
[----:B------:R-:W-:Y:S01]  /*0840*/  ISETP.GT.U32.AND P5, PT, R6, R180, PT ;  /* 0x000000b40600720c */ /* 0x000fe20003fa4070 */
[----:B------:R-:W-:Y:S02]  /*0850*/  IMAD.MOV R8, RZ, RZ, -R8 ;  /* 0x000000ffff087224 */ /* 0x000fe400078e0a08 */
[----:B------:R-:W-:-:S02]  /*0860*/  VIADD R12, R2, 0x5 ;  /* 0x00000005020c7836 */ /* 0x000fc40000000000 */
[----:B------:R-:W-:Y:S02]  /*0870*/  @!P3 IMAD.IADD R108, R108, 0x1, -R6 ;  /* 0x000000016c6cb824 */ /* 0x000fe400078e0a06 */
[----:B------:R-:W-:Y:S01]  /*0880*/  IMAD.MOV R3, RZ, RZ, -R3 ;  /* 0x000000ffff037224 */ /* 0x000fe200078e0a03 */
[----:B------:R-:W-:Y:S01]  /*0890*/  IABS R15, R12 ;  /* 0x0000000c000f7213 */ /* 0x000fe20000000000 */
[C---:B------:R-:W-:Y:S01]  /*08a0*/  IMAD R112, R11.reuse, R8, R112 ;  /* 0x000000080b707224 */ /* 0x040fe200078e0270 */
[C---:B------:R-:W-:Y:S01]  /*08b0*/  ISETP.GT.U32.AND P4, PT, R6.reuse, R108, PT ;  /* 0x0000006c0600720c */ /* 0x040fe20003f84070 */
[----:B------:R-:W-:Y:S02]  /*08c0*/  IMAD R182, R6, R3, R5 ;  /* 0x0000000306b67224 */ /* 0x000fe400078e0205 */
[----:B------:R-:W-:Y:S01]  /*08d0*/  IMAD.HI.U32 R5, R4, R13, RZ ;  /* 0x0000000d04057227 */ /* 0x000fe200078e00ff */
[----:B------:R-:W-:-:S03]  /*08e0*/  ISETP.GT.U32.AND P0, PT, R11, R112, PT ;  /* 0x000000700b00720c */ /* 0x000fc60003f04070 */
[----:B------:R-:W-:Y:S02]  /*08f0*/  VIADD R8, R2, 0x3 ;  /* 0x0000000302087836 */ /* 0x000fe40000000000 */
[----:B------:R-:W-:-:S03]  /*0900*/  IMAD.HI.U32 R7, R4, R15, RZ ;  /* 0x0000000f04077227 */ /* 0x000fc600078e00ff */
[----:B------:R-:W-:Y:S01]  /*0910*/  IABS R9, R8 ;  /* 0x0000000800097213 */ /* 0x000fe20000000000 */
[----:B------:R-:W-:Y:S02]  /*0920*/  IMAD.MOV R5, RZ, RZ, -R5 ;  /* 0x000000ffff057224 */ /* 0x000fe400078e0a05 */
[--C-:B------:R-:W-:Y:S01]  /*0930*/  @!P5 IMAD.IADD R180, R180, 0x1, -R6.reuse ;  /* 0x00000001b4b4d824 */ /* 0x100fe200078e0a06 */
[----:B------:R-:W-:Y:S01]  /*0940*/  ISETP.GE.AND P5, PT, R8, RZ, PT ;  /* 0x000000ff0800720c */ /* 0x000fe20003fa6270 */
[----:B------:R-:W-:Y:S02]  /*0950*/  IMAD.MOV R7, RZ, RZ, -R7 ;  /* 0x000000ffff077224 */ /* 0x000fe400078e0a07 */
[C---:B------:R-:W-:Y:S02]  /*0960*/  IMAD R186, R6.reuse, R5, R13 ;  /* 0x0000000506ba7224 */ /* 0x040fe400078e020d */
[----:B------:R-:W-:Y:S02]  /*0970*/  IMAD R188, R6, R7, R15 ;  /* 0x0000000706bc7224 */ /* 0x000fe400078e020f */
[----:B------:R-:W-:Y:S01]  /*0980*/  @!P4 IMAD.IADD R108, R108, 0x1, -R6 ;  /* 0x000000016c6cc824 */ /* 0x000fe200078e0a06 */
[----:B------:R-:W-:Y:S01]  /*0990*/  ISETP.GE.AND P4, PT, R10, RZ, PT ;  /* 0x000000ff0a00720c */ /* 0x000fe20003f86270 */
[----:B------:R-:W-:Y:S01]  /*09a0*/  @!P1 IMAD.MOV R180, RZ, RZ, -R180 ;  /* 0x000000ffffb49224 */ /* 0x000fe200078e0ab4 */
[----:B------:R-:W-:Y:S01]  /*09b0*/  ISETP.GT.U32.AND P1, PT, R6, R186, PT ;  /* 0x000000ba0600720c */ /* 0x000fe20003f24070 */
[----:B------:R-:W-:-:S02]  /*09c0*/  VIADD R8, R2, 0x6 ;  /* 0x0000000602087836 */ /* 0x000fc40000000000 */
[----:B------:R-:W-:-:S03]  /*09d0*/  IMAD.HI.U32 R3, R4, R9, RZ ;  /* 0x0000000904037227 */ /* 0x000fc600078e00ff */
[----:B------:R-:W-:Y:S01]  /*09e0*/  IABS R5, R8 ;  /* 0x0000000800057213 */ /* 0x000fe20000000000 */
[----:B------:R-:W-:Y:S01]  /*09f0*/  @!P0 IMAD.IADD R112, R112, 0x1, -R11 ;  /* 0x0000000170708824 */ /* 0x000fe200078e0a0b */
[C---:B------:R-:W-:Y:S01]  /*0a00*/  ISETP.GT.U32.AND P0, PT, R6.reuse, R182, PT ;  /* 0x000000b60600720c */ /* 0x040fe20003f04070 */
[----:B------:R-:W-:Y:S01]  /*0a10*/  @!P6 IMAD.MOV R108, RZ, RZ, -R108 ;  /* 0x000000ffff6ce224 */ /* 0x000fe200078e0a6c */
[----:B------:R-:W-:Y:S01]  /*0a20*/  ISETP.GT.U32.AND P6, PT, R6, R188, PT ;  /* 0x000000bc0600720c */ /* 0x000fe20003fc4070 */
[----:B------:R-:W-:Y:S01]  /*0a30*/  IMAD.MOV R3, RZ, RZ, -R3 ;  /* 0x000000ffff037224 */ /* 0x000fe200078e0a03 */
[----:B------:R-:W-:Y:S01]  /*0a40*/  ISETP.GT.U32.AND P3, PT, R11, R112, PT ;  /* 0x000000700b00720c */ /* 0x000fe20003f64070 */
[----:B------:R-:W-:Y:S02]  /*0a50*/  VIADD R10, R2, 0x7 ;  /* 0x00000007020a7836 */ /* 0x000fe40000000000 */
[----:B------:R-:W-:Y:S02]  /*0a60*/  IMAD R184, R6, R3, R9 ;  /* 0x0000000306b87224 */ /* 0x000fe400078e0209 */
[----:B------:R-:W-:Y:S01]  /*0a70*/  IMAD.HI.U32 R3, R4, R5, RZ ;  /* 0x0000000504037227 */ /* 0x000fe200078e00ff */
[----:B------:R-:W-:-:S03]  /*0a80*/  IABS R7, R10 ;  /* 0x0000000a00077213 */ /* 0x000fc60000000000 */
[--C-:B------:R-:W-:Y:S02]  /*0a90*/  @!P1 IMAD.IADD R186, R186, 0x1, -R6.reuse ;  /* 0x00000001baba9824 */ /* 0x100fe400078e0a06 */
[----:B------:R-:W-:Y:S02]  /*0aa0*/  IMAD.MOV R3, RZ, RZ, -R3 ;  /* 0x000000ffff037224 */ /* 0x000fe400078e0a03 */
[--C-:B------:R-:W-:Y:S01]  /*0ab0*/  @!P0 IMAD.IADD R182, R182, 0x1, -R6.reuse ;  /* 0x00000001b6b68824 */ /* 0x100fe200078e0a06 */
[----:B------:R-:W-:Y:S01]  /*0ac0*/  ISETP.GT.U32.AND P0, PT, R6, R184, PT ;  /* 0x000000b80600720c */ /* 0x000fe20003f04070 */
[----:B------:R-:W-:Y:S01]  /*0ad0*/  @!P6 IMAD.IADD R188, R188, 0x1, -R6 ;  /* 0x00000001bcbce824 */ /* 0x000fe200078e0a06 */
[C---:B------:R-:W-:Y:S01]  /*0ae0*/  ISETP.GT.U32.AND P6, PT, R6.reuse, R186, PT ;  /* 0x000000ba0600720c */ /* 0x040fe20003fc4070 */
[----:B------:R-:W-:Y:S02]  /*0af0*/  IMAD R190, R6, R3, R5 ;  /* 0x0000000306be7224 */ /* 0x000fe400078e0205 */
[----:B------:R-:W-:-:S04]  /*0b00*/  IMAD.HI.U32 R3, R4, R7, RZ ;  /* 0x0000000704037227 */ /* 0x000fc800078e00ff */
[----:B------:R-:W-:Y:S01]  /*0b10*/  @!P3 IMAD.IADD R112, R112, 0x1, -R11 ;  /* 0x000000017070b824 */ /* 0x000fe200078e0a0b */
[----:B------:R-:W-:Y:S01]  /*0b20*/  ISETP.GT.U32.AND P3, PT, R6, R182, PT ;  /* 0x000000b60600720c */ /* 0x000fe20003f64070 */
[----:B------:R-:W-:Y:S02]  /*0b30*/  IMAD.MOV R3, RZ, RZ, -R3 ;  /* 0x000000ffff037224 */ /* 0x000fe400078e0a03 */
[--C-:B------:R-:W-:Y:S01]  /*0b40*/  @!P0 IMAD.IADD R184, R184, 0x1, -R6.reuse ;  /* 0x00000001b8b88824 */ /* 0x100fe200078e0a06 */
[----:B------:R-:W-:Y:S01]  /*0b50*/  ISETP.GE.AND P0, PT, R8, RZ, PT ;  /* 0x000000ff0800720c */ /* 0x000fe20003f06270 */
[----:B------:R-:W-:Y:S02]  /*0b60*/  IMAD R192, R6, R3, R7 ;  /* 0x0000000306c07224 */ /* 0x000fe400078e0207 */
[----:B------:R-:W-:Y:S01]  /*0b70*/  @!P6 IMAD.IADD R186, R186, 0x1, -R6 ;  /* 0x00000001babae824 */ /* 0x000fe200078e0a06 */
[----:B------:R-:W-:Y:S01]  /*0b80*/  ISETP.GT.U32.AND P1, PT, R6, R184, PT ;  /* 0x000000b80600720c */ /* 0x000fe20003f24070 */
[----:B------:R-:W-:Y:S01]  /*0b90*/  VIADD R8, R2, 0x8 ;  /* 0x0000000802087836 */ /* 0x000fe20000000000 */
[----:B------:R-:W-:Y:S01]  /*0ba0*/  ISETP.GT.U32.AND P6, PT, R6, R192, PT ;  /* 0x000000c00600720c */ /* 0x000fe20003fc4070 */
[----:B------:R-:W-:-:S02]  /*0bb0*/  VIADD R14, R2, 0xa ;  /* 0x0000000a020e7836 */ /* 0x000fc40000000000 */
[----:B------:R-:W-:Y:S01]  /*0bc0*/  @!P3 IMAD.IADD R182, R182, 0x1, -R6 ;  /* 0x00000001b6b6b824 */ /* 0x000fe200078e0a06 */
[----:B------:R-:W-:Y:S01]  /*0bd0*/  ISETP.GE.AND P3, PT, R12, RZ, PT ;  /* 0x000000ff0c00720c */ /* 0x000fe20003f66270 */
[----:B------:R-:W-:Y:S01]  /*0be0*/  VIADD R12, R2, 0x9 ;  /* 0x00000009020c7836 */ /* 0x000fe20000000000 */
[----:B------:R-:W-:Y:S01]  /*0bf0*/  IABS R9, R8 ;  /* 0x0000000800097213 */ /* 0x000fe20000000000 */
[----:B------:R-:W-:Y:S01]  /*0c00*/  @!P2 IMAD.MOV R182, RZ, RZ, -R182 ;  /* 0x000000ffffb6a224 */ /* 0x000fe200078e0ab6 */
[----:B------:R-:W-:Y:S01]  /*0c10*/  ISETP.GT.U32.AND P2, PT, R6, R188, PT ;  /* 0x000000bc0600720c */ /* 0x000fe20003f44070 */
[----:B------:R-:W-:Y:S01]  /*0c20*/  @!P4 IMAD.MOV R186, RZ, RZ, -R186 ;  /* 0x000000ffffbac224 */ /* 0x000fe200078e0aba */
[----:B------:R-:W-:Y:S01]  /*0c30*/  IABS R11, R12 ;  /* 0x0000000c000b7213 */ /* 0x000fe20000000000 */
[----:B------:R-:W-:Y:S01]  /*0c40*/  IMAD.HI.U32 R3, R4, R9, RZ ;  /* 0x0000000904037227 */ /* 0x000fe200078e00ff */
[----:B------:R-:W-:-:S03]  /*0c50*/  IABS R13, R14 ;  /* 0x0000000e000d7213 */ /* 0x000fc60000000000 */
[----:B------:R-:W-:Y:S02]  /*0c60*/  @!P6 IMAD.IADD R192, R192, 0x1, -R6 ;  /* 0x00000001c0c0e824 */ /* 0x000fe400078e0a06 */
[----:B------:R-:W-:-:S03]  /*0c70*/  IMAD.HI.U32 R5, R4, R11, RZ ;  /* 0x0000000b04057227 */ /* 0x000fc600078e00ff */
[----:B------:R-:W-:Y:S01]  /*0c80*/  ISETP.GT.U32.AND P6, PT, R6, R192, PT ;  /* 0x000000c00600720c */ /* 0x000fe20003fc4070 */
[----:B------:R-:W-:Y:S02]  /*0c90*/  IMAD.MOV R3, RZ, RZ, -R3 ;  /* 0x000000ffff037224 */ /* 0x000fe400078e0a03 */
[----:B------:R-:W-:Y:S01]  /*0ca0*/  @!P1 IMAD.IADD R184, R184, 0x1, -R6 ;  /* 0x00000001b8b89824 */ /* 0x000fe200078e0a06 */
[----:B------:R-:W-:Y:S01]  /*0cb0*/  ISETP.GT.U32.AND P1, PT, R6, R190, PT ;  /* 0x000000be0600720c */ /* 0x000fe20003f24070 */
[----:B------:R-:W-:-:S04]  /*0cc0*/  IMAD.HI.U32 R7, R4, R13, RZ ;  /* 0x0000000d04077227 */ /* 0x000fc800078e00ff */
[----:B------:R-:W-:Y:S02]  /*0cd0*/  IMAD.MOV R5, RZ, RZ, -R5 ;  /* 0x000000ffff057224 */ /* 0x000fe400078e0a05 */
[----:B------:R-:W-:Y:S02]  /*0ce0*/  IMAD R194, R6, R3, R9 ;  /* 0x0000000306c27224 */ /* 0x000fe400078e0209 */
[----:B------:R-:W-:Y:S01]  /*0cf0*/  @!P2 IMAD.IADD R188, R188, 0x1, -R6 ;  /* 0x00000001bcbca824 */ /* 0x000fe200078e0a06 */
[----:B------:R-:W-:Y:S01]  /*0d00*/  ISETP.GE.AND P2, PT, R10, RZ, PT ;  /* 0x000000ff0a00720c */ /* 0x000fe20003f46270 */
[----:B------:R-:W-:Y:S01]  /*0d10*/  IMAD.MOV R7, RZ, RZ, -R7 ;  /* 0x000000ffff077224 */ /* 0x000fe200078e0a07 */
[C---:B------:R-:W-:Y:S01]  /*0d20*/  ISETP.GT.U32.AND P4, PT, R6.reuse, R194, PT ;  /* 0x000000c20600720c */ /* 0x040fe20003f84070 */
[C---:B------:R-:W-:Y:S02]  /*0d30*/  IMAD R196, R6.reuse, R5, R11 ;  /* 0x0000000506c47224 */ /* 0x040fe400078e020b */
[----:B------:R-:W-:-:S02]  /*0d40*/  IMAD R198, R6, R7, R13 ;  /* 0x0000000706c67224 */ /* 0x000fc400078e020d */
[----:B------:R-:W-:Y:S01]  /*0d50*/  @!P3 IMAD.MOV R188, RZ, RZ, -R188 ;  /* 0x000000ffffbcb224 */ /* 0x000fe200078e0abc */
[----:B------:R-:W-:Y:S01]  /*0d60*/  ISETP.GT.U32.AND P3, PT, R6, R196, PT ;  /* 0x000000c40600720c */ /* 0x000fe20003f64070 */
[--C-:B------:R-:W-:Y:S01]  /*0d70*/  @!P1 IMAD.IADD R190, R190, 0x1, -R6.reuse ;  /* 0x00000001bebe9824 */ /* 0x100fe200078e0a06 */
[----:B------:R-:W-:Y:S01]  /*0d80*/  ISETP.GE.AND P1, PT, R8, RZ, PT ;  /* 0x000000ff0800720c */ /* 0x000fe20003f26270 */
[--C-:B------:R-:W-:Y:S01]  /*0d90*/  @!P6 IMAD.IADD R192, R192, 0x1, -R6.reuse ;  /* 0x00000001c0c0e824 */ /* 0x100fe200078e0a06 */
[----:B------:R-:W-:Y:S01]  /*0da0*/  ISETP.GT.U32.AND P6, PT, R6, R198, PT ;  /* 0x000000c60600720c */ /* 0x000fe20003fc4070 */
[C---:B------:R-:W-:Y:S02]  /*0db0*/  VIADD R8, R2.reuse, 0xb ;  /* 0x0000000b02087836 */ /* 0x040fe40000000000 */
[----:B------:R-:W-:Y:S02]  /*0dc0*/  VIADD R9, R2, 0xc ;  /* 0x0000000c02097836 */ /* 0x000fe40000000000 */
[----:B------:R-:W-:Y:S01]  /*0dd0*/  @!P4 IMAD.IADD R194, R194, 0x1, -R6 ;  /* 0x00000001c2c2c824 */ /* 0x000fe200078e0a06 */
[----:B------:R-:W-:Y:S01]  /*0de0*/  IABS R5, R8 ;  /* 0x0000000800057213 */ /* 0x000fe20000000000 */
[----:B------:R-:W-:Y:S01]  /*0df0*/  @!P5 IMAD.MOV R184, RZ, RZ, -R184 ;  /* 0x000000ffffb8d224 */ /* 0x000fe200078e0ab8 */
[----:B------:R-:W-:Y:S01]  /*0e00*/  IABS R7, R9 ;  /* 0x0000000900077213 */ /* 0x000fe20000000000 */
[----:B------:R-:W-:Y:S01]  /*0e10*/  @!P3 IMAD.IADD R196, R196, 0x1, -R6 ;  /* 0x00000001c4c4b824 */ /* 0x000fe200078e0a06 */
[----:B------:R-:W-:Y:S01]  /*0e20*/  ISETP.GT.U32.AND P3, PT, R6, R194, PT ;  /* 0x000000c20600720c */ /* 0x000fe20003f64070 */
[----:B------:R-:W-:Y:S01]  /*0e30*/  IMAD.HI.U32 R3, R4, R5, RZ ;  /* 0x0000000504037227 */ /* 0x000fe200078e00ff */
[----:B------:R-:W-:-:S02]  /*0e40*/  ISETP.GT.U32.AND P5, PT, R6, R190, PT ;  /* 0x000000be0600720c */ /* 0x000fc40003fa4070 */
[----:B------:R-:W-:Y:S01]  /*0e50*/  ISETP.GE.AND P4, PT, R14, RZ, PT ;  /* 0x000000ff0e00720c */ /* 0x000fe20003f86270 */
[----:B------:R-:W-:Y:S01]  /*0e60*/  @!P6 IMAD.IADD R198, R198, 0x1, -R6 ;  /* 0x00000001c6c6e824 */ /* 0x000fe200078e0a06 */
[----:B------:R-:W-:Y:S01]  /*0e70*/  ISETP.GT.U32.AND P6, PT, R6, R196, PT ;  /* 0x000000c40600720c */ /* 0x000fe20003fc4070 */
[----:B------:R-:W-:Y:S02]  /*0e80*/  IMAD.MOV R202, RZ, RZ, -R3 ;  /* 0x000000ffffca7224 */ /* 0x000fe400078e0a03 */
[----:B------:R-:W-:-:S04]  /*0e90*/  IMAD.HI.U32 R3, R4, R7, RZ ;  /* 0x0000000704037227 */ /* 0x000fc800078e00ff */
[----:B------:R-:W-:Y:S02]  /*0ea0*/  IMAD R202, R6, R202, R5 ;  /* 0x000000ca06ca7224 */ /* 0x000fe400078e0205 */
[----:B------:R-:W-:Y:S02]  /*0eb0*/  IMAD.MOV R3, RZ, RZ, -R3 ;  /* 0x000000ffff037224 */ /* 0x000fe400078e0a03 */
[--C-:B------:R-:W-:Y:S01]  /*0ec0*/  @!P3 IMAD.IADD R194, R194, 0x1, -R6.reuse ;  /* 0x00000001c2c2b824 */ /* 0x100fe200078e0a06 */
[C---:B------:R-:W-:Y:S01]  /*0ed0*/  ISETP.GT.U32.AND P3, PT, R6.reuse, R202, PT ;  /* 0x000000ca0600720c */ /* 0x040fe20003f64070 */
[----:B------:R-:W-:Y:S02]  /*0ee0*/  IMAD R200, R6, R3, R7 ;  /* 0x0000000306c87224 */ /* 0x000fe400078e0207 */
[--C-:B------:R-:W-:Y:S02]  /*0ef0*/  @!P6 IMAD.IADD R196, R196, 0x1, -R6.reuse ;  /* 0x00000001c4c4e824 */ /* 0x100fe400078e0a06 */
[----:B------:R-:W-:Y:S01]  /*0f00*/  @!P5 IMAD.IADD R190, R190, 0x1, -R6 ;  /* 0x00000001bebed824 */ /* 0x000fe200078e0a06 */
[----:B------:R-:W-:Y:S01]  /*0f10*/  ISETP.GT.U32.AND P6, PT, R6, R200, PT ;  /* 0x000000c80600720c */ /* 0x000fe20003fc4070 */
[----:B------:R-:W-:Y:S01]  /*0f20*/  VIADD R10, R2, 0xd ;  /* 0x0000000d020a7836 */ /* 0x000fe20000000000 */
[----:B------:R-:W-:Y:S01]  /*0f30*/  ISETP.GE.AND P5, PT, R12, RZ, PT ;  /* 0x000000ff0c00720c */ /* 0x000fe20003fa6270 */
[----:B------:R-:W-:Y:S01]  /*0f40*/  @!P0 IMAD.MOV R190, RZ, RZ, -R190 ;  /* 0x000000ffffbe8224 */ /* 0x000fe200078e0abe */
[----:B------:R-:W-:Y:S01]  /*0f50*/  ISETP.GT.U32.AND P0, PT, R6, R198, PT ;  /* 0x000000c60600720c */ /* 0x000fe20003f04070 */
[----:B------:R-:W-:Y:S01]  /*0f60*/  VIADD R11, R2, 0xe ;  /* 0x0000000e020b7836 */ /* 0x000fe20000000000 */
[----:B------:R-:W-:Y:S01]  /*0f70*/  IABS R5, R10 ;  /* 0x0000000a00057213 */ /* 0x000fe20000000000 */
[----:B------:R-:W-:Y:S01]  /*0f80*/  @!P3 IMAD.IADD R202, R202, 0x1, -R6 ;  /* 0x00000001cacab824 */ /* 0x000fe200078e0a06 */
[----:B------:R-:W-:Y:S01]  /*0f90*/  ISETP.GE.AND P3, PT, R9, RZ, PT ;  /* 0x000000ff0900720c */ /* 0x000fe20003f66270 */
[----:B------:R-:W-:Y:S01]  /*0fa0*/  VIADD R12, R2, 0xf ;  /* 0x0000000f020c7836 */ /* 0x000fe20000000000 */
[----:B------:R-:W-:Y:S01]  /*0fb0*/  IABS R7, R11 ;  /* 0x0000000b00077213 */ /* 0x000fe20000000000 */
[----:B------:R-:W-:-:S04]  /*0fc0*/  IMAD.HI.U32 R3, R4, R5, RZ ;  /* 0x0000000504037227 */ /* 0x000fc800078e00ff */
[----:B------:R-:W-:Y:S01]  /*0fd0*/  @!P6 IMAD.IADD R200, R200, 0x1, -R6 ;  /* 0x00000001c8c8e824 */ /* 0x000fe200078e0a06 */
[----:B------:R-:W-:Y:S01]  /*0fe0*/  ISETP.GT.U32.AND P6, PT, R6, R202, PT ;  /* 0x000000ca0600720c */ /* 0x000fe20003fc4070 */
[----:B------:R-:W-:Y:S02]  /*0ff0*/  IMAD.MOV R204, RZ, RZ, -R3 ;  /* 0x000000ffffcc7224 */ /* 0x000fe400078e0a03 */
[----:B------:R-:W-:-:S04]  /*1000*/  IMAD.HI.U32 R3, R4, R7, RZ ;  /* 0x0000000704037227 */ /* 0x000fc800078e00ff */
[----:B------:R-:W-:Y:S01]  /*1010*/  @!P0 IMAD.IADD R198, R198, 0x1, -R6 ;  /* 0x00000001c6c68824 */ /* 0x000fe200078e0a06 */
[----:B------:R-:W-:Y:S01]  /*1020*/  ISETP.GE.AND P0, PT, R8, RZ, PT ;  /* 0x000000ff0800720c */ /* 0x000fe20003f06270 */
[C---:B------:R-:W-:Y:S01]  /*1030*/  IMAD R204, R6.reuse, R204, R5 ;  /* 0x000000cc06cc7224 */ /* 0x040fe200078e0205 */
[----:B------:R-:W-:Y:S01]  /*1040*/  IABS R8, R12 ;  /* 0x0000000c00087213 */ /* 0x000fe20000000000 */
[----:B------:R-:W-:Y:S02]  /*1050*/  IMAD.MOV R206, RZ, RZ, -R3 ;  /* 0x000000ffffce7224 */ /* 0x000fe400078e0a03 */
[----:B------:R-:W-:Y:S01]  /*1060*/  @!P2 IMAD.MOV R192, RZ, RZ, -R192 ;  /* 0x000000ffffc0a224 */ /* 0x000fe200078e0ac0 */
[C---:B------:R-:W-:Y:S01]  /*1070*/  ISETP.GT.U32.AND P2, PT, R6.reuse, R204, PT ;  /* 0x000000cc0600720c */ /* 0x040fe20003f44070 */
[----:B------:R-:W-:Y:S01]  /*1080*/  @!P1 IMAD.MOV R194, RZ, RZ, -R194 ;  /* 0x000000ffffc29224 */ /* 0x000fe200078e0ac2 */
[C---:B------:R-:W-:Y:S01]  /*1090*/  ISETP.GT.U32.AND P1, PT, R6.reuse, R200, PT ;  /* 0x000000c80600720c */ /* 0x040fe20003f24070 */
[----:B------:R-:W-:-:S02]  /*10a0*/  IMAD R206, R6, R206, R7 ;  /* 0x000000ce06ce7224 */ /* 0x000fc400078e0207 */
[----:B------:R-:W-:Y:S02]  /*10b0*/  IMAD.MOV.U32 R5, RZ, RZ, R8 ;  /* 0x000000ffff057224 */ /* 0x000fe400078e0008 */
[----:B------:R-:W-:Y:S01]  /*10c0*/  @!P6 IMAD.IADD R202, R202, 0x1, -R6 ;  /* 0x00000001cacae824 */ /* 0x000fe200078e0a06 */
[----:B------:R-:W-:Y:S01]  /*10d0*/  ISETP.GT.U32.AND P6, PT, R6, R206, PT ;  /* 0x000000ce0600720c */ /* 0x000fe20003fc4070 */
[----:B------:R-:W-:-:S04]  /*10e0*/  IMAD.HI.U32 R3, R4, R5, RZ ;  /* 0x0000000504037227 */ /* 0x000fc800078e00ff */
[----:B------:R-:W-:Y:S02]  /*10f0*/  VIADD R8, R2, 0x10 ;  /* 0x0000001002087836 */ /* 0x000fe40000000000 */
[----:B------:R-:W-:Y:S02]  /*1100*/  IMAD.MOV R3, RZ, RZ, -R3 ;  /* 0x000000ffff037224 */ /* 0x000fe400078e0a03 */
[--C-:B------:R-:W-:Y:S01]  /*1110*/  @!P1 IMAD.IADD R200, R200, 0x1, -R6.reuse ;  /* 0x00000001c8c89824 */ /* 0x100fe200078e0a06 */
[----:B------:R-:W-:Y:S01]  /*1120*/  IABS R7, R8 ;  /* 0x0000000800077213 */ /* 0x000fe20000000000 */
[----:B------:R-:W-:Y:S01]  /*1130*/  @!P2 IMAD.IADD R204, R204, 0x1, -R6 ;  /* 0x00000001cccca824 */ /* 0x000fe200078e0a06 */
[----:B------:R-:W-:Y:S01]  /*1140*/  ISETP.GE.AND P2, PT, R8, RZ, PT ;  /* 0x000000ff0800720c */ /* 0x000fe20003f46270 */
[----:B------:R-:W-:Y:S01]  /*1150*/  IMAD R208, R6, R3, R5 ;  /* 0x0000000306d07224 */ /* 0x000fe200078e0205 */
[----:B------:R-:W-:Y:S01]  /*1160*/  ISETP.GE.AND P1, PT, R12, RZ, PT ;  /* 0x000000ff0c00720c */ /* 0x000fe20003f26270 */
[----:B------:R-:W-:-:S02]  /*1170*/  IMAD.MOV.U32 R5, RZ, RZ, R7 ;  /* 0x000000ffff057224 */ /* 0x000fc400078e0007 */
[----:B------:R-:W-:Y:S01]  /*1180*/  @!P6 IMAD.IADD R206, R206, 0x1, -R6 ;  /* 0x00000001cecee824 */ /* 0x000fe200078e0a06 */
[C---:B------:R-:W-:Y:S01]  /*1190*/  ISETP.GT.U32.AND P6, PT, R6.reuse, R204, PT ;  /* 0x000000cc0600720c */ /* 0x040fe20003fc4070 */
[----:B------:R-:W-:Y:S01]  /*11a0*/  @!P3 IMAD.MOV R200, RZ, RZ, -R200 ;  /* 0x000000ffffc8b224 */ /* 0x000fe200078e0ac8 */
[----:B------:R-:W-:Y:S01]  /*11b0*/  ISETP.GT.U32.AND P3, PT, R6, R208, PT ;  /* 0x000000d00600720c */ /* 0x000fe20003f64070 */
[----:B------:R-:W-:-:S04]  /*11c0*/  IMAD.HI.U32 R3, R4, R5, RZ ;  /* 0x0000000504037227 */ /* 0x000fc800078e00ff */
[----:B------:R-:W-:Y:S01]  /*11d0*/  @!P5 IMAD.MOV R196, RZ, RZ, -R196 ;  /* 0x000000ffffc4d224 */ /* 0x000fe200078e0ac4 */
[----:B------:R-:W-:Y:S01]  /*11e0*/  ISETP.GE.AND P5, PT, R10, RZ, PT ;  /* 0x000000ff0a00720c */ /* 0x000fe20003fa6270 */
[C---:B------:R-:W-:Y:S02]  /*11f0*/  VIADD R8, R2.reuse, 0x11 ;  /* 0x0000001102087836 */ /* 0x040fe40000000000 */
[----:B------:R-:W-:Y:S02]  /*1200*/  IMAD.MOV R3, RZ, RZ, -R3 ;  /* 0x000000ffff037224 */ /* 0x000fe400078e0a03 */
[----:B------:R-:W-:Y:S01]  /*1210*/  VIADD R10, R2, 0x12 ;  /* 0x00000012020a7836 */ /* 0x000fe20000000000 */
[----:B------:R-:W-:Y:S01]  /*1220*/  IABS R7, R8 ;  /* 0x0000000800077213 */ /* 0x000fe20000000000 */
[----:B------:R-:W-:Y:S01]  /*1230*/  @!P0 IMAD.MOV R202, RZ, RZ, -R202 ;  /* 0x000000ffffca8224 */ /* 0x000fe200078e0aca */
[C---:B------:R-:W-:Y:S01]  /*1240*/  ISETP.GT.U32.AND P0, PT, R6.reuse, R206, PT ;  /* 0x000000ce0600720c */ /* 0x040fe20003f04070 */
[----:B------:R-:W-:Y:S01]  /*1250*/  IMAD R210, R6, R3, R5 ;  /* 0x0000000306d27224 */ /* 0x000fe200078e0205 */
[----:B------:R-:W-:Y:S01]  /*1260*/  IABS R9, R10 ;  /* 0x0000000a00097213 */ /* 0x000fe20000000000 */
[----:B------:R-:W-:Y:S01]  /*1270*/  @!P4 IMAD.MOV R198, RZ, RZ, -R198 ;  /* 0x000000ffffc6c224 */ /* 0x000fe200078e0ac6 */
[----:B------:R-:W-:Y:S01]  /*1280*/  ISETP.GE.AND P4, PT, R11, RZ, PT ;  /* 0x000000ff0b00720c */ /* 0x000fe20003f86270 */
[--C-:B------:R-:W-:Y:S01]  /*1290*/  @!P6 IMAD.IADD R204, R204, 0x1, -R6.reuse ;  /* 0x00000001cccce824 */ /* 0x100fe200078e0a06 */
[----:B------:R-:W-:Y:S01]  /*12a0*/  ISETP.GT.U32.AND P6, PT, R6, R210, PT ;  /* 0x000000d20600720c */ /* 0x000fe20003fc4070 */
[----:B------:R-:W-:Y:S01]  /*12b0*/  @!P3 IMAD.IADD R208, R208, 0x1, -R6 ;  /* 0x00000001d0d0b824 */ /* 0x000fe200078e0a06 */
[----:B------:R-:W-:Y:S01]  /*12c0*/  ISETP.GE.AND P3, PT, R10, RZ, PT ;  /* 0x000000ff0a00720c */ /* 0x000fe20003f66270 */
[----:B------:R-:W-:-:S04]  /*12d0*/  IMAD.HI.U32 R3, R4, R7, RZ ;  /* 0x0000000704037227 */ /* 0x000fc800078e00ff */
[----:B------:R-:W-:Y:S01]  /*12e0*/  @!P5 IMAD.MOV R204, RZ, RZ, -R204 ;  /* 0x000000ffffccd224 */ /* 0x000fe200078e0acc */
[----:B------:R-:W-:Y:S01]  /*12f0*/  ISETP.GT.U32.AND P5, PT, R6, R208, PT ;  /* 0x000000d00600720c */ /* 0x000fe20003fa4070 */
[----:B------:R-:W-:-:S04]  /*1300*/  IMAD.HI.U32 R5, R4, R9, RZ ;  /* 0x0000000904057227 */ /* 0x000fc800078e00ff */
[----:B------:R-:W-:Y:S02]  /*1310*/  IMAD.MOV R218, RZ, RZ, -R3 ;  /* 0x000000ffffda7224 */ /* 0x000fe400078e0a03 */
[----:B------:R-:W-:Y:S02]  /*1320*/  VIADD R12, R2, 0x13 ;  /* 0x00000013020c7836 */ /* 0x000fe40000000000 */
[----:B------:R-:W-:Y:S01]  /*1330*/  @!P0 IMAD.IADD R206, R206, 0x1, -R6 ;  /* 0x00000001cece8824 */ /* 0x000fe200078e0a06 */
[----:B------:R-:W-:Y:S01]  /*1340*/  ISETP.GE.AND P0, PT, R8, RZ, PT ;  /* 0x000000ff0800720c */ /* 0x000fe20003f06270 */
[----:B------:R-:W-:Y:S01]  /*1350*/  IMAD.MOV R5, RZ, RZ, -R5 ;  /* 0x000000ffff057224 */ /* 0x000fe200078e0a05 */
[----:B------:R-:W-:Y:S01]  /*1360*/  IABS R11, R12 ;  /* 0x0000000c000b7213 */ /* 0x000fe20000000000 */
[C---:B------:R-:W-:Y:S02]  /*1370*/  IMAD R218, R6.reuse, R218, R7 ;  /* 0x000000da06da7224 */ /* 0x040fe400078e0207 */
[----:B------:R-:W-:-:S02]  /*1380*/  IMAD R216, R6, R5, R9 ;  /* 0x0000000506d87224 */ /* 0x000fc400078e0209 */
[----:B------:R-:W-:Y:S02]  /*1390*/  @!P6 IMAD.IADD R210, R210, 0x1, -R6 ;  /* 0x00000001d2d2e824 */ /* 0x000fe400078e0a06 */
[----:B------:R-:W-:Y:S01]  /*13a0*/  @!P4 IMAD.MOV R206, RZ, RZ, -R206 ;  /* 0x000000ffffcec224 */ /* 0x000fe200078e0ace */
[----:B------:R-:W-:Y:S01]  /*13b0*/  ISETP.GT.U32.AND P4, PT, R6, R218, PT ;  /* 0x000000da0600720c */ /* 0x000fe20003f84070 */
[----:B------:R-:W-:Y:S01]  /*13c0*/  @!P5 IMAD.IADD R208, R208, 0x1, -R6 ;  /* 0x00000001d0d0d824 */ /* 0x000fe200078e0a06 */
[----:B------:R-:W-:Y:S01]  /*13d0*/  ISETP.GT.U32.AND P6, PT, R6, R210, PT ;  /* 0x000000d20600720c */ /* 0x000fe20003fc4070 */
[----:B------:R-:W-:Y:S01]  /*13e0*/  IMAD.HI.U32 R3, R4, R11, RZ ;  /* 0x0000000b04037227 */ /* 0x000fe200078e00ff */
[----:B------:R-:W-:-:S03]  /*13f0*/  ISETP.GT.U32.AND P5, PT, R6, R216, PT ;  /* 0x000000d80600720c */ /* 0x000fc60003fa4070 */
[----:B------:R-:W-:Y:S02]  /*1400*/  IMAD.MOV R3, RZ, RZ, -R3 ;  /* 0x000000ffff037224 */ /* 0x000fe400078e0a03 */
[----:B------:R-:W-:Y:S02]  /*1410*/  VIADD R8, R2, 0x14 ;  /* 0x0000001402087836 */ /* 0x000fe40000000000 */
[----:B------:R-:W-:Y:S02]  /*1420*/  IMAD R220, R6, R3, R11 ;  /* 0x0000000306dc7224 */ /* 0x000fe400078e020b */
[--C-:B------:R-:W-:Y:S01]  /*1430*/  @!P4 IMAD.IADD R218, R218, 0x1, -R6.reuse ;  /* 0x00000001dadac824 */ /* 0x100fe200078e0a06 */
[----:B------:R-:W-:Y:S01]  /*1440*/  IABS R7, R8 ;  /* 0x0000000800077213 */ /* 0x000fe20000000000 */
[--C-:B------:R-:W-:Y:S01]  /*1450*/  @!P6 IMAD.IADD R210, R210, 0x1, -R6.reuse ;  /* 0x00000001d2d2e824 */ /* 0x100fe200078e0a06 */
[----:B------:R-:W-:Y:S01]  /*1460*/  ISETP.GT.U32.AND P6, PT, R6, R220, PT ;  /* 0x000000dc0600720c */ /* 0x000fe20003fc4070 */
[----:B------:R-:W-:Y:S01]  /*1470*/  @!P5 IMAD.IADD R216, R216, 0x1, -R6 ;  /* 0x00000001d8d8d824 */ /* 0x000fe200078e0a06 */
[----:B------:R-:W-:Y:S01]  /*1480*/  ISETP.GT.U32.AND P5, PT, R6, R218, PT ;  /* 0x000000da0600720c */ /* 0x000fe20003fa4070 */
[----:B------:R-:W-:Y:S01]  /*1490*/  VIADD R10, R2, 0x15 ;  /* 0x00000015020a7836 */ /* 0x000fe20000000000 */
[----:B------:R-:W-:Y:S01]  /*14a0*/  ISETP.GE.AND P4, PT, R12, RZ, PT ;  /* 0x000000ff0c00720c */ /* 0x000fe20003f86270 */
[----:B------:R-:W-:-:S03]  /*14b0*/  IMAD.HI.U32 R3, R4, R7, RZ ;  /* 0x0000000704037227 */ /* 0x000fc600078e00ff */
[----:B------:R-:W-:Y:S01]  /*14c0*/  IABS R9, R10 ;  /* 0x0000000a00097213 */ /* 0x000fe20000000000 */
[----:B------:R-:W-:Y:S02]  /*14d0*/  IMAD.MOV R3, RZ, RZ, -R3 ;  /* 0x000000ffff037224 */ /* 0x000fe400078e0a03 */
[----:B------:R-:W-:Y:S02]  /*14e0*/  VIADD R15, R2, 0x17 ;  /* 0x00000017020f7836 */ /* 0x000fe40000000000 */
[----:B------:R-:W-:Y:S02]  /*14f0*/  IMAD R222, R6, R3, R7 ;  /* 0x0000000306de7224 */ /* 0x000fe400078e0207 */
[----:B------:R-:W-:Y:S01]  /*1500*/  IMAD.HI.U32 R5, R4, R9, RZ ;  /* 0x0000000904057227 */ /* 0x000fe200078e00ff */
[----:B------:R-:W-:-:S03]  /*1510*/  IABS R13, R15 ;  /* 0x0000000f000d7213 */ /* 0x000fc60000000000 */
[--C-:B------:R-:W-:Y:S01]  /*1520*/  @!P6 IMAD.IADD R220, R220, 0x1, -R6.reuse ;  /* 0x00000001dcdce824 */ /* 0x100fe200078e0a06 */
[----:B------:R-:W-:Y:S01]  /*1530*/  ISETP.GT.U32.AND P6, PT, R6, R216, PT ;  /* 0x000000d80600720c */ /* 0x000fe20003fc4070 */
[----:B------:R-:W-:Y:S01]  /*1540*/  @!P5 IMAD.IADD R218, R218, 0x1, -R6 ;  /* 0x00000001dadad824 */ /* 0x000fe200078e0a06 */
[----:B------:R-:W-:Y:S01]  /*1550*/  ISETP.GT.U32.AND P5, PT, R6, R222, PT ;  /* 0x000000de0600720c */ /* 0x000fe20003fa4070 */
[----:B------:R-:W-:Y:S02]  /*1560*/  IMAD.MOV R5, RZ, RZ, -R5 ;  /* 0x000000ffff057224 */ /* 0x000fe400078e0a05 */
[----:B------:R-:W-:Y:S02]  /*1570*/  VIADD R14, R2, 0x16 ;  /* 0x00000016020e7836 */ /* 0x000fe40000000000 */
[----:B------:R-:W-:Y:S02]  /*1580*/  IMAD R224, R6, R5, R9 ;  /* 0x0000000506e07224 */ /* 0x000fe400078e0209 */
[----:B------:R-:W-:Y:S01]  /*1590*/  IMAD.HI.U32 R5, R4, R13, RZ ;  /* 0x0000000d04057227 */ /* 0x000fe200078e00ff */
[----:B------:R-:W-:-:S03]  /*15a0*/  IABS R11, R14 ;  /* 0x0000000e000b7213 */ /* 0x000fc60000000000 */
[----:B------:R-:W-:Y:S02]  /*15b0*/  IMAD.MOV R5, RZ, RZ, -R5 ;  /* 0x000000ffff057224 */ /* 0x000fe400078e0a05 */
[----:B------:R-:W-:Y:S01]  /*15c0*/  @!P2 IMAD.MOV R210, RZ, RZ, -R210 ;  /* 0x000000ffffd2a224 */ /* 0x000fe200078e0ad2 */
[----:B------:R-:W-:Y:S01]  /*15d0*/  ISETP.GE.AND P2, PT, R8, RZ, PT ;  /* 0x000000ff0800720c */ /* 0x000fe20003f46270 */
[--C-:B------:R-:W-:Y:S01]  /*15e0*/  @!P6 IMAD.IADD R216, R216, 0x1, -R6.reuse ;  /* 0x00000001d8d8e824 */ /* 0x100fe200078e0a06 */
[C---:B------:R-:W-:Y:S01]  /*15f0*/  ISETP.GT.U32.AND P6, PT, R6.reuse, R224, PT ;  /* 0x000000e00600720c */ /* 0x040fe20003fc4070 */
[----:B------:R-:W-:Y:S02]  /*1600*/  IMAD R226, R6, R5, R13 ;  /* 0x0000000506e27224 */ /* 0x000fe400078e020d */
[----:B------:R-:W-:Y:S02]  /*1610*/  @!P5 IMAD.IADD R222, R222, 0x1, -R6 ;  /* 0x00000001deded824 */ /* 0x000fe400078e0a06 */
[----:B------:R-:W-:-:S02]  /*1620*/  VIADD R8, R2, 0x18 ;  /* 0x0000001802087836 */ /* 0x000fc40000000000 */
[----:B------:R-:W-:Y:S01]  /*1630*/  @!P0 IMAD.MOV R218, RZ, RZ, -R218 ;  /* 0x000000ffffda8224 */ /* 0x000fe200078e0ada */
[C---:B------:R-:W-:Y:S01]  /*1640*/  ISETP.GT.U32.AND P0, PT, R6.reuse, R222, PT ;  /* 0x000000de0600720c */ /* 0x040fe20003f04070 */
[----:B------:R-:W-:Y:S01]  /*1650*/  @!P3 IMAD.MOV R216, RZ, RZ, -R216 ;  /* 0x000000ffffd8b224 */ /* 0x000fe200078e0ad8 */
[----:B------:R-:W-:Y:S01]  /*1660*/  ISETP.GT.U32.AND P3, PT, R6, R226, PT ;  /* 0x000000e20600720c */ /* 0x000fe20003f64070 */
[----:B------:R-:W-:Y:S01]  /*1670*/  IMAD.HI.U32 R3, R4, R11, RZ ;  /* 0x0000000b04037227 */ /* 0x000fe200078e00ff */
[----:B------:R-:W-:-:S03]  /*1680*/  IABS R7, R8 ;  /* 0x0000000800077213 */ /* 0x000fc60000000000 */
[----:B------:R-:W-:Y:S02]  /*1690*/  IMAD.MOV R3, RZ, RZ, -R3 ;  /* 0x000000ffff037224 */ /* 0x000fe400078e0a03 */
[----:B------:R-:W-:Y:S02]  /*16a0*/  IMAD.MOV.U32 R5, RZ, RZ, R7 ;  /* 0x000000ffff057224 */ /* 0x000fe400078e0007 */
[----:B------:R-:W-:Y:S02]  /*16b0*/  IMAD R228, R6, R3, R11 ;  /* 0x0000000306e47224 */ /* 0x000fe400078e020b */
[----:B------:R-:W-:Y:S02]  /*16c0*/  VIADD R9, R2, 0x19 ;  /* 0x0000001902097836 */ /* 0x000fe40000000000 */
[----:B------:R-:W-:Y:S01]  /*16d0*/  @!P6 IMAD.IADD R224, R224, 0x1, -R6 ;  /* 0x00000001e0e0e824 */ /* 0x000fe200078e0a06 */
[----:B------:R-:W-:Y:S01]  /*16e0*/  ISETP.GT.U32.AND P5, PT, R6, R228, PT ;  /* 0x000000e40600720c */ /* 0x000fe20003fa4070 */
[----:B------:R-:W-:Y:S01]  /*16f0*/  IMAD.HI.U32 R3, R4, R5, RZ ;  /* 0x0000000504037227 */ /* 0x000fe200078e00ff */
[----:B------:R-:W-:-:S02]  /*1700*/  IABS R7, R9 ;  /* 0x0000000900077213 */ /* 0x000fc40000000000 */
[----:B------:R-:W-:Y:S01]  /*1710*/  ISETP.GT.U32.AND P6, PT, R6, R224, PT ;  /* 0x000000e00600720c */ /* 0x000fe20003fc4070 */
[--C-:B------:R-:W-:Y:S01]  /*1720*/  @!P0 IMAD.IADD R222, R222, 0x1, -R6.reuse ;  /* 0x00000001dede8824 */ /* 0x100fe200078e0a06 */
[----:B------:R-:W-:Y:S01]  /*1730*/  ISETP.GE.AND P0, PT, R15, RZ, PT ;  /* 0x000000ff0f00720c */ /* 0x000fe20003f06270 */
[----:B------:R-:W-:Y:S01]  /*1740*/  @!P3 IMAD.IADD R226, R226, 0x1, -R6 ;  /* 0x00000001e2e2b824 */ /* 0x000fe200078e0a06 */
[----:B------:R-:W-:Y:S01]  /*1750*/  ISETP.GE.AND P3, PT, R8, RZ, PT ;  /* 0x000000ff0800720c */ /* 0x000fe20003f66270 */
[----:B------:R-:W-:Y:S02]  /*1760*/  IMAD.MOV R3, RZ, RZ, -R3 ;  /* 0x000000ffff037224 */ /* 0x000fe400078e0a03 */
[----:B------:R-:W-:Y:S01]  /*1770*/  @!P2 IMAD.MOV R222, RZ, RZ, -R222 ;  /* 0x000000ffffdea224 */ /* 0x000fe200078e0ade */
[C---:B------:R-:W-:Y:S01]  /*1780*/  ISETP.GT.U32.AND P2, PT, R6.reuse, R226, PT ;  /* 0x000000e20600720c */ /* 0x040fe20003f44070 */
[----:B------:R-:W-:Y:S02]  /*1790*/  IMAD R230, R6, R3, R5 ;  /* 0x0000000306e67224 */ /* 0x000fe400078e0205 */
[----:B------:R-:W-:-:S04]  /*17a0*/  IMAD.HI.U32 R3, R4, R7, RZ ;  /* 0x0000000704037227 */ /* 0x000fc800078e00ff */
[----:B------:R-:W-:Y:S01]  /*17b0*/  @!P1 IMAD.MOV R208, RZ, RZ, -R208 ;  /* 0x000000ffffd09224 */ /* 0x000fe200078e0ad0 */
[----:B------:R-:W-:Y:S01]  /*17c0*/  ISETP.GT.U32.AND P1, PT, R6, R220, PT ;  /* 0x000000dc0600720c */ /* 0x000fe20003f24070 */
[----:B------:R-:W-:Y:S02]  /*17d0*/  IMAD.MOV R3, RZ, RZ, -R3 ;  /* 0x000000ffff037224 */ /* 0x000fe400078e0a03 */
[--C-:B------:R-:W-:Y:S01]  /*17e0*/  @!P6 IMAD.IADD R224, R224, 0x1, -R6.reuse ;  /* 0x00000001e0e0e824 */ /* 0x100fe200078e0a06 */
[C---:B------:R-:W-:Y:S01]  /*17f0*/  ISETP.GT.U32.AND P6, PT, R6.reuse, R230, PT ;  /* 0x000000e60600720c */ /* 0x040fe20003fc4070 */
[----:B------:R-:W-:Y:S02]  /*1800*/  IMAD R232, R6, R3, R7 ;  /* 0x0000000306e87224 */ /* 0x000fe400078e0207 */
[--C-:B------:R-:W-:Y:S02]  /*1810*/  @!P5 IMAD.IADD R228, R228, 0x1, -R6.reuse ;  /* 0x00000001e4e4d824 */ /* 0x100fe400078e0a06 */
[--C-:B------:R-:W-:Y:S01]  /*1820*/  @!P2 IMAD.IADD R226, R226, 0x1, -R6.reuse ;  /* 0x00000001e2e2a824 */ /* 0x100fe200078e0a06 */
[----:B------:R-:W-:Y:S01]  /*1830*/  ISETP.GT.U32.AND P2, PT, R6, R232, PT ;  /* 0x000000e80600720c */ /* 0x000fe20003f44070 */
[----:B------:R-:W-:Y:S01]  /*1840*/  VIADD R3, R2, 0x1a ;  /* 0x0000001a02037836 */ /* 0x000fe20000000000 */
[----:B------:R-:W-:Y:S01]  /*1850*/  ISETP.GT.U32.AND P5, PT, R6, R228, PT ;  /* 0x000000e40600720c */ /* 0x000fe20003fa4070 */
[----:B------:R-:W-:Y:S01]  /*1860*/  @!P1 IMAD.IADD R220, R220, 0x1, -R6 ;  /* 0x00000001dcdc9824 */ /* 0x000fe200078e0a06 */
[----:B------:R-:W-:Y:S01]  /*1870*/  ISETP.GE.AND P1, PT, R10, RZ, PT ;  /* 0x000000ff0a00720c */ /* 0x000fe20003f26270 */
[----:B------:R-:W-:Y:S01]  /*1880*/  VIADD R8, R2, 0x1c ;  /* 0x0000001c02087836 */ /* 0x000fe20000000000 */
[----:B------:R-:W-:Y:S01]  /*1890*/  IABS R7, R3 ;  /* 0x0000000300077213 */ /* 0x000fe20000000000 */
[----:B------:R-:W-:Y:S01]  /*18a0*/  @!P4 IMAD.MOV R220, RZ, RZ, -R220 ;  /* 0x000000ffffdcc224 */ /* 0x000fe200078e0adc */
[----:B------:R-:W-:Y:S01]  /*18b0*/  ISETP.GE.AND P4, PT, R14, RZ, PT ;  /* 0x000000ff0e00720c */ /* 0x000fe20003f86270 */
[----:B------:R-:W-:Y:S01]  /*18c0*/  @!P6 IMAD.IADD R230, R230, 0x1, -R6 ;  /* 0x00000001e6e6e824 */ /* 0x000fe200078e0a06 */
[----:B------:R-:W-:Y:S01]  /*18d0*/  IABS R11, R8 ;  /* 0x00000008000b7213 */ /* 0x000fe20000000000 */
[----:B------:R-:W-:-:S02]  /*18e0*/  VIADD R5, R2, 0x1b ;  /* 0x0000001b02057836 */ /* 0x000fc40000000000 */
[--C-:B------:R-:W-:Y:S01]  /*18f0*/  @!P2 IMAD.IADD R232, R232, 0x1, -R6.reuse ;  /* 0x00000001e8e8a824 */ /* 0x100fe200078e0a06 */
[----:B------:R-:W-:Y:S01]  /*1900*/  ISETP.GT.U32.AND P6, PT, R6, R230, PT ;  /* 0x000000e60600720c */ /* 0x000fe20003fc4070 */
[----:B------:R-:W-:Y:S01]  /*1910*/  @!P5 IMAD.IADD R228, R228, 0x1, -R6 ;  /* 0x00000001e4e4d824 */ /* 0x000fe200078e0a06 */
[----:B------:R-:W-:Y:S01]  /*1920*/  ISETP.GE.AND P5, PT, R9, RZ, PT ;  /* 0x000000ff0900720c */ /* 0x000fe20003fa6270 */
[----:B------:R-:W-:Y:S01]  /*1930*/  @!P1 IMAD.MOV R224, RZ, RZ, -R224 ;  /* 0x000000ffffe09224 */ /* 0x000fe200078e0ae0 */
[----:B------:R-:W-:Y:S01]  /*1940*/  ISETP.GE.AND P1, PT, R3, RZ, PT ;  /* 0x000000ff0300720c */ /* 0x000fe20003f26270 */
[----:B------:R-:W-:Y:S01]  /*1950*/  IMAD.HI.U32 R3, R4, R7, RZ ;  /* 0x0000000704037227 */ /* 0x000fe200078e00ff */
[----:B------:R-:W-:Y:S02]  /*1960*/  ISETP.GT.U32.AND P2, PT, R6, R232, PT ;  /* 0x000000e80600720c */ /* 0x000fe40003f44070 */
[----:B------:R-:W-:Y:S01]  /*1970*/  IABS R9, R5 ;  /* 0x0000000500097213 */ /* 0x000fe20000000000 */
[----:B------:R-:W-:Y:S01]  /*1980*/  @!P4 IMAD.MOV R228, RZ, RZ, -R228 ;  /* 0x000000ffffe4c224 */ /* 0x000fe200078e0ae4 */
[----:B------:R-:W-:Y:S01]  /*1990*/  ISETP.GE.AND P4, PT, R5, RZ, PT ;  /* 0x000000ff0500720c */ /* 0x000fe20003f86270 */
[----:B------:R-:W-:-:S02]  /*19a0*/  IMAD.MOV R234, RZ, RZ, -R3 ;  /* 0x000000ffffea7224 */ /* 0x000fc400078e0a03 */
[----:B------:R-:W-:-:S04]  /*19b0*/  IMAD.HI.U32 R5, R4, R11, RZ ;  /* 0x0000000b04057227 */ /* 0x000fc800078e00ff */
[----:B------:R-:W-:Y:S02]  /*19c0*/  @!P6 IMAD.IADD R230, R230, 0x1, -R6 ;  /* 0x00000001e6e6e824 */ /* 0x000fe400078e0a06 */
[C---:B------:R-:W-:Y:S02]  /*19d0*/  IMAD R234, R6.reuse, R234, R7 ;  /* 0x000000ea06ea7224 */ /* 0x040fe400078e0207 */
[----:B------:R-:W-:Y:S02]  /*19e0*/  IMAD.MOV R5, RZ, RZ, -R5 ;  /* 0x000000ffff057224 */ /* 0x000fe400078e0a05 */
[----:B------:R-:W-:Y:S01]  /*19f0*/  @!P3 IMAD.MOV R230, RZ, RZ, -R230 ;  /* 0x000000ffffe6b224 */ /* 0x000fe200078e0ae6 */
[----:B------:R-:W-:Y:S01]  /*1a00*/  ISETP.GT.U32.AND P3, PT, R6, R234, PT ;  /* 0x000000ea0600720c */ /* 0x000fe20003f64070 */
[----:B------:R-:W-:Y:S02]  /*1a10*/  @!P2 IMAD.IADD R232, R232, 0x1, -R6 ;  /* 0x00000001e8e8a824 */ /* 0x000fe400078e0a06 */
[----:B------:R-:W-:-:S02]  /*1a20*/  IMAD R236, R6, R5, R11 ;  /* 0x0000000506ec7224 */ /* 0x000fc400078e020b */
[----:B------:R-:W-:Y:S02]  /*1a30*/  @!P5 IMAD.MOV R232, RZ, RZ, -R232 ;  /* 0x000000ffffe8d224 */ /* 0x000fe400078e0ae8 */
[----:B------:R-:W-:Y:S01]  /*1a40*/  IMAD.HI.U32 R3, R4, R9, RZ ;  /* 0x0000000904037227 */ /* 0x000fe200078e00ff */
[----:B------:R-:W-:-:S03]  /*1a50*/  ISETP.GT.U32.AND P5, PT, R6, R236, PT ;  /* 0x000000ec0600720c */ /* 0x000fc60003fa4070 */
[----:B------:R-:W-:Y:S02]  /*1a60*/  VIADD R10, R2, 0x1d ;  /* 0x0000001d020a7836 */ /* 0x000fe40000000000 */
[----:B------:R-:W-:Y:S02]  /*1a70*/  IMAD.MOV R238, RZ, RZ, -R3 ;  /* 0x000000ffffee7224 */ /* 0x000fe400078e0a03 */
[--C-:B------:R-:W-:Y:S01]  /*1a80*/  @!P3 IMAD.IADD R234, R234, 0x1, -R6.reuse ;  /* 0x00000001eaeab824 */ /* 0x100fe200078e0a06 */
[----:B------:R-:W-:Y:S01]  /*1a90*/  ISETP.GE.AND P6, PT, R10, RZ, PT ;  /* 0x000000ff0a00720c */ /* 0x000fe20003fc6270 */
[----:B------:R-:W-:Y:S01]  /*1aa0*/  IMAD R238, R6, R238, R9 ;  /* 0x000000ee06ee7224 */ /* 0x000fe200078e0209 */
[----:B------:R-:W-:Y:S01]  /*1ab0*/  IABS R13, R10 ;  /* 0x0000000a000d7213 */ /* 0x000fe20000000000 */
[----:B------:R-:W-:Y:S01]  /*1ac0*/  VIADD R10, R2, 0x1f ;  /* 0x0000001f020a7836 */ /* 0x000fe20000000000 */
[----:B------:R-:W-:Y:S01]  /*1ad0*/  ISETP.GT.U32.AND P3, PT, R6, R234, PT ;  /* 0x000000ea0600720c */ /* 0x000fe20003f64070 */
[----:B------:R-:W-:Y:S01]  /*1ae0*/  @!P5 IMAD.IADD R236, R236, 0x1, -R6 ;  /* 0x00000001ececd824 */ /* 0x000fe200078e0a06 */
[----:B------:R-:W-:Y:S01]  /*1af0*/  ISETP.GT.U32.AND P2, PT, R6, R238, PT ;  /* 0x000000ee0600720c */ /* 0x000fe20003f44070 */
[----:B------:R-:W-:Y:S01]  /*1b00*/  IMAD.HI.U32 R3, R4, R13, RZ ;  /* 0x0000000d04037227 */ /* 0x000fe200078e00ff */
[----:B------:R-:W-:-:S02]  /*1b10*/  IABS R9, R10 ;  /* 0x0000000a00097213 */ /* 0x000fc40000000000 */
[----:B------:R-:W-:Y:S01]  /*1b20*/  ISETP.GT.U32.AND P5, PT, R6, R236, PT ;  /* 0x000000ec0600720c */ /* 0x000fe20003fa4070 */
[----:B------:R-:W-:Y:S02]  /*1b30*/  IMAD.MOV R3, RZ, RZ, -R3 ;  /* 0x000000ffff037224 */ /* 0x000fe400078e0a03 */
[----:B------:R-:W-:-:S04]  /*1b40*/  IMAD.HI.U32 R5, R4, R9, RZ ;  /* 0x0000000904057227 */ /* 0x000fc800078e00ff */
[----:B------:R-:W-:Y:S01]  /*1b50*/  @!P0 IMAD.MOV R226, RZ, RZ, -R226 ;  /* 0x000000ffffe28224 */ /* 0x000fe200078e0ae2 */
[----:B------:R-:W-:Y:S01]  /*1b60*/  ISETP.GE.AND P0, PT, R8, RZ, PT ;  /* 0x000000ff0800720c */ /* 0x000fe20003f06270 */
[----:B------:R-:W-:Y:S02]  /*1b70*/  VIADD R8, R2, 0x1e ;  /* 0x0000001e02087836 */ /* 0x000fe40000000000 */
[----:B------:R-:W-:Y:S02]  /*1b80*/  IMAD R240, R6, R3, R13 ;  /* 0x0000000306f07224 */ /* 0x000fe400078e020d */
[----:B------:R-:W-:Y:S01]  /*1b90*/  IMAD.MOV R5, RZ, RZ, -R5 ;  /* 0x000000ffff057224 */ /* 0x000fe200078e0a05 */
[----:B------:R-:W-:Y:S01]  /*1ba0*/  IABS R7, R8 ;  /* 0x0000000800077213 */ /* 0x000fe20000000000 */
[--C-:B------:R-:W-:Y:S02]  /*1bb0*/  @!P2 IMAD.IADD R238, R238, 0x1, -R6.reuse ;  /* 0x00000001eeeea824 */ /* 0x100fe400078e0a06 */
[--C-:B------:R-:W-:Y:S01]  /*1bc0*/  @!P3 IMAD.IADD R234, R234, 0x1, -R6.reuse ;  /* 0x00000001eaeab824 */ /* 0x100fe200078e0a06 */
[C---:B------:R-:W-:Y:S01]  /*1bd0*/  ISETP.GT.U32.AND P3, PT, R6.reuse, R240, PT ;  /* 0x000000f00600720c */ /* 0x040fe20003f64070 */
[C---:B------:R-:W-:Y:S01]  /*1be0*/  IMAD R250, R6.reuse, R5, R9 ;  /* 0x0000000506fa7224 */ /* 0x040fe200078e0209 */
[----:B------:R-:W-:Y:S01]  /*1bf0*/  ISETP.GT.U32.AND P2, PT, R6, R238, PT ;  /* 0x000000ee0600720c */ /* 0x000fe20003f44070 */
[----:B------:R-:W-:-:S02]  /*1c00*/  @!P5 IMAD.IADD R236, R236, 0x1, -R6 ;  /* 0x00000001ececd824 */ /* 0x000fc400078e0a06 */
[----:B------:R-:W-:Y:S01]  /*1c10*/  VIADD R11, R2, 0x20 ;  /* 0x00000020020b7836 */ /* 0x000fe20000000000 */
[----:B------:R-:W-:Y:S01]  /*1c20*/  ISETP.GT.U32.AND P5, PT, R6, R250, PT ;  /* 0x000000fa0600720c */ /* 0x000fe20003fa4070 */
[----:B------:R-:W-:-:S03]  /*1c30*/  IMAD.HI.U32 R3, R4, R7, RZ ;  /* 0x0000000704037227 */ /* 0x000fc600078e00ff */
[----:B------:R-:W-:Y:S01]  /*1c40*/  IABS R47, R11 ;  /* 0x0000000b002f7213 */ /* 0x000fe20000000000 */
[----:B------:R-:W-:Y:S02]  /*1c50*/  IMAD.MOV R3, RZ, RZ, -R3 ;  /* 0x000000ffff037224 */ /* 0x000fe400078e0a03 */
[----:B------:R-:W-:Y:S02]  /*1c60*/  VIADD R12, R2, 0x21 ;  /* 0x00000021020c7836 */ /* 0x000fe40000000000 */
[----:B------:R-:W-:Y:S02]  /*1c70*/  IMAD R246, R6, R3, R7 ;  /* 0x0000000306f67224 */ /* 0x000fe400078e0207 */
[----:B------:R-:W-:Y:S01]  /*1c80*/  VIADD R7, R2, 0x22 ;  /* 0x0000002202077836 */ /* 0x000fe20000000000 */
[----:B------:R-:W-:Y:S01]  /*1c90*/  IABS R45, R12 ;  /* 0x0000000c002d7213 */ /* 0x000fe20000000000 */
[----:B------:R-:W-:Y:S01]  /*1ca0*/  @!P3 IMAD.IADD R240, R240, 0x1, -R6 ;  /* 0x00000001f0f0b824 */ /* 0x000fe200078e0a06 */
[----:B------:R-:W-:Y:S01]  /*1cb0*/  ISETP.GE.AND P3, PT, R8, RZ, PT ;  /* 0x000000ff0800720c */ /* 0x000fe20003f66270 */
[----:B------:R-:W-:Y:S01]  /*1cc0*/  IMAD.HI.U32 R3, R4, R47, RZ ;  /* 0x0000002f04037227 */ /* 0x000fe200078e00ff */
[----:B------:R-:W-:-:S03]  /*1cd0*/  IABS R43, R7 ;  /* 0x00000007002b7213 */ /* 0x000fc60000000000 */
[----:B------:R-:W-:Y:S01]  /*1ce0*/  @!P2 IMAD.IADD R238, R238, 0x1, -R6 ;  /* 0x00000001eeeea824 */ /* 0x000fe200078e0a06 */
[C---:B------:R-:W-:Y:S01]  /*1cf0*/  ISETP.GT.U32.AND P2, PT, R6.reuse, R246, PT ;  /* 0x000000f60600720c */ /* 0x040fe20003f44070 */
[----:B------:R-:W-:Y:S01]  /*1d00*/  @!P1 IMAD.MOV R234, RZ, RZ, -R234 ;  /* 0x000000ffffea9224 */ /* 0x000fe200078e0aea */
[----:B------:R-:W-:Y:S01]  /*1d10*/  ISETP.GT.U32.AND P1, PT, R6, R240, PT ;  /* 0x000000f00600720c */ /* 0x000fe20003f24070 */
[----:B------:R-:W-:Y:S02]  /*1d20*/  @!P5 IMAD.IADD R250, R250, 0x1, -R6 ;  /* 0x00000001fafad824 */ /* 0x000fe400078e0a06 */
[----:B------:R-:W-:Y:S02]  /*1d30*/  IMAD.MOV R3, RZ, RZ, -R3 ;  /* 0x000000ffff037224 */ /* 0x000fe400078e0a03 */
[----:B------:R-:W-:Y:S01]  /*1d40*/  @!P4 IMAD.MOV R238, RZ, RZ, -R238 ;  /* 0x000000ffffeec224 */ /* 0x000fe200078e0aee */
[C---:B------:R-:W-:Y:S01]  /*1d50*/  ISETP.GT.U32.AND P4, PT, R6.reuse, R250, PT ;  /* 0x000000fa0600720c */ /* 0x040fe20003f84070 */
[----:B------:R-:W-:-:S02]  /*1d60*/  IMAD R47, R6, R3, R47 ;  /* 0x00000003062f7224 */ /* 0x000fc400078e022f */
[----:B------:R-:W-:-:S04]  /*1d70*/  IMAD.HI.U32 R5, R4, R45, RZ ;  /* 0x0000002d04057227 */ /* 0x000fc800078e00ff */
[----:B------:R-:W-:-:S04]  /*1d80*/  IMAD.HI.U32 R3, R4, R43, RZ ;  /* 0x0000002b04037227 */ /* 0x000fc800078e00ff */
[----:B------:R-:W-:Y:S02]  /*1d90*/  IMAD.MOV R5, RZ, RZ, -R5 ;  /* 0x000000ffff057224 */ /* 0x000fe400078e0a05 */
[----:B------:R-:W-:Y:S02]  /*1da0*/  IMAD.MOV R3, RZ, RZ, -R3 ;  /* 0x000000ffff037224 */ /* 0x000fe400078e0a03 */
[----:B------:R-:W-:Y:S02]  /*1db0*/  IMAD R45, R6, R5, R45 ;  /* 0x00000005062d7224 */ /* 0x000fe400078e022d */
[----:B------:R-:W-:Y:S01]  /*1dc0*/  @!P1 IMAD.IADD R240, R240, 0x1, -R6 ;  /* 0x00000001f0f09824 */ /* 0x000fe200078e0a06 */
[C---:B------:R-:W-:Y:S01]  /*1dd0*/  ISETP.GT.U32.AND P1, PT, R6.reuse, R47, PT ;  /* 0x0000002f0600720c */ /* 0x040fe20003f24070 */
[C---:B------:R-:W-:Y:S02]  /*1de0*/  IMAD R43, R6.reuse, R3, R43 ;  /* 0x00000003062b7224 */ /* 0x040fe400078e022b */
[----:B------:R-:W-:Y:S01]  /*1df0*/  @!P6 IMAD.MOV R240, RZ, RZ, -R240 ;  /* 0x000000fffff0e224 */ /* 0x000fe200078e0af0 */
[----:B------:R-:W-:Y:S01]  /*1e00*/  ISETP.GT.U32.AND P6, PT, R6, R45, PT ;  /* 0x0000002d0600720c */ /* 0x000fe20003fc4070 */
[--C-:B------:R-:W-:Y:S01]  /*1e10*/  @!P4 IMAD.IADD R250, R250, 0x1, -R6.reuse ;  /* 0x00000001fafac824 */ /* 0x100fe200078e0a06 */
[----:B------:R-:W-:Y:S01]  /*1e20*/  ISETP.GT.U32.AND P4, PT, R6, R43, PT ;  /* 0x0000002b0600720c */ /* 0x000fe20003f84070 */
[----:B------:R-:W-:Y:S01]  /*1e30*/  @!P2 IMAD.IADD R246, R246, 0x1, -R6 ;  /* 0x00000001f6f6a824 */ /* 0x000fe200078e0a06 */
[----:B------:R-:W-:Y:S01]  /*1e40*/  ISETP.GE.AND P2, PT, R10, RZ, PT ;  /* 0x000000ff0a00720c */ /* 0x000fe20003f46270 */
[----:B------:R-:W-:-:S02]  /*1e50*/  VIADD R8, R2, 0x23 ;  /* 0x0000002302087836 */ /* 0x000fc40000000000 */
[----:B------:R-:W-:Y:S01]  /*1e60*/  VIADD R9, R2, 0x24 ;  /* 0x0000002402097836 */ /* 0x000fe20000000000 */
[----:B------:R-:W-:Y:S01]  /*1e70*/  ISETP.GT.U32.AND P5, PT, R6, R246, PT ;  /* 0x000000f60600720c */ /* 0x000fe20003fa4070 */
[--C-:B------:R-:W-:Y:S01]  /*1e80*/  @!P1 IMAD.IADD R47, R47, 0x1, -R6.reuse ;  /* 0x000000012f2f9824 */ /* 0x100fe200078e0a06 */
[----:B------:R-:W-:Y:S01]  /*1e90*/  IABS R41, R8 ;  /* 0x0000000800297213 */ /* 0x000fe20000000000 */
[----:B------:R-:W-:Y:S01]  /*1ea0*/  VIADD R10, R2, 0x26 ;  /* 0x00000026020a7836 */ /* 0x000fe20000000000 */
[----:B------:R-:W-:Y:S01]  /*1eb0*/  IABS R39, R9 ;  /* 0x0000000900277213 */ /* 0x000fe20000000000 */
[--C-:B------:R-:W-:Y:S01]  /*1ec0*/  @!P6 IMAD.IADD R45, R45, 0x1, -R6.reuse ;  /* 0x000000012d2de824 */ /* 0x100fe200078e0a06 */
[----:B------:R-:W-:Y:S01]  /*1ed0*/  ISETP.GT.U32.AND P6, PT, R6, R47, PT ;  /* 0x0000002f0600720c */ /* 0x000fe20003fc4070 */
[----:B------:R-:W-:Y:S01]  /*1ee0*/  @!P4 IMAD.IADD R43, R43, 0x1, -R6 ;  /* 0x000000012b2bc824 */ /* 0x000fe200078e0a06 */
[----:B------:R-:W-:Y:S01]  /*1ef0*/  ISETP.GE.AND P1, PT, R7, RZ, PT ;  /* 0x000000ff0700720c */ /* 0x000fe20003f26270 */
[----:B------:R-:W-:Y:S01]  /*1f00*/  IMAD.HI.U32 R3, R4, R41, RZ ;  /* 0x0000002904037227 */ /* 0x000fe200078e00ff */
[----:B------:R-:W-:-:S02]  /*1f10*/  IABS R35, R10 ;  /* 0x0000000a00237213 */ /* 0x000fc40000000000 */
[----:B------:R-:W-:Y:S01]  /*1f20*/  ISETP.GT.U32.AND P4, PT, R6, R43, PT ;  /* 0x0000002b0600720c */ /* 0x000fe20003f84070 */
[----:B------:R-:W-:Y:S02]  /*1f30*/  IMAD.MOV R5, RZ, RZ, -R3 ;  /* 0x000000ffff057224 */ /* 0x000fe400078e0a03 */
[----:B------:R-:W-:-:S04]  /*1f40*/  IMAD.HI.U32 R3, R4, R39, RZ ;  /* 0x0000002704037227 */ /* 0x000fc800078e00ff */
[----:B------:R-:W-:Y:S01]  /*1f50*/  @!P5 IMAD.IADD R246, R246, 0x1, -R6 ;  /* 0x00000001f6f6d824 */ /* 0x000fe200078e0a06 */
[----:B------:R-:W-:Y:S01]  /*1f60*/  ISETP.GE.AND P5, PT, R12, RZ, PT ;  /* 0x000000ff0c00720c */ /* 0x000fe20003fa6270 */
[C---:B------:R-:W-:Y:S02]  /*1f70*/  IMAD R41, R6.reuse, R5, R41 ;  /* 0x0000000506297224 */ /* 0x040fe400078e0229 */
[----:B------:R-:W-:Y:S02]  /*1f80*/  IMAD.MOV R3, RZ, RZ, -R3 ;  /* 0x000000ffff037224 */ /* 0x000fe400078e0a03 */
[----:B------:R-:W-:Y:S01]  /*1f90*/  @!P3 IMAD.MOV R246, RZ, RZ, -R246 ;  /* 0x000000fffff6b224 */ /* 0x000fe200078e0af6 */
[C---:B------:R-:W-:Y:S01]  /*1fa0*/  ISETP.GT.U32.AND P3, PT, R6.reuse, R45, PT ;  /* 0x0000002d0600720c */ /* 0x040fe20003f64070 */
[----:B------:R-:W-:Y:S01]  /*1fb0*/  @!P6 IMAD.IADD R47, R47, 0x1, -R6 ;  /* 0x000000012f2fe824 */ /* 0x000fe200078e0a06 */
[C---:B------:R-:W-:Y:S01]  /*1fc0*/  ISETP.GT.U32.AND P6, PT, R6.reuse, R41, PT ;  /* 0x000000290600720c */ /* 0x040fe20003fc4070 */
[----:B------:R-:W-:-:S02]  /*1fd0*/  IMAD R39, R6, R3, R39 ;  /* 0x0000000306277224 */ /* 0x000fc400078e0227 */
[----:B------:R-:W-:Y:S02]  /*1fe0*/  @!P4 IMAD.IADD R43, R43, 0x1, -R6 ;  /* 0x000000012b2bc824 */ /* 0x000fe400078e0a06 */
[----:B------:R-:W-:Y:S01]  /*1ff0*/  VIADD R7, R2, 0x25 ;  /* 0x0000002502077836 */ /* 0x000fe20000000000 */
[----:B------:R-:W-:Y:S01]  /*2000*/  ISETP.GT.U32.AND P4, PT, R6, R39, PT ;  /* 0x000000270600720c */ /* 0x000fe20003f84070 */
[----:B------:R-:W-:Y:S01]  /*2010*/  @!P0 IMAD.MOV R236, RZ, RZ, -R236 ;  /* 0x000000ffffec8224 */ /* 0x000fe200078e0aec */
[----:B------:R-:W-:Y:S01]  /*2020*/  ISETP.GE.AND P0, PT, R11, RZ, PT ;  /* 0x000000ff0b00720c */ /* 0x000fe20003f06270 */
[----:B------:R-:W-:Y:S01]  /*2030*/  IMAD.HI.U32 R5, R4, R35, RZ ;  /* 0x0000002304057227 */ /* 0x000fe200078e00ff */
[----:B------:R-:W-:-:S03]  /*2040*/  IABS R37, R7 ;  /* 0x0000000700257213 */ /* 0x000fc60000000000 */
[--C-:B------:R-:W-:Y:S01]  /*2050*/  @!P3 IMAD.IADD R45, R45, 0x1, -R6.reuse ;  /* 0x000000012d2db824 */ /* 0x100fe200078e0a06 */
[----:B------:R-:W-:Y:S01]  /*2060*/  ISETP.GE.AND P3, PT, R8, RZ, PT ;  /* 0x000000ff0800720c */ /* 0x000fe20003f66270 */
[----:B------:R-:W-:Y:S02]  /*2070*/  VIADD R8, R2, 0x27 ;  /* 0x0000002702087836 */ /* 0x000fe40000000000 */
[----:B------:R-:W-:Y:S01]  /*2080*/  @!P6 IMAD.IADD R41, R41, 0x1, -R6 ;  /* 0x000000012929e824 */ /* 0x000fe200078e0a06 */
[----:B------:R-:W-:Y:S01]  /*2090*/  ISETP.GE.AND P6, PT, R9, RZ, PT ;  /* 0x000000ff0900720c */ /* 0x000fe20003fc6270 */
[----:B------:R-:W-:Y:S01]  /*20a0*/  IMAD.HI.U32 R3, R4, R37, RZ ;  /* 0x0000002504037227 */ /* 0x000fe200078e00ff */
[----:B------:R-:W-:-:S03]  /*20b0*/  IABS R33, R8 ;  /* 0x0000000800217213 */ /* 0x000fc60000000000 */
[----:B------:R-:W-:Y:S02]  /*20c0*/  IMAD.MOV R5, RZ, RZ, -R5 ;  /* 0x000000ffff057224 */ /* 0x000fe400078e0a05 */
[----:B------:R-:W-:Y:S02]  /*20d0*/  VIADD R9, R2, 0x28 ;  /* 0x0000002802097836 */ /* 0x000fe40000000000 */
[----:B------:R-:W-:Y:S01]  /*20e0*/  @!P4 IMAD.IADD R39, R39, 0x1, -R6 ;  /* 0x000000012727c824 */ /* 0x000fe200078e0a06 */
[C---:B------:R-:W-:Y:S01]  /*20f0*/  ISETP.GT.U32.AND P4, PT, R6.reuse, R41, PT ;  /* 0x000000290600720c */ /* 0x040fe20003f84070 */
[----:B------:R-:W-:Y:S01]  /*2100*/  IMAD.MOV R3, RZ, RZ, -R3 ;  /* 0x000000ffff037224 */ /* 0x000fe200078e0a03 */
[----:B------:R-:W-:Y:S01]  /*2110*/  IABS R31, R9 ;  /* 0x00000009001f7213 */ /* 0x000fe20000000000 */
[C---:B------:R-:W-:Y:S02]  /*2120*/  IMAD R35, R6.reuse, R5, R35 ;  /* 0x0000000506237224 */ /* 0x040fe400078e0223 */
[----:B------:R-:W-:Y:S01]  /*2130*/  @!P0 IMAD.MOV R47, RZ, RZ, -R47 ;  /* 0x000000ffff2f8224 */ /* 0x000fe200078e0a2f */
[C---:B------:R-:W-:Y:S01]  /*2140*/  ISETP.GT.U32.AND P0, PT, R6.reuse, R39, PT ;  /* 0x000000270600720c */ /* 0x040fe20003f04070 */
[----:B------:R-:W-:-:S02]  /*2150*/  IMAD R37, R6, R3, R37 ;  /* 0x0000000306257224 */ /* 0x000fc400078e0225 */
[----:B------:R-:W-:-:S04]  /*2160*/  IMAD.HI.U32 R3, R4, R33, RZ ;  /* 0x0000002104037227 */ /* 0x000fc800078e00ff */
[----:B------:R-:W-:Y:S01]  /*2170*/  @!P5 IMAD.MOV R45, RZ, RZ, -R45 ;  /* 0x000000ffff2dd224 */ /* 0x000fe200078e0a2d */
[----:B------:R-:W-:Y:S01]  /*2180*/  ISETP.GT.U32.AND P5, PT, R6, R35, PT ;  /* 0x000000230600720c */ /* 0x000fe20003fa4070 */
[----:B------:R-:W-:-:S04]  /*2190*/  IMAD.HI.U32 R5, R4, R31, RZ ;  /* 0x0000001f04057227 */ /* 0x000fc800078e00ff */
[----:B------:R-:W-:Y:S02]  /*21a0*/  IMAD.MOV R3, RZ, RZ, -R3 ;  /* 0x000000ffff037224 */ /* 0x000fe400078e0a03 */
[--C-:B------:R-:W-:Y:S01]  /*21b0*/  @!P4 IMAD.IADD R41, R41, 0x1, -R6.reuse ;  /* 0x000000012929c824 */ /* 0x100fe200078e0a06 */
[----:B------:R-:W-:Y:S01]  /*21c0*/  ISETP.GE.AND P4, PT, R10, RZ, PT ;  /* 0x000000ff0a00720c */ /* 0x000fe20003f86270 */
[----:B------:R-:W-:Y:S02]  /*21d0*/  IMAD.MOV R5, RZ, RZ, -R5 ;  /* 0x000000ffff057224 */ /* 0x000fe400078e0a05 */
[----:B------:R-:W-:Y:S02]  /*21e0*/  IMAD R33, R6, R3, R33 ;  /* 0x0000000306217224 */ /* 0x000fe400078e0221 */
[----:B------:R-:W-:Y:S01]  /*21f0*/  @!P0 IMAD.IADD R39, R39, 0x1, -R6 ;  /* 0x0000000127278824 */ /* 0x000fe200078e0a06 */
[----:B------:R-:W-:Y:S01]  /*2200*/  ISETP.GE.AND P0, PT, R8, RZ, PT ;  /* 0x000000ff0800720c */ /* 0x000fe20003f06270 */
[----:B------:R-:W-:-:S02]  /*2210*/  IMAD R31, R6, R5, R31 ;  /* 0x00000005061f7224 */ /* 0x000fc400078e021f */
[----:B------:R-:W-:Y:S01]  /*2220*/  @!P3 IMAD.MOV R41, RZ, RZ, -R41 ;  /* 0x000000ffff29b224 */ /* 0x000fe200078e0a29 */
[C---:B------:R-:W-:Y:S01]  /*2230*/  ISETP.GT.U32.AND P3, PT, R6.reuse, R33, PT ;  /* 0x000000210600720c */ /* 0x040fe20003f64070 */
[----:B------:R-:W-:Y:S02]  /*2240*/  @!P5 IMAD.IADD R35, R35, 0x1, -R6 ;  /* 0x000000012323d824 */ /* 0x000fe400078e0a06 */
[----:B------:R-:W-:Y:S01]  /*2250*/  @!P6 IMAD.MOV R39, RZ, RZ, -R39 ;  /* 0x000000ffff27e224 */ /* 0x000fe200078e0a27 */
[C---:B------:R-:W-:Y:S01]  /*2260*/  ISETP.GT.U32.AND P6, PT, R6.reuse, R31, PT ;  /* 0x0000001f0600720c */ /* 0x040fe20003fc4070 */
[----:B------:R-:W-:Y:S01]  /*2270*/  @!P2 IMAD.MOV R250, RZ, RZ, -R250 ;  /* 0x000000fffffaa224 */ /* 0x000fe200078e0afa */
[----:B------:R-:W-:Y:S01]  /*2280*/  ISETP.GT.U32.AND P2, PT, R6, R37, PT ;  /* 0x000000250600720c */ /* 0x000fe20003f44070 */
[----:B------:R-:W-:Y:S01]  /*2290*/  VIADD R5, R2, 0x29 ;  /* 0x0000002902057836 */ /* 0x000fe20000000000 */
[----:B------:R-:W-:Y:S01]  /*22a0*/  ISETP.GT.U32.AND P5, PT, R6, R35, PT ;  /* 0x000000230600720c */ /* 0x000fe20003fa4070 */
[----:B------:R-:W-:Y:S01]  /*22b0*/  @!P1 IMAD.MOV R43, RZ, RZ, -R43 ;  /* 0x000000ffff2b9224 */ /* 0x000fe200078e0a2b */
[----:B------:R-:W-:Y:S01]  /*22c0*/  ISETP.GE.AND P1, PT, R7, RZ, PT ;  /* 0x000000ff0700720c */ /* 0x000fe20003f26270 */
[----:B------:R-:W-:Y:S01]  /*22d0*/  VIADD R7, R2, 0x2a ;  /* 0x0000002a02077836 */ /* 0x000fe20000000000 */
[----:B------:R-:W-:Y:S01]  /*22e0*/  IABS R29, R5 ;  /* 0x00000005001d7213 */ /* 0x000fe20000000000 */
[----:B------:R-:W-:-:S02]  /*22f0*/  @!P3 IMAD.IADD R33, R33, 0x1, -R6 ;  /* 0x000000012121b824 */ /* 0x000fc400078e0a06 */
[----:B------:R-:W-:Y:S01]  /*2300*/  VIADD R10, R2, 0x2b ;  /* 0x0000002b020a7836 */ /* 0x000fe20000000000 */
[----:B------:R-:W-:Y:S01]  /*2310*/  IABS R27, R7 ;  /* 0x00000007001b7213 */ /* 0x000fe20000000000 */
[--C-:B------:R-:W-:Y:S01]  /*2320*/  @!P6 IMAD.IADD R31, R31, 0x1, -R6.reuse ;  /* 0x000000011f1fe824 */ /* 0x100fe200078e0a06 */
[----:B------:R-:W-:Y:S01]  /*2330*/  ISETP.GT.U32.AND P3, PT, R6, R33, PT ;  /* 0x000000210600720c */ /* 0x000fe20003f64070 */
[----:B------:R-:W-:Y:S01]  /*2340*/  IMAD.HI.U32 R3, R4, R29, RZ ;  /* 0x0000001d04037227 */ /* 0x000fe200078e00ff */
[----:B------:R-:W-:Y:S02]  /*2350*/  IABS R25, R10 ;  /* 0x0000000a00197213 */ /* 0x000fe40000000000 */
[----:B------:R-:W-:Y:S01]  /*2360*/  ISETP.GT.U32.AND P6, PT, R6, R31, PT ;  /* 0x0000001f0600720c */ /* 0x000fe20003fc4070 */
[--C-:B------:R-:W-:Y:S02]  /*2370*/  @!P2 IMAD.IADD R37, R37, 0x1, -R6.reuse ;  /* 0x000000012525a824 */ /* 0x100fe400078e0a06 */
[----:B------:R-:W-:Y:S01]  /*2380*/  @!P5 IMAD.IADD R35, R35, 0x1, -R6 ;  /* 0x000000012323d824 */ /* 0x000fe200078e0a06 */
[----:B------:R-:W-:Y:S01]  /*2390*/  ISETP.GE.AND P5, PT, R5, RZ, PT ;  /* 0x000000ff0500720c */ /* 0x000fe20003fa6270 */
[----:B------:R-:W-:Y:S01]  /*23a0*/  IMAD.HI.U32 R5, R4, R27, RZ ;  /* 0x0000001b04057227 */ /* 0x000fe200078e00ff */
[----:B------:R-:W-:-:S03]  /*23b0*/  ISETP.GT.U32.AND P2, PT, R6, R37, PT ;  /* 0x000000250600720c */ /* 0x000fc60003f44070 */
[----:B------:R-:W-:Y:S02]  /*23c0*/  IMAD.MOV R3, RZ, RZ, -R3 ;  /* 0x000000ffff037224 */ /* 0x000fe400078e0a03 */
[----:B------:R-:W-:Y:S02]  /*23d0*/  IMAD.MOV R5, RZ, RZ, -R5 ;  /* 0x000000ffff057224 */ /* 0x000fe400078e0a05 */
[C---:B------:R-:W-:Y:S02]  /*23e0*/  IMAD R29, R6.reuse, R3, R29 ;  /* 0x00000003061d7224 */ /* 0x040fe400078e021d */
[C---:B------:R-:W-:Y:S02]  /*23f0*/  IMAD R27, R6.reuse, R5, R27 ;  /* 0x00000005061b7224 */ /* 0x040fe400078e021b */
[--C-:B------:R-:W-:Y:S01]  /*2400*/  @!P3 IMAD.IADD R33, R33, 0x1, -R6.reuse ;  /* 0x000000012121b824 */ /* 0x100fe200078e0a06 */
[C---:B------:R-:W-:Y:S01]  /*2410*/  ISETP.GT.U32.AND P3, PT, R6.reuse, R29, PT ;  /* 0x0000001d0600720c */ /* 0x040fe20003f64070 */
[--C-:B------:R-:W-:Y:S01]  /*2420*/  @!P6 IMAD.IADD R31, R31, 0x1, -R6.reuse ;  /* 0x000000011f1fe824 */ /* 0x100fe200078e0a06 */
[----:B------:R-:W-:Y:S01]  /*2430*/  ISETP.GT.U32.AND P6, PT, R6, R27, PT ;  /* 0x0000001b0600720c */ /* 0x000fe20003fc4070 */
[----:B------:R-:W-:Y:S01]  /*2440*/  @!P2 IMAD.IADD R37, R37, 0x1, -R6 ;  /* 0x000000012525a824 */ /* 0x000fe200078e0a06 */
[----:B------:R-:W-:Y:S01]  /*2450*/  ISETP.GE.AND P2, PT, R9, RZ, PT ;  /* 0x000000ff0900720c */ /* 0x000fe20003f46270 */
[----:B------:R-:W-:-:S02]  /*2460*/  VIADD R11, R2, 0x2c ;  /* 0x0000002c020b7836 */ /* 0x000fc40000000000 */
[----:B------:R-:W-:-:S04]  /*2470*/  IMAD.HI.U32 R3, R4, R25, RZ ;  /* 0x0000001904037227 */ /* 0x000fc800078e00ff */
[----:B------:R-:W-:Y:S01]  /*2480*/  @!P1 IMAD.MOV R37, RZ, RZ, -R37 ;  /* 0x000000ffff259224 */ /* 0x000fe200078e0a25 */
[----:B------:R-:W-:Y:S01]  /*2490*/  ISETP.GE.AND P1, PT, R7, RZ, PT ;  /* 0x000000ff0700720c */ /* 0x000fe20003f26270 */
[----:B------:R-:W-:Y:S01]  /*24a0*/  VIADD R12, R2, 0x2d ;  /* 0x0000002d020c7836 */ /* 0x000fe20000000000 */
[----:B------:R-:W-:Y:S01]  /*24b0*/  IABS R7, R11 ;  /* 0x0000000b00077213 */ /* 0x000fe20000000000 */
[----:B------:R-:W-:Y:S02]  /*24c0*/  IMAD.MOV R3, RZ, RZ, -R3 ;  /* 0x000000ffff037224 */ /* 0x000fe400078e0a03 */
[--C-:B------:R-:W-:Y:S01]  /*24d0*/  @!P3 IMAD.IADD R29, R29, 0x1, -R6.reuse ;  /* 0x000000011d1db824 */ /* 0x100fe200078e0a06 */
[----:B------:R-:W-:Y:S01]  /*24e0*/  IABS R9, R12 ;  /* 0x0000000c00097213 */ /* 0x000fe20000000000 */
[C---:B------:R-:W-:Y:S02]  /*24f0*/  IMAD R25, R6.reuse, R3, R25 ;  /* 0x0000000306197224 */ /* 0x040fe400078e0219 */
[----:B------:R-:W-:Y:S01]  /*2500*/  @!P6 IMAD.IADD R27, R27, 0x1, -R6 ;  /* 0x000000011b1be824 */ /* 0x000fe200078e0a06 */
[----:B------:R-:W-:Y:S01]  /*2510*/  ISETP.GT.U32.AND P6, PT, R6, R29, PT ;  /* 0x0000001d0600720c */ /* 0x000fe20003fc4070 */
[----:B------:R-:W-:Y:S01]  /*2520*/  IMAD.HI.U32 R3, R4, R7, RZ ;  /* 0x0000000704037227 */ /* 0x000fe200078e00ff */
[----:B------:R-:W-:-:S03]  /*2530*/  ISETP.GT.U32.AND P3, PT, R6, R25, PT ;  /* 0x000000190600720c */ /* 0x000fc60003f64070 */
[C---:B------:R-:W-:Y:S02]  /*2540*/  VIADD R13, R2.reuse, 0x2e ;  /* 0x0000002e020d7836 */ /* 0x040fe40000000000 */
[----:B------:R-:W-:Y:S02]  /*2550*/  VIADD R14, R2, 0x2f ;  /* 0x0000002f020e7836 */ /* 0x000fe40000000000 */
[----:B------:R-:W-:Y:S01]  /*2560*/  IMAD.MOV R3, RZ, RZ, -R3 ;  /* 0x000000ffff037224 */ /* 0x000fe200078e0a03 */
[----:B------:R-:W-:Y:S01]  /*2570*/  IABS R8, R13 ;  /* 0x0000000d00087213 */ /* 0x000fe20000000000 */
[----:B------:R-:W-:-:S04]  /*2580*/  IMAD.HI.U32 R5, R4, R9, RZ ;  /* 0x0000000904057227 */ /* 0x000fc800078e00ff */
[C---:B------:R-:W-:Y:S01]  /*2590*/  IMAD R178, R6.reuse, R3, R7 ;  /* 0x0000000306b27224 */ /* 0x040fe200078e0207 */
[----:B------:R-:W-:Y:S01]  /*25a0*/  IABS R3, R14 ;  /* 0x0000000e00037213 */ /* 0x000fe20000000000 */
[----:B------:R-:W-:Y:S02]  /*25b0*/  IMAD.MOV R5, RZ, RZ, -R5 ;  /* 0x000000ffff057224 */ /* 0x000fe400078e0a05 */
[----:B------:R-:W-:Y:S02]  /*25c0*/  IMAD.MOV.U32 R7, RZ, RZ, R8 ;  /* 0x000000ffff077224 */ /* 0x000fe400078e0008 */
[C---:B------:R-:W-:Y:S02]  /*25d0*/  IMAD R176, R6.reuse, R5, R9 ;  /* 0x0000000506b07224 */ /* 0x040fe400078e0209 */
[----:B------:R-:W-:Y:S01]  /*25e0*/  @!P6 IMAD.IADD R29, R29, 0x1, -R6 ;  /* 0x000000011d1de824 */ /* 0x000fe200078e0a06 */
[----:B------:R-:W-:Y:S01]  /*25f0*/  ISETP.GT.U32.AND P6, PT, R6, R178, PT ;  /* 0x000000b20600720c */ /* 0x000fe20003fc4070 */
[----:B------:R-:W-:-:S02]  /*2600*/  IMAD.MOV.U32 R9, RZ, RZ, R3 ;  /* 0x000000ffff097224 */ /* 0x000fc400078e0003 */
[----:B------:R-:W-:-:S04]  /*2610*/  IMAD.HI.U32 R3, R4, R7, RZ ;  /* 0x0000000704037227 */ /* 0x000fc800078e00ff */
[----:B------:R-:W-:Y:S02]  /*2620*/  IMAD.MOV R3, RZ, RZ, -R3 ;  /* 0x000000ffff037224 */ /* 0x000fe400078e0a03 */
[----:B------:R-:W-:Y:S01]  /*2630*/  @!P5 IMAD.MOV R29, RZ, RZ, -R29 ;  /* 0x000000ffff1dd224 */ /* 0x000fe200078e0a1d */
[C---:B------:R-:W-:Y:S01]  /*2640*/  ISETP.GT.U32.AND P5, PT, R6.reuse, R176, PT ;  /* 0x000000b00600720c */ /* 0x040fe20003fa4070 */
[----:B------:R-:W-:Y:S02]  /*2650*/  IMAD R174, R6, R3, R7 ;  /* 0x0000000306ae7224 */ /* 0x000fe400078e0207 */
[----:B------:R-:W-:Y:S02]  /*2660*/  @!P6 IMAD.IADD R178, R178, 0x1, -R6 ;  /* 0x00000001b2b2e824 */ /* 0x000fe400078e0a06 */
[----:B------:R-:W-:Y:S01]  /*2670*/  IMAD.HI.U32 R5, R4, R9, RZ ;  /* 0x0000000904057227 */ /* 0x000fe200078e00ff */
[----:B------:R-:W-:-:S03]  /*2680*/  ISETP.GT.U32.AND P6, PT, R6, R174, PT ;  /* 0x000000ae0600720c */ /* 0x000fc60003fc4070 */
[----:B------:R-:W-:Y:S02]  /*2690*/  IMAD.MOV R5, RZ, RZ, -R5 ;  /* 0x000000ffff057224 */ /* 0x000fe400078e0a05 */
[----:B------:R-:W-:Y:S02]  /*26a0*/  VIADD R8, R2, 0x30 ;  /* 0x0000003002087836 */ /* 0x000fe40000000000 */
[----:B------:R-:W-:Y:S02]  /*26b0*/  IMAD R172, R6, R5, R9 ;  /* 0x0000000506ac7224 */ /* 0x000fe400078e0209 */
[--C-:B------:R-:W-:Y:S01]  /*26c0*/  @!P5 IMAD.IADD R176, R176, 0x1, -R6.reuse ;  /* 0x00000001b0b0d824 */ /* 0x100fe200078e0a06 */
[----:B------:R-:W-:Y:S01]  /*26d0*/  IABS R5, R8 ;  /* 0x0000000800057213 */ /* 0x000fe20000000000 */
[----:B------:R-:W-:Y:S01]  /*26e0*/  @!P0 IMAD.MOV R33, RZ, RZ, -R33 ;  /* 0x000000ffff218224 */ /* 0x000fe200078e0a21 */
[----:B------:R-:W-:Y:S01]  /*26f0*/  ISETP.GT.U32.AND P5, PT, R6, R178, PT ;  /* 0x000000b20600720c */ /* 0x000fe20003fa4070 */
[----:B------:R-:W-:Y:S01]  /*2700*/  @!P6 IMAD.IADD R174, R174, 0x1, -R6 ;  /* 0x00000001aeaee824 */ /* 0x000fe200078e0a06 */
[----:B------:R-:W-:Y:S01]  /*2710*/  ISETP.GT.U32.AND P0, PT, R6, R27, PT ;  /* 0x0000001b0600720c */ /* 0x000fe20003f04070 */
[----:B------:R-:W-:-:S03]  /*2720*/  IMAD.HI.U32 R3, R4, R5, RZ ;  /* 0x0000000504037227 */ /* 0x000fc600078e00ff */
[----:B------:R-:W-:Y:S01]  /*2730*/  ISETP.GT.U32.AND P6, PT, R6, R174, PT ;  /* 0x000000ae0600720c */ /* 0x000fe20003fc4070 */
[--C-:B------:R-:W-:Y:S02]  /*2740*/  @!P3 IMAD.IADD R25, R25, 0x1, -R6.reuse ;  /* 0x000000011919b824 */ /* 0x100fe400078e0a06 */
[----:B------:R-:W-:Y:S02]  /*2750*/  IMAD.MOV R3, RZ, RZ, -R3 ;  /* 0x000000ffff037224 */ /* 0x000fe400078e0a03 */
[----:B------:R-:W-:Y:S01]  /*2760*/  VIADD R15, R2, 0x32 ;  /* 0x00000032020f7836 */ /* 0x000fe20000000000 */
[----:B------:R-:W-:Y:S01]  /*2770*/  ISETP.GT.U32.AND P3, PT, R6, R25, PT ;  /* 0x000000190600720c */ /* 0x000fe20003f64070 */
[--C-:B------:R-:W-:Y:S01]  /*2780*/  @!P5 IMAD.IADD R178, R178, 0x1, -R6.reuse ;  /* 0x00000001b2b2d824 */ /* 0x100fe200078e0a06 */
[C---:B------:R-:W-:Y:S01]  /*2790*/  ISETP.GT.U32.AND P5, PT, R6.reuse, R172, PT ;  /* 0x000000ac0600720c */ /* 0x040fe20003fa4070 */
[----:B------:R-:W-:Y:S02]  /*27a0*/  IMAD R170, R6, R3, R5 ;  /* 0x0000000306aa7224 */ /* 0x000fe400078e0205 */
[--C-:B------:R-:W-:Y:S01]  /*27b0*/  @!P0 IMAD.IADD R27, R27, 0x1, -R6.reuse ;  /* 0x000000011b1b8824 */ /* 0x100fe200078e0a06 */
[----:B------:R-:W-:Y:S01]  /*27c0*/  ISETP.GE.AND P0, PT, R12, RZ, PT ;  /* 0x000000ff0c00720c */ /* 0x000fe20003f06270 */
[----:B------:R-:W-:Y:S01]  /*27d0*/  @!P6 IMAD.IADD R174, R174, 0x1, -R6 ;  /* 0x00000001aeaee824 */ /* 0x000fe200078e0a06 */
[----:B------:R-:W-:Y:S01]  /*27e0*/  ISETP.GT.U32.AND P6, PT, R6, R170, PT ;  /* 0x000000aa0600720c */ /* 0x000fe20003fc4070 */
[----:B------:R-:W-:-:S02]  /*27f0*/  VIADD R12, R2, 0x31 ;  /* 0x00000031020c7836 */ /* 0x000fc40000000000 */
[----:B------:R-:W-:Y:S01]  /*2800*/  @!P2 IMAD.MOV R31, RZ, RZ, -R31 ;  /* 0x000000ffff1fa224 */ /* 0x000fe200078e0a1f */
[----:B------:R-:W-:Y:S01]  /*2810*/  ISETP.GE.AND P2, PT, R11, RZ, PT ;  /* 0x000000ff0b00720c */ /* 0x000fe20003f46270 */
[----:B------:R-:W-:Y:S01]  /*2820*/  @!P1 IMAD.MOV R27, RZ, RZ, -R27 ;  /* 0x000000ffff1b9224 */ /* 0x000fe200078e0a1b */
[----:B------:R-:W-:Y:S01]  /*2830*/  ISETP.GT.U32.AND P1, PT, R6, R176, PT ;  /* 0x000000b00600720c */ /* 0x000fe20003f24070 */
[----:B------:R-:W-:Y:S01]  /*2840*/  VIADD R16, R2, 0x33 ;  /* 0x0000003302107836 */ /* 0x000fe20000000000 */
[----:B------:R-:W-:Y:S01]  /*2850*/  IABS R9, R12 ;  /* 0x0000000c00097213 */ /* 0x000fe20000000000 */
[--C-:B------:R-:W-:Y:S01]  /*2860*/  @!P3 IMAD.IADD R25, R25, 0x1, -R6.reuse ;  /* 0x000000011919b824 */ /* 0x100fe200078e0a06 */
[----:B------:R-:W-:Y:S01]  /*2870*/  IABS R11, R15 ;  /* 0x0000000f000b7213 */ /* 0x000fe20000000000 */
[----:B------:R-:W-:Y:S01]  /*2880*/  @!P5 IMAD.IADD R172, R172, 0x1, -R6 ;  /* 0x00000001acacd824 */ /* 0x000fe200078e0a06 */
[----:B------:R-:W-:Y:S01]  /*2890*/  ISETP.GE.AND P3, PT, R13, RZ, PT ;  /* 0x000000ff0d00720c */ /* 0x000fe20003f66270 */
[----:B------:R-:W-:Y:S01]  /*28a0*/  @!P4 IMAD.MOV R35, RZ, RZ, -R35 ;  /* 0x000000ffff23c224 */ /* 0x000fe200078e0a23 */
[----:B------:R-:W-:Y:S01]  /*28b0*/  IABS R13, R16 ;  /* 0x00000010000d7213 */ /* 0x000fe20000000000 */
[----:B------:R-:W-:Y:S01]  /*28c0*/  IMAD.HI.U32 R3, R4, R9, RZ ;  /* 0x0000000904037227 */ /* 0x000fe200078e00ff */
[----:B------:R-:W-:-:S02]  /*28d0*/  ISETP.GE.AND P4, PT, R10, RZ, PT ;  /* 0x000000ff0a00720c */ /* 0x000fc40003f86270 */
[----:B------:R-:W-:Y:S01]  /*28e0*/  ISETP.GE.AND P5, PT, R8, RZ, PT ;  /* 0x000000ff0800720c */ /* 0x000fe20003fa6270 */
[----:B------:R-:W-:-:S04]  /*28f0*/  IMAD.HI.U32 R5, R4, R11, RZ ;  /* 0x0000000b04057227 */ /* 0x000fc800078e00ff */
[----:B------:R-:W-:Y:S01]  /*2900*/  @!P6 IMAD.IADD R170, R170, 0x1, -R6 ;  /* 0x00000001aaaae824 */ /* 0x000fe200078e0a06 */
[----:B------:R-:W-:Y:S01]  /*2910*/  ISETP.GT.U32.AND P6, PT, R6, R172, PT ;  /* 0x000000ac0600720c */ /* 0x000fe20003fc4070 */
[----:B------:R-:W-:-:S04]  /*2920*/  IMAD.HI.U32 R7, R4, R13, RZ ;  /* 0x0000000d04077227 */ /* 0x000fc800078e00ff */
[----:B------:R-:W-:Y:S02]  /*2930*/  IMAD.MOV R3, RZ, RZ, -R3 ;  /* 0x000000ffff037224 */ /* 0x000fe400078e0a03 */
[----:B------:R-:W-:Y:S02]  /*2940*/  IMAD.MOV R5, RZ, RZ, -R5 ;  /* 0x000000ffff057224 */ /* 0x000fe400078e0a05 */
[----:B------:R-:W-:Y:S01]  /*2950*/  @!P1 IMAD.IADD R176, R176, 0x1, -R6 ;  /* 0x00000001b0b09824 */ /* 0x000fe200078e0a06 */
[----:B------:R-:W-:Y:S01]  /*2960*/  ISETP.GE.AND P1, PT, R14, RZ, PT ;  /* 0x000000ff0e00720c */ /* 0x000fe20003f26270 */
[----:B------:R-:W-:Y:S02]  /*2970*/  IMAD.MOV R7, RZ, RZ, -R7 ;  /* 0x000000ffff077224 */ /* 0x000fe400078e0a07 */
[C---:B------:R-:W-:Y:S02]  /*2980*/  IMAD R168, R6.reuse, R3, R9 ;  /* 0x0000000306a87224 */ /* 0x040fe400078e0209 */
[----:B------:R-:W-:-:S02]  /*2990*/  IMAD R166, R6, R5, R11 ;  /* 0x0000000506a67224 */ /* 0x000fc400078e020b */
[----:B------:R-:W-:Y:S02]  /*29a0*/  VIADD R8, R2, 0x34 ;  /* 0x0000003402087836 */ /* 0x000fe40000000000 */
[C---:B------:R-:W-:Y:S02]  /*29b0*/  IMAD R10, R6.reuse, R7, R13 ;  /* 0x00000007060a7224 */ /* 0x040fe400078e020d */
[----:B------:R-:W-:Y:S01]  /*29c0*/  @!P2 IMAD.MOV R178, RZ, RZ, -R178 ;  /* 0x000000ffffb2a224 */ /* 0x000fe200078e0ab2 */
[C---:B------:R-:W-:Y:S01]  /*29d0*/  ISETP.GT.U32.AND P2, PT, R6.reuse, R168, PT ;  /* 0x000000a80600720c */ /* 0x040fe20003f44070 */
[----:B------:R-:W-:Y:S01]  /*29e0*/  @!P0 IMAD.MOV R176, RZ, RZ, -R176 ;  /* 0x000000ffffb08224 */ /* 0x000fe200078e0ab0 */
[----:B------:R-:W-:Y:S01]  /*29f0*/  ISETP.GT.U32.AND P0, PT, R6, R166, PT ;  /* 0x000000a60600720c */ /* 0x000fe20003f04070 */
[----:B------:R-:W-:Y:S01]  /*2a00*/  @!P4 IMAD.MOV R25, RZ, RZ, -R25 ;  /* 0x000000ffff19c224 */ /* 0x000fe200078e0a19 */
[----:B------:R-:W-:Y:S01]  /*2a10*/  IABS R5, R8 ;  /* 0x0000000800057213 */ /* 0x000fe20000000000 */
[----:B------:R-:W-:Y:S01]  /*2a20*/  @!P6 IMAD.IADD R172, R172, 0x1, -R6 ;  /* 0x00000001acace824 */ /* 0x000fe200078e0a06 */
[----:B------:R-:W-:Y:S01]  /*2a30*/  ISETP.GT.U32.AND P4, PT, R6, R170, PT ;  /* 0x000000aa0600720c */ /* 0x000fe20003f84070 */
[----:B------:R-:W-:Y:S01]  /*2a40*/  VIADD R11, R2, 0x35 ;  /* 0x00000035020b7836 */ /* 0x000fe20000000000 */
[----:B------:R-:W-:Y:S01]  /*2a50*/  ISETP.GT.U32.AND P6, PT, R6, R10, PT ;  /* 0x0000000a0600720c */ /* 0x000fe20003fc4070 */
[----:B------:R-:W-:-:S03]  /*2a60*/  IMAD.HI.U32 R3, R4, R5, RZ ;  /* 0x0000000504037227 */ /* 0x000fc600078e00ff */
[----:B------:R-:W-:Y:S01]  /*2a70*/  IABS R7, R11 ;  /* 0x0000000b00077213 */ /* 0x000fe20000000000 */
[----:B------:R-:W-:Y:S02]  /*2a80*/  IMAD.MOV R18, RZ, RZ, -R3 ;  /* 0x000000ffff127224 */ /* 0x000fe400078e0a03 */
[--C-:B------:R-:W-:Y:S01]  /*2a90*/  @!P2 IMAD.IADD R168, R168, 0x1, -R6.reuse ;  /* 0x00000001a8a8a824 */ /* 0x100fe200078e0a06 */
[----:B------:R-:W-:Y:S01]  /*2aa0*/  ISETP.GE.AND P2, PT, R16, RZ, PT ;  /* 0x000000ff1000720c */ /* 0x000fe20003f46270 */
[--C-:B------:R-:W-:Y:S02]  /*2ab0*/  @!P0 IMAD.IADD R166, R166, 0x1, -R6.reuse ;  /* 0x00000001a6a68824 */ /* 0x100fe400078e0a06 */
[--C-:B------:R-:W-:Y:S01]  /*2ac0*/  @!P4 IMAD.IADD R170, R170, 0x1, -R6.reuse ;  /* 0x00000001aaaac824 */ /* 0x100fe200078e0a06 */
[C---:B------:R-:W-:Y:S01]  /*2ad0*/  ISETP.GT.U32.AND P0, PT, R6.reuse, R168, PT ;  /* 0x000000a80600720c */ /* 0x040fe20003f04070 */
[----:B------:R-:W-:Y:S01]  /*2ae0*/  IMAD R18, R6, R18, R5 ;  /* 0x0000001206127224 */ /* 0x000fe200078e0205 */
[----:B------:R-:W-:Y:S01]  /*2af0*/  ISETP.GE.AND P4, PT, R15, RZ, PT ;  /* 0x000000ff0f00720c */ /* 0x000fe20003f86270 */
[----:B------:R-:W-:Y:S01]  /*2b00*/  @!P6 IMAD.IADD R10, R10, 0x1, -R6 ;  /* 0x000000010a0ae824 */ /* 0x000fe200078e0a06 */
[----:B------:R-:W-:Y:S01]  /*2b10*/  ISETP.GT.U32.AND P6, PT, R6, R166, PT ;  /* 0x000000a60600720c */ /* 0x000fe20003fc4070 */
[----:B------:R-:W-:-:S04]  /*2b20*/  IMAD.HI.U32 R3, R4, R7, RZ ;  /* 0x0000000704037227 */ /* 0x000fc800078e00ff */
[----:B------:R-:W-:Y:S01]  /*2b30*/  @!P5 IMAD.MOV R170, RZ, RZ, -R170 ;  /* 0x000000ffffaad224 */ /* 0x000fe200078e0aaa */
[----:B------:R-:W-:Y:S01]  /*2b40*/  ISETP.GT.U32.AND P5, PT, R6, R18, PT ;  /* 0x000000120600720c */ /* 0x000fe20003fa4070 */
[----:B------:R-:W-:Y:S01]  /*2b50*/  @!P3 IMAD.MOV R174, RZ, RZ, -R174 ;  /* 0x000000ffffaeb224 */ /* 0x000fe200078e0aae */
[----:B------:R-:W-:Y:S01]  /*2b60*/  ISETP.GE.AND P3, PT, R12, RZ, PT ;  /* 0x000000ff0c00720c */ /* 0x000fe20003f66270 */
[----:B------:R-:W-:Y:S01]  /*2b70*/  @!P1 IMAD.MOV R172, RZ, RZ, -R172 ;  /* 0x000000ffffac9224 */ /* 0x000fe200078e0aac */
[----:B------:R-:W-:Y:S01]  /*2b80*/  ISETP.GT.U32.AND P1, PT, R6, R10, PT ;  /* 0x0000000a0600720c */ /* 0x000fe20003f24070 */
[----:B------:R-:W-:Y:S02]  /*2b90*/  IMAD.MOV R3, RZ, RZ, -R3 ;  /* 0x000000ffff037224 */ /* 0x000fe400078e0a03 */
[----:B------:R-:W-:Y:S02]  /*2ba0*/  VIADD R12, R2, 0x36 ;  /* 0x00000036020c7836 */ /* 0x000fe40000000000 */
[----:B------:R-:W-:-:S02]  /*2bb0*/  IMAD R26, R6, R3, R7 ;  /* 0x00000003061a7224 */ /* 0x000fc400078e0207 */
[--C-:B------:R-:W-:Y:S01]  /*2bc0*/  @!P0 IMAD.IADD R168, R168, 0x1, -R6.reuse ;  /* 0x00000001a8a88824 */ /* 0x100fe200078e0a06 */
[----:B------:R-:W-:Y:S01]  /*2bd0*/  IABS R7, R12 ;  /* 0x0000000c00077213 */ /* 0x000fe20000000000 */
[--C-:B------:R-:W-:Y:S01]  /*2be0*/  @!P6 IMAD.IADD R166, R166, 0x1, -R6.reuse ;  /* 0x00000001a6a6e824 */ /* 0x100fe200078e0a06 */
[----:B------:R-:W-:Y:S01]  /*2bf0*/  ISETP.GE.AND P0, PT, R8, RZ, PT ;  /* 0x000000ff0800720c */ /* 0x000fe20003f06270 */
[----:B------:R-:W-:Y:S01]  /*2c00*/  VIADD R8, R2, 0x38 ;  /* 0x0000003802087836 */ /* 0x000fe20000000000 */
[----:B------:R-:W-:Y:S01]  /*2c10*/  ISETP.GT.U32.AND P6, PT, R6, R26, PT ;  /* 0x0000001a0600720c */ /* 0x000fe20003fc4070 */
[----:B------:R-:W-:Y:S01]  /*2c20*/  @!P5 IMAD.IADD R18, R18, 0x1, -R6 ;  /* 0x000000011212d824 */ /* 0x000fe200078e0a06 */
[----:B------:R-:W-:Y:S01]  /*2c30*/  ISETP.GE.AND P5, PT, R12, RZ, PT ;  /* 0x000000ff0c00720c */ /* 0x000fe20003fa6270 */
[----:B------:R-:W-:-:S04]  /*2c40*/  IMAD.HI.U32 R3, R4, R7, RZ ;  /* 0x0000000704037227 */ /* 0x000fc800078e00ff */
[----:B------:R-:W-:Y:S01]  /*2c50*/  @!P1 IMAD.IADD R10, R10, 0x1, -R6 ;  /* 0x000000010a0a9824 */ /* 0x000fe200078e0a06 */
[----:B------:R-:W-:Y:S01]  /*2c60*/  ISETP.GE.AND P1, PT, R11, RZ, PT ;  /* 0x000000ff0b00720c */ /* 0x000fe20003f26270 */
[----:B------:R-:W-:Y:S01]  /*2c70*/  @!P3 IMAD.MOV R168, RZ, RZ, -R168 ;  /* 0x000000ffffa8b224 */ /* 0x000fe200078e0aa8 */
[----:B------:R-:W-:Y:S01]  /*2c80*/  IABS R11, R8 ;  /* 0x00000008000b7213 */ /* 0x000fe20000000000 */
[----:B------:R-:W-:Y:S01]  /*2c90*/  IMAD.MOV R3, RZ, RZ, -R3 ;  /* 0x000000ffff037224 */ /* 0x000fe200078e0a03 */
[----:B------:R-:W-:Y:S01]  /*2ca0*/  ISETP.GT.U32.AND P3, PT, R6, R18, PT ;  /* 0x000000120600720c */ /* 0x000fe20003f64070 */
[----:B------:R-:W-:Y:S02]  /*2cb0*/  @!P6 IMAD.IADD R26, R26, 0x1, -R6 ;  /* 0x000000011a1ae824 */ /* 0x000fe400078e0a06 */
[----:B------:R-:W-:Y:S02]  /*2cc0*/  IMAD R30, R6, R3, R7 ;  /* 0x00000003061e7224 */ /* 0x000fe400078e0207 */
[----:B------:R-:W-:Y:S01]  /*2cd0*/  IMAD.HI.U32 R3, R4, R11, RZ ;  /* 0x0000000b04037227 */ /* 0x000fe200078e00ff */
[----:B------:R-:W-:-:S03]  /*2ce0*/  ISETP.GT.U32.AND P6, PT, R6, R26, PT ;  /* 0x0000001a0600720c */ /* 0x000fc60003fc4070 */
[----:B------:R-:W-:Y:S02]  /*2cf0*/  VIADD R13, R2, 0x37 ;  /* 0x00000037020d7836 */ /* 0x000fe40000000000 */
[----:B------:R-:W-:Y:S02]  /*2d00*/  IMAD.MOV R3, RZ, RZ, -R3 ;  /* 0x000000ffff037224 */ /* 0x000fe400078e0a03 */
[----:B------:R-:W-:Y:S01]  /*2d10*/  @!P3 IMAD.IADD R18, R18, 0x1, -R6 ;  /* 0x000000011212b824 */ /* 0x000fe200078e0a06 */
[----:B------:R-:W-:Y:S01]  /*2d20*/  IABS R9, R13 ;  /* 0x0000000d00097213 */ /* 0x000fe20000000000 */
[----:B------:R-:W-:Y:S02]  /*2d30*/  IMAD R42, R6, R3, R11 ;  /* 0x00000003062a7224 */ /* 0x000fe400078e020b */
[----:B------:R-:W-:Y:S02]  /*2d40*/  @!P0 IMAD.MOV R18, RZ, RZ, -R18 ;  /* 0x000000ffff128224 */ /* 0x000fe400078e0a12 */
[----:B------:R-:W-:Y:S01]  /*2d50*/  IMAD.HI.U32 R5, R4, R9, RZ ;  /* 0x0000000904057227 */ /* 0x000fe200078e00ff */
[----:B------:R-:W-:-:S03]  /*2d60*/  ISETP.GT.U32.AND P0, PT, R6, R42, PT ;  /* 0x0000002a0600720c */ /* 0x000fc60003f04070 */
[----:B------:R-:W-:Y:S02]  /*2d70*/  IMAD.MOV R5, RZ, RZ, -R5 ;  /* 0x000000ffff057224 */ /* 0x000fe400078e0a05 */
[----:B------:R-:W-:Y:S01]  /*2d80*/  @!P6 IMAD.IADD R26, R26, 0x1, -R6 ;  /* 0x000000011a1ae824 */ /* 0x000fe200078e0a06 */
[----:B------:R-:W-:Y:S01]  /*2d90*/  ISETP.GE.AND P6, PT, R8, RZ, PT ;  /* 0x000000ff0800720c */ /* 0x000fe20003fc6270 */
[C---:B------:R-:W-:Y:S02]  /*2da0*/  IMAD R38, R6.reuse, R5, R9 ;  /* 0x0000000506267224 */ /* 0x040fe400078e0209 */
[----:B------:R-:W-:Y:S01]  /*2db0*/  @!P4 IMAD.MOV R166, RZ, RZ, -R166 ;  /* 0x000000ffffa6c224 */ /* 0x000fe200078e0aa6 */
[----:B------:R-:W-:Y:S01]  /*2dc0*/  ISETP.GT.U32.AND P4, PT, R6, R30, PT ;  /* 0x0000001e0600720c */ /* 0x000fe20003f84070 */
[----:B------:R-:W-:Y:S01]  /*2dd0*/  VIADD R8, R2, 0x3a ;  /* 0x0000003a02087836 */ /* 0x000fe20000000000 */
[----:B------:R-:W-:Y:S01]  /*2de0*/  ISETP.GT.U32.AND P3, PT, R6, R38, PT ;  /* 0x000000260600720c */ /* 0x000fe20003f64070 */
[----:B------:R-:W-:-:S02]  /*2df0*/  VIADD R5, R2, 0x39 ;  /* 0x0000003902057836 */ /* 0x000fc40000000000 */
[----:B------:R-:W-:Y:S01]  /*2e00*/  @!P0 IMAD.IADD R42, R42, 0x1, -R6 ;  /* 0x000000012a2a8824 */ /* 0x000fe200078e0a06 */
[----:B------:R-:W-:Y:S01]  /*2e10*/  IABS R11, R8 ;  /* 0x00000008000b7213 */ /* 0x000fe20000000000 */
[----:B------:R-:W-:Y:S01]  /*2e20*/  @!P1 IMAD.MOV R26, RZ, RZ, -R26 ;  /* 0x000000ffff1a9224 */ /* 0x000fe200078e0a1a */
[----:B------:R-:W-:Y:S01]  /*2e30*/  IABS R9, R5 ;  /* 0x0000000500097213 */ /* 0x000fe20000000000 */
[----:B------:R-:W-:Y:S01]  /*2e40*/  @!P2 IMAD.MOV R10, RZ, RZ, -R10 ;  /* 0x000000ffff0aa224 */ /* 0x000fe200078e0a0a */
[----:B------:R-:W-:Y:S01]  /*2e50*/  ISETP.GE.AND P1, PT, R5, RZ, PT ;  /* 0x000000ff0500720c */ /* 0x000fe20003f26270 */
[----:B------:R-:W-:Y:S01]  /*2e60*/  IMAD.HI.U32 R5, R4, R11, RZ ;  /* 0x0000000b04057227 */ /* 0x000fe200078e00ff */
[----:B------:R-:W-:Y:S02]  /*2e70*/  ISETP.GT.U32.AND P0, PT, R6, R42, PT ;  /* 0x0000002a0600720c */ /* 0x000fe40003f04070 */
[----:B------:R-:W-:Y:S01]  /*2e80*/  ISETP.GE.AND P2, PT, R13, RZ, PT ;  /* 0x000000ff0d00720c */ /* 0x000fe20003f46270 */
[----:B------:R-:W-:-:S02]  /*2e90*/  @!P4 IMAD.IADD R30, R30, 0x1, -R6 ;  /* 0x000000011e1ec824 */ /* 0x000fc400078e0a06 */
[----:B------:R-:W-:Y:S02]  /*2ea0*/  IMAD.MOV R5, RZ, RZ, -R5 ;  /* 0x000000ffff057224 */ /* 0x000fe400078e0a05 */
[----:B------:R-:W-:Y:S01]  /*2eb0*/  @!P3 IMAD.IADD R38, R38, 0x1, -R6 ;  /* 0x000000012626b824 */ /* 0x000fe200078e0a06 */
[C---:B------:R-:W-:Y:S01]  /*2ec0*/  ISETP.GT.U32.AND P4, PT, R6.reuse, R30, PT ;  /* 0x0000001e0600720c */ /* 0x040fe20003f84070 */
[----:B------:R-:W-:Y:S02]  /*2ed0*/  IMAD R54, R6, R5, R11 ;  /* 0x0000000506367224 */ /* 0x000fe400078e020b */
[----:B------:R-:W-:Y:S01]  /*2ee0*/  IMAD.HI.U32 R3, R4, R9, RZ ;  /* 0x0000000904037227 */ /* 0x000fe200078e00ff */
[----:B------:R-:W-:-:S03]  /*2ef0*/  ISETP.GT.U32.AND P3, PT, R6, R38, PT ;  /* 0x000000260600720c */ /* 0x000fc60003f64070 */
[--C-:B------:R-:W-:Y:S01]  /*2f00*/  @!P0 IMAD.IADD R42, R42, 0x1, -R6.reuse ;  /* 0x000000012a2a8824 */ /* 0x100fe200078e0a06 */
[----:B------:R-:W-:Y:S01]  /*2f10*/  ISETP.GT.U32.AND P0, PT, R6, R54, PT ;  /* 0x000000360600720c */ /* 0x000fe20003f04070 */
[----:B------:R-:W-:Y:S02]  /*2f20*/  IMAD.MOV R3, RZ, RZ, -R3 ;  /* 0x000000ffff037224 */ /* 0x000fe400078e0a03 */
[----:B------:R-:W-:Y:S02]  /*2f30*/  VIADD R12, R2, 0x3b ;  /* 0x0000003b020c7836 */ /* 0x000fe40000000000 */
[----:B------:R-:W-:Y:S02]  /*2f40*/  IMAD R50, R6, R3, R9 ;  /* 0x0000000306327224 */ /* 0x000fe400078e0209 */
[--C-:B------:R-:W-:Y:S01]  /*2f50*/  @!P4 IMAD.IADD R30, R30, 0x1, -R6.reuse ;  /* 0x000000011e1ec824 */ /* 0x100fe200078e0a06 */
[----:B------:R-:W-:Y:S01]  /*2f60*/  IABS R13, R12 ;  /* 0x0000000c000d7213 */ /* 0x000fe20000000000 */
[----:B------:R-:W-:Y:S01]  /*2f70*/  VIADD R3, R2, 0x3c ;  /* 0x0000003c02037836 */ /* 0x000fe20000000000 */
[----:B------:R-:W-:Y:S01]  /*2f80*/  ISETP.GE.AND P4, PT, R8, RZ, PT ;  /* 0x000000ff0800720c */ /* 0x000fe20003f86270 */
[----:B------:R-:W-:Y:S01]  /*2f90*/  @!P3 IMAD.IADD R38, R38, 0x1, -R6 ;  /* 0x000000012626b824 */ /* 0x000fe200078e0a06 */
[----:B------:R-:W-:Y:S01]  /*2fa0*/  ISETP.GE.AND P3, PT, R12, RZ, PT ;  /* 0x000000ff0c00720c */ /* 0x000fe20003f66270 */
[----:B------:R-:W-:Y:S01]  /*2fb0*/  @!P5 IMAD.MOV R30, RZ, RZ, -R30 ;  /* 0x000000ffff1ed224 */ /* 0x000fe200078e0a1e */
[----:B------:R-:W-:Y:S01]  /*2fc0*/  ISETP.GT.U32.AND P5, PT, R6, R50, PT ;  /* 0x000000320600720c */ /* 0x000fe20003fa4070 */
[----:B------:R-:W-:Y:S01]  /*2fd0*/  @!P0 IMAD.IADD R54, R54, 0x1, -R6 ;  /* 0x0000000136368824 */ /* 0x000fe200078e0a06 */
[----:B------:R-:W-:Y:S01]  /*2fe0*/  IABS R9, R3 ;  /* 0x0000000300097213 */ /* 0x000fe20000000000 */
[----:B------:R-:W-:-:S03]  /*2ff0*/  IMAD.HI.U32 R7, R4, R13, RZ ;  /* 0x0000000d04077227 */ /* 0x000fc600078e00ff */
[----:B------:R-:W-:Y:S01]  /*3000*/  ISETP.GT.U32.AND P0, PT, R6, R54, PT ;  /* 0x000000360600720c */ /* 0x000fe20003f04070 */
[----:B------:R-:W-:Y:S01]  /*3010*/  @!P2 IMAD.MOV R38, RZ, RZ, -R38 ;  /* 0x000000ffff26a224 */ /* 0x000fe200078e0a26 */
[----:B------:R-:W-:Y:S01]  /*3020*/  ISETP.GE.AND P2, PT, R3, RZ, PT ;  /* 0x000000ff0300720c */ /* 0x000fe20003f46270 */
[----:B------:R-:W-:Y:S02]  /*3030*/  IMAD.MOV R7, RZ, RZ, -R7 ;  /* 0x000000ffff077224 */ /* 0x000fe400078e0a07 */
[----:B------:R-:W-:-:S04]  /*3040*/  IMAD.HI.U32 R3, R4, R9, RZ ;  /* 0x0000000904037227 */ /* 0x000fc800078e00ff */
[----:B------:R-:W-:Y:S02]  /*3050*/  VIADD R16, R2, 0x3f ;  /* 0x0000003f02107836 */ /* 0x000fe40000000000 */
[----:B------:R-:W-:Y:S02]  /*3060*/  IMAD R62, R6, R7, R13 ;  /* 0x00000007063e7224 */ /* 0x000fe400078e020d */
[C---:B------:R-:W-:Y:S01]  /*3070*/  VIADD R12, R2.reuse, 0x3d ;  /* 0x0000003d020c7836 */ /* 0x040fe20000000000 */
[----:B------:R-:W-:Y:S01]  /*3080*/  IABS R15, R16 ;  /* 0x00000010000f7213 */ /* 0x000fe20000000000 */
[----:B------:R-:W-:Y:S02]  /*3090*/  IMAD.MOV R3, RZ, RZ, -R3 ;  /* 0x000000ffff037224 */ /* 0x000fe400078e0a03 */
[----:B------:R-:W-:Y:S01]  /*30a0*/  VIADD R14, R2, 0x3e ;  /* 0x0000003e020e7836 */ /* 0x000fe20000000000 */
[----:B------:R-:W-:Y:S01]  /*30b0*/  IABS R11, R12 ;  /* 0x0000000c000b7213 */ /* 0x000fe20000000000 */
[----:B------:R-:W-:-:S02]  /*30c0*/  @!P5 IMAD.IADD R50, R50, 0x1, -R6 ;  /* 0x000000013232d824 */ /* 0x000fc400078e0a06 */
[----:B------:R-:W-:Y:S01]  /*30d0*/  @!P6 IMAD.MOV R42, RZ, RZ, -R42 ;  /* 0x000000ffff2ae224 */ /* 0x000fe200078e0a2a */
[C---:B------:R-:W-:Y:S01]  /*30e0*/  ISETP.GT.U32.AND P6, PT, R6.reuse, R62, PT ;  /* 0x0000003e0600720c */ /* 0x040fe20003fc4070 */
[----:B------:R-:W-:Y:S01]  /*30f0*/  IMAD R70, R6, R3, R9 ;  /* 0x0000000306467224 */ /* 0x000fe200078e0209 */
[----:B------:R-:W-:Y:S01]  /*3100*/  IABS R13, R14 ;  /* 0x0000000e000d7213 */ /* 0x000fe20000000000 */
[----:B------:R-:W-:Y:S01]  /*3110*/  @!P0 IMAD.IADD R54, R54, 0x1, -R6 ;  /* 0x0000000136368824 */ /* 0x000fe200078e0a06 */
[----:B------:R-:W-:Y:S01]  /*3120*/  ISETP.GT.U32.AND P5, PT, R6, R50, PT ;  /* 0x000000320600720c */ /* 0x000fe20003fa4070 */
[----:B------:R-:W-:Y:S01]  /*3130*/  IMAD.HI.U32 R8, R4, R15, RZ ;  /* 0x0000000f04087227 */ /* 0x000fe200078e00ff */
[----:B------:R-:W-:-:S03]  /*3140*/  ISETP.GT.U32.AND P0, PT, R6, R70, PT ;  /* 0x000000460600720c */ /* 0x000fc60003f04070 */
[----:B------:R-:W-:-:S04]  /*3150*/  IMAD.HI.U32 R5, R4, R11, RZ ;  /* 0x0000000b04057227 */ /* 0x000fc800078e00ff */
[----:B------:R-:W-:Y:S02]  /*3160*/  IMAD.MOV R8, RZ, RZ, -R8 ;  /* 0x000000ffff087224 */ /* 0x000fe400078e0a08 */
[----:B------:R-:W-:-:S04]  /*3170*/  IMAD.HI.U32 R7, R4, R13, RZ ;  /* 0x0000000d04077227 */ /* 0x000fc800078e00ff */
[----:B------:R-:W-:Y:S02]  /*3180*/  IMAD.MOV R5, RZ, RZ, -R5 ;  /* 0x000000ffff057224 */ /* 0x000fe400078e0a05 */
[C---:B------:R-:W-:Y:S02]  /*3190*/  IMAD R86, R6.reuse, R8, R15 ;  /* 0x0000000806567224 */ /* 0x040fe400078e020f */
[----:B------:R-:W-:Y:S02]  /*31a0*/  IMAD.MOV R7, RZ, RZ, -R7 ;  /* 0x000000ffff077224 */ /* 0x000fe400078e0a07 */
[----:B------:R-:W-:Y:S02]  /*31b0*/  IMAD R74, R6, R5, R11 ;  /* 0x00000005064a7224 */ /* 0x000fe400078e020b */
[----:B------:R-:W-:Y:S02]  /*31c0*/  VIADD R8, R2, 0x40 ;  /* 0x0000004002087836 */ /* 0x000fe40000000000 */
[--C-:B------:R-:W-:Y:S01]  /*31d0*/  @!P6 IMAD.IADD R62, R62, 0x1, -R6.reuse ;  /* 0x000000013e3ee824 */ /* 0x100fe200078e0a06 */
[----:B------:R-:W-:Y:S01]  /*31e0*/  ISETP.GT.U32.AND P6, PT, R6, R74, PT ;  /* 0x0000004a0600720c */ /* 0x000fe20003fc4070 */
[--C-:B------:R-:W-:Y:S01]  /*31f0*/  @!P5 IMAD.IADD R50, R50, 0x1, -R6.reuse ;  /* 0x000000013232d824 */ /* 0x100fe200078e0a06 */
[----:B------:R-:W-:Y:S01]  /*3200*/  ISETP.GE.AND P5, PT, R12, RZ, PT ;  /* 0x000000ff0c00720c */ /* 0x000fe20003fa6270 */
[----:B------:R-:W-:Y:S01]  /*3210*/  IMAD R78, R6, R7, R13 ;  /* 0x00000007064e7224 */ /* 0x000fe200078e020d */
[----:B------:R-:W-:Y:S01]  /*3220*/  IABS R7, R8 ;  /* 0x0000000800077213 */ /* 0x000fe20000000000 */
[----:B------:R-:W-:Y:S01]  /*3230*/  @!P0 IMAD.IADD R70, R70, 0x1, -R6 ;  /* 0x0000000146468824 */ /* 0x000fe200078e0a06 */
[----:B------:R-:W-:Y:S01]  /*3240*/  ISETP.GT.U32.AND P0, PT, R6, R62, PT ;  /* 0x0000003e0600720c */ /* 0x000fe20003f04070 */
[----:B------:R-:W-:-:S02]  /*3250*/  @!P1 IMAD.MOV R50, RZ, RZ, -R50 ;  /* 0x000000ffff329224 */ /* 0x000fc400078e0a32 */
[----:B------:R-:W-:Y:S01]  /*3260*/  IMAD.HI.U32 R3, R4, R7, RZ ;  /* 0x0000000704037227 */ /* 0x000fe200078e00ff */
[----:B------:R-:W-:-:S03]  /*3270*/  ISETP.GT.U32.AND P1, PT, R6, R70, PT ;  /* 0x000000460600720c */ /* 0x000fc60003f24070 */
[----:B------:R-:W-:Y:S02]  /*3280*/  VIADD R12, R2, 0x41 ;  /* 0x00000041020c7836 */ /* 0x000fe40000000000 */
[----:B------:R-:W-:Y:S02]  /*3290*/  IMAD.MOV R3, RZ, RZ, -R3 ;  /* 0x000000ffff037224 */ /* 0x000fe400078e0a03 */
[----:B------:R-:W-:Y:S01]  /*32a0*/  @!P6 IMAD.IADD R74, R74, 0x1, -R6 ;  /* 0x000000014a4ae824 */ /* 0x000fe200078e0a06 */
[----:B------:R-:W-:Y:S01]  /*32b0*/  IABS R9, R12 ;  /* 0x0000000c00097213 */ /* 0x000fe20000000000 */
[----:B------:R-:W-:Y:S01]  /*32c0*/  @!P4 IMAD.MOV R54, RZ, RZ, -R54 ;  /* 0x000000ffff36c224 */ /* 0x000fe200078e0a36 */
[----:B------:R-:W-:Y:S01]  /*32d0*/  ISETP.GT.U32.AND P4, PT, R6, R78, PT ;  /* 0x0000004e0600720c */ /* 0x000fe20003f84070 */
        /* <DEDUP_REMOVED lines=9> */
[----:B------:R-:W-:Y:S02]  /*3370*/  VIADD R17, R2, 0x43 ;  /* 0x0000004302117836 */ /* 0x000fe40000000000 */
[----:B------:R-:W-:Y:S02]  /*3380*/  IMAD.MOV R98, RZ, RZ, -R5 ;  /* 0x000000ffff627224 */ /* 0x000fe400078e0a05 */
[--C-:B------:R-:W-:Y:S01]  /*3390*/  @!P4 IMAD.IADD R78, R78, 0x1, -R6.reuse ;  /* 0x000000014e4ec824 */ /* 0x100fe200078e0a06 */
[----:B------:R-:W-:Y:S01]  /*33a0*/  IABS R13, R17 ;  /* 0x00000011000d7213 */ /* 0x000fe20000000000 */
[----:B------:R-:W-:Y:S01]  /*33b0*/  IMAD R98, R6, R98, R9 ;  /* 0x0000006206627224 */ /* 0x000fe200078e0209 */
[----:B------:R-:W-:Y:S01]  /*33c0*/  ISETP.GE.AND P4, PT, R14, RZ, PT ;  /* 0x000000ff0e00720c */ /* 0x000fe20003f86270 */
[----:B------:R-:W-:Y:S01]  /*33d0*/  @!P0 IMAD.IADD R86, R86, 0x1, -R6 ;  /* 0x0000000156568824 */ /* 0x000fe200078e0a06 */
[----:B------:R-:W-:Y:S01]  /*33e0*/  ISETP.GE.AND P0, PT, R16, RZ, PT ;  /* 0x000000ff1000720c */ /* 0x000fe20003f06270 */
[----:B------:R-:W-:-:S04]  /*33f0*/  IMAD.HI.U32 R3, R4, R11, RZ ;  /* 0x0000000b04037227 */ /* 0x000fc800078e00ff */
[--C-:B------:R-:W-:Y:S01]  /*3400*/  @!P6 IMAD.IADD R74, R74, 0x1, -R6.reuse ;  /* 0x000000014a4ae824 */ /* 0x100fe200078e0a06 */
[----:B------:R-:W-:Y:S01]  /*3410*/  ISETP.GT.U32.AND P6, PT, R6, R98, PT ;  /* 0x000000620600720c */ /* 0x000fe20003fc4070 */
[----:B------:R-:W-:Y:S01]  /*3420*/  @!P1 IMAD.IADD R94, R94, 0x1, -R6 ;  /* 0x000000015e5e9824 */ /* 0x000fe200078e0a06 */
[C---:B------:R-:W-:Y:S01]  /*3430*/  ISETP.GT.U32.AND P1, PT, R6.reuse, R78, PT ;  /* 0x0000004e0600720c */ /* 0x040fe20003f24070 */
[----:B------:R-:W-:Y:S01]  /*3440*/  @!P3 IMAD.MOV R62, RZ, RZ, -R62 ;  /* 0x000000ffff3eb224 */ /* 0x000fe200078e0a3e */
[----:B------:R-:W-:Y:S01]  /*3450*/  ISETP.GT.U32.AND P3, PT, R6, R86, PT ;  /* 0x000000560600720c */ /* 0x000fe20003f64070 */
[----:B------:R-:W-:Y:S02]  /*3460*/  IMAD.MOV R3, RZ, RZ, -R3 ;  /* 0x000000ffff037224 */ /* 0x000fe400078e0a03 */
[----:B------:R-:W-:-:S04]  /*3470*/  IMAD.HI.U32 R5, R4, R13, RZ ;  /* 0x0000000d04057227 */ /* 0x000fc800078e00ff */
[----:B------:R-:W-:Y:S02]  /*3480*/  IMAD R104, R6, R3, R11 ;  /* 0x0000000306687224 */ /* 0x000fe400078e020b */
[----:B------:R-:W-:Y:S02]  /*3490*/  IMAD.MOV R5, RZ, RZ, -R5 ;  /* 0x000000ffff057224 */ /* 0x000fe400078e0a05 */
[----:B------:R-:W-:Y:S02]  /*34a0*/  VIADD R11, R2, 0x44 ;  /* 0x00000044020b7836 */ /* 0x000fe40000000000 */
[----:B------:R-:W-:Y:S01]  /*34b0*/  @!P2 IMAD.MOV R70, RZ, RZ, -R70 ;  /* 0x000000ffff46a224 */ /* 0x000fe200078e0a46 */
[C---:B------:R-:W-:Y:S01]  /*34c0*/  ISETP.GT.U32.AND P2, PT, R6.reuse, R94, PT ;  /* 0x0000005e0600720c */ /* 0x040fe20003f44070 */
[C---:B------:R-:W-:Y:S01]  /*34d0*/  IMAD R100, R6.reuse, R5, R13 ;  /* 0x0000000506647224 */ /* 0x040fe200078e020d */
[----:B------:R-:W-:Y:S01]  /*34e0*/  IABS R7, R11 ;  /* 0x0000000b00077213 */ /* 0x000fe20000000000 */
[----:B------:R-:W-:Y:S01]  /*34f0*/  @!P5 IMAD.MOV R74, RZ, RZ, -R74 ;  /* 0x000000ffff4ad224 */ /* 0x000fe200078e0a4a */
[----:B------:R-:W-:Y:S01]  /*3500*/  ISETP.GT.U32.AND P5, PT, R6, R104, PT ;  /* 0x000000680600720c */ /* 0x000fe20003fa4070 */
[----:B------:R-:W-:-:S02]  /*3510*/  VIADD R13, R2, 0x45 ;  /* 0x00000045020d7836 */ /* 0x000fc40000000000 */
[--C-:B------:R-:W-:Y:S02]  /*3520*/  @!P6 IMAD.IADD R98, R98, 0x1, -R6.reuse ;  /* 0x000000016262e824 */ /* 0x100fe400078e0a06 */
[--C-:B------:R-:W-:Y:S01]  /*3530*/  @!P1 IMAD.IADD R78, R78, 0x1, -R6.reuse ;  /* 0x000000014e4e9824 */ /* 0x100fe200078e0a06 */
[----:B------:R-:W-:Y:S01]  /*3540*/  ISETP.GE.AND P1, PT, R8, RZ, PT ;  /* 0x000000ff0800720c */ /* 0x000fe20003f26270 */
[----:B------:R-:W-:Y:S01]  /*3550*/  @!P3 IMAD.IADD R86, R86, 0x1, -R6 ;  /* 0x000000015656b824 */ /* 0x000fe200078e0a06 */
[----:B------:R-:W-:Y:S01]  /*3560*/  ISETP.GT.U32.AND P3, PT, R6, R100, PT ;  /* 0x000000640600720c */ /* 0x000fe20003f64070 */
[----:B------:R-:W-:Y:S01]  /*3570*/  IMAD.HI.U32 R3, R4, R7, RZ ;  /* 0x0000000704037227 */ /* 0x000fe200078e00ff */
[----:B------:R-:W-:Y:S02]  /*3580*/  ISETP.GT.U32.AND P6, PT, R6, R98, PT ;  /* 0x000000620600720c */ /* 0x000fe40003fc4070 */
[----:B------:R-:W-:Y:S01]  /*3590*/  IABS R9, R13 ;  /* 0x0000000d00097213 */ /* 0x000fe20000000000 */
[----:B------:R-:W-:-:S02]  /*35a0*/  IMAD.MOV R3, RZ, RZ, -R3 ;  /* 0x000000ffff037224 */ /* 0x000fc400078e0a03 */
[----:B------:R-:W-:Y:S01]  /*35b0*/  @!P2 IMAD.IADD R94, R94, 0x1, -R6 ;  /* 0x000000015e5ea824 */ /* 0x000fe200078e0a06 */
[----:B------:R-:W-:Y:S01]  /*35c0*/  ISETP.GE.AND P2, PT, R12, RZ, PT ;  /* 0x000000ff0c00720c */ /* 0x000fe20003f46270 */
[----:B------:R-:W-:-:S04]  /*35d0*/  IMAD.HI.U32 R5, R4, R9, RZ ;  /* 0x0000000904057227 */ /* 0x000fc800078e00ff */
[--C-:B------:R-:W-:Y:S01]  /*35e0*/  @!P5 IMAD.IADD R104, R104, 0x1, -R6.reuse ;  /* 0x000000016868d824 */ /* 0x100fe200078e0a06 */
[----:B------:R-:W-:Y:S01]  /*35f0*/  ISETP.GE.AND P5, PT, R17, RZ, PT ;  /* 0x000000ff1100720c */ /* 0x000fe20003fa6270 */
[----:B------:R-:W-:Y:S02]  /*3600*/  IMAD R96, R6, R3, R7 ;  /* 0x0000000306607224 */ /* 0x000fe400078e0207 */
[----:B------:R-:W-:Y:S02]  /*3610*/  IMAD.MOV R5, RZ, RZ, -R5 ;  /* 0x000000ffff057224 */ /* 0x000fe400078e0a05 */
[----:B------:R-:W-:Y:S01]  /*3620*/  @!P3 IMAD.IADD R100, R100, 0x1, -R6 ;  /* 0x000000016464b824 */ /* 0x000fe200078e0a06 */
[C---:B------:R-:W-:Y:S01]  /*3630*/  ISETP.GT.U32.AND P3, PT, R6.reuse, R104, PT ;  /* 0x000000680600720c */ /* 0x040fe20003f64070 */
[----:B------:R-:W-:Y:S01]  /*3640*/  @!P1 IMAD.MOV R94, RZ, RZ, -R94 ;  /* 0x000000ffff5e9224 */ /* 0x000fe200078e0a5e */
[----:B------:R-:W-:Y:S01]  /*3650*/  ISETP.GT.U32.AND P1, PT, R6, R96, PT ;  /* 0x000000600600720c */ /* 0x000fe20003f24070 */
[----:B------:R-:W-:Y:S01]  /*3660*/  @!P6 IMAD.IADD R98, R98, 0x1, -R6 ;  /* 0x000000016262e824 */ /* 0x000fe200078e0a06 */
[----:B------:R-:W-:Y:S01]  /*3670*/  ISETP.GE.AND P6, PT, R15, RZ, PT ;  /* 0x000000ff0f00720c */ /* 0x000fe20003fc6270 */
[----:B------:R-:W-:-:S02]  /*3680*/  IMAD R92, R6, R5, R9 ;  /* 0x00000005065c7224 */ /* 0x000fc400078e0209 */
[----:B------:R-:W-:Y:S02]  /*3690*/  @!P2 IMAD.MOV R98, RZ, RZ, -R98 ;  /* 0x000000ffff62a224 */ /* 0x000fe400078e0a62 */
[----:B------:R-:W-:Y:S01]  /*36a0*/  @!P0 IMAD.MOV R86, RZ, RZ, -R86 ;  /* 0x000000ffff568224 */ /* 0x000fe200078e0a56 */
[----:B------:R-:W-:Y:S01]  /*36b0*/  ISETP.GT.U32.AND P2, PT, R6, R92, PT ;  /* 0x0000005c0600720c */ /* 0x000fe20003f44070 */
[----:B------:R-:W-:Y:S01]  /*36c0*/  VIADD R5, R2, 0x47 ;  /* 0x0000004702057836 */ /* 0x000fe20000000000 */
[----:B------:R-:W-:Y:S01]  /*36d0*/  ISETP.GT.U32.AND P0, PT, R6, R100, PT ;  /* 0x000000640600720c */ /* 0x000fe20003f04070 */
[--C-:B------:R-:W-:Y:S01]  /*36e0*/  @!P3 IMAD.IADD R104, R104, 0x1, -R6.reuse ;  /* 0x000000016868b824 */ /* 0x100fe200078e0a06 */
[----:B------:R-:W-:Y:S01]  /*36f0*/  ISETP.GE.AND P3, PT, R13, RZ, PT ;  /* 0x000000ff0d00720c */ /* 0x000fe20003f66270 */
[----:B------:R-:W-:Y:S01]  /*3700*/  @!P1 IMAD.IADD R96, R96, 0x1, -R6 ;  /* 0x0000000160609824 */ /* 0x000fe200078e0a06 */
[----:B------:R-:W-:Y:S01]  /*3710*/  IABS R9, R5 ;  /* 0x0000000500097213 */ /* 0x000fe20000000000 */
[----:B------:R-:W-:Y:S01]  /*3720*/  VIADD R3, R2, 0x46 ;  /* 0x0000004602037836 */ /* 0x000fe20000000000 */
[----:B------:R-:W-:Y:S01]  /*3730*/  ISETP.GE.AND P1, PT, R5, RZ, PT ;  /* 0x000000ff0500720c */ /* 0x000fe20003f26270 */
[----:B------:R-:W-:Y:S01]  /*3740*/  @!P6 IMAD.MOV R104, RZ, RZ, -R104 ;  /* 0x000000ffff68e224 */ /* 0x000fe200078e0a68 */
[----:B------:R-:W-:Y:S01]  /*3750*/  ISETP.GT.U32.AND P6, PT, R6, R96, PT ;  /* 0x000000600600720c */ /* 0x000fe20003fc4070 */
[----:B------:R-:W-:Y:S01]  /*3760*/  @!P4 IMAD.MOV R78, RZ, RZ, -R78 ;  /* 0x000000ffff4ec224 */ /* 0x000fe200078e0a4e */
[----:B------:R-:W-:Y:S01]  /*3770*/  IABS R7, R3 ;  /* 0x0000000300077213 */ /* 0x000fe20000000000 */
[----:B------:R-:W-:Y:S01]  /*3780*/  @!P2 IMAD.IADD R92, R92, 0x1, -R6 ;  /* 0x000000015c5ca824 */ /* 0x000fe200078e0a06 */
[----:B------:R-:W-:Y:S01]  /*3790*/  ISETP.GE.AND P4, PT, R11, RZ, PT ;  /* 0x000000ff0b00720c */ /* 0x000fe20003f86270 */
[----:B------:R-:W-:-:S03]  /*37a0*/  IMAD.HI.U32 R5, R4, R9, RZ ;  /* 0x0000000904057227 */ /* 0x000fc600078e00ff */
[----:B------:R-:W-:Y:S01]  /*37b0*/  ISETP.GT.U32.AND P2, PT, R6, R92, PT ;  /* 0x0000005c0600720c */ /* 0x000fe20003f44070 */
[----:B------:R-:W-:Y:S01]  /*37c0*/  @!P0 IMAD.IADD R100, R100, 0x1, -R6 ;  /* 0x0000000164648824 */ /* 0x000fe200078e0a06 */
[----:B------:R-:W-:Y:S01]  /*37d0*/  ISETP.GE.AND P0, PT, R3, RZ, PT ;  /* 0x000000ff0300720c */ /* 0x000fe20003f06270 */
[----:B------:R-:W-:-:S04]  /*37e0*/  IMAD.HI.U32 R3, R4, R7, RZ ;  /* 0x0000000704037227 */ /* 0x000fc800078e00ff */
[----:B------:R-:W-:Y:S02]  /*37f0*/  VIADD R8, R2, 0x48 ;  /* 0x0000004802087836 */ /* 0x000fe40000000000 */
[----:B------:R-:W-:Y:S02]  /*3800*/  IMAD.MOV R5, RZ, RZ, -R5 ;  /* 0x000000ffff057224 */ /* 0x000fe400078e0a05 */
[----:B------:R-:W-:Y:S02]  /*3810*/  IMAD.MOV R3, RZ, RZ, -R3 ;  /* 0x000000ffff037224 */ /* 0x000fe400078e0a03 */
[----:B------:R-:W-:Y:S01]  /*3820*/  @!P5 IMAD.MOV R100, RZ, RZ, -R100 ;  /* 0x000000ffff64d224 */ /* 0x000fe200078e0a64 */
[----:B------:R-:W-:Y:S01]  /*3830*/  ISETP.GE.AND P5, PT, R8, RZ, PT ;  /* 0x000000ff0800720c */ /* 0x000fe20003fa6270 */
[----:B------:R-:W-:Y:S01]  /*3840*/  IMAD R84, R6, R5, R9 ;  /* 0x0000000506547224 */ /* 0x000fe200078e0209 */
[----:B------:R-:W-:Y:S01]  /*3850*/  IABS R8, R8 ;  /* 0x0000000800087213 */ /* 0x000fe20000000000 */
[----:B------:R-:W-:-:S02]  /*3860*/  @!P6 IMAD.IADD R96, R96, 0x1, -R6 ;  /* 0x000000016060e824 */ /* 0x000fc400078e0a06 */
[----:B------:R-:W-:Y:S02]  /*3870*/  IMAD R88, R6, R3, R7 ;  /* 0x0000000306587224 */ /* 0x000fe400078e0207 */
[----:B------:R-:W-:Y:S02]  /*3880*/  VIADD R3, R2, 0x49 ;  /* 0x0000004902037836 */ /* 0x000fe40000000000 */
[----:B------:R-:W-:Y:S01]  /*3890*/  @!P4 IMAD.MOV R96, RZ, RZ, -R96 ;  /* 0x000000ffff60c224 */ /* 0x000fe200078e0a60 */
[C---:B------:R-:W-:Y:S01]  /*38a0*/  ISETP.GT.U32.AND P4, PT, R6.reuse, R84, PT ;  /* 0x000000540600720c */ /* 0x040fe20003f84070 */
[----:B------:R-:W-:Y:S01]  /*38b0*/  IMAD.MOV.U32 R5, RZ, RZ, R8 ;  /* 0x000000ffff057224 */ /* 0x000fe200078e0008 */
[----:B------:R-:W-:Y:S01]  /*38c0*/  ISETP.GT.U32.AND P6, PT, R6, R88, PT ;  /* 0x000000580600720c */ /* 0x000fe20003fc4070 */
[----:B------:R-:W-:Y:S01]  /*38d0*/  @!P2 IMAD.IADD R92, R92, 0x1, -R6 ;  /* 0x000000015c5ca824 */ /* 0x000fe200078e0a06 */
[----:B------:R-:W-:Y:S01]  /*38e0*/  ISETP.GE.AND P2, PT, R3, RZ, PT ;  /* 0x000000ff0300720c */ /* 0x000fe20003f46270 */
[----:B------:R-:W-:Y:S01]  /*38f0*/  VIADD R8, R2, 0x4a ;  /* 0x0000004a02087836 */ /* 0x000fe20000000000 */
[----:B------:R-:W-:Y:S01]  /*3900*/  IABS R7, R3 ;  /* 0x0000000300077213 */ /* 0x000fe20000000000 */
[----:B------:R-:W-:-:S03]  /*3910*/  IMAD.HI.U32 R3, R4, R5, RZ ;  /* 0x0000000504037227 */ /* 0x000fc600078e00ff */
[----:B------:R-:W-:Y:S01]  /*3920*/  IABS R9, R8 ;  /* 0x0000000800097213 */ /* 0x000fe20000000000 */
[----:B------:R-:W-:Y:S02]  /*3930*/  IMAD.MOV R80, RZ, RZ, -R3 ;  /* 0x000000ffff507224 */ /* 0x000fe400078e0a03 */
[----:B------:R-:W-:-:S04]  /*3940*/  IMAD.HI.U32 R3, R4, R7, RZ ;  /* 0x0000000704037227 */ /* 0x000fc800078e00ff */
[--C-:B------:R-:W-:Y:S02]  /*3950*/  @!P4 IMAD.IADD R84, R84, 0x1, -R6.reuse ;  /* 0x000000015454c824 */ /* 0x100fe400078e0a06 */
[----:B------:R-:W-:Y:S02]  /*3960*/  IMAD.MOV R3, RZ, RZ, -R3 ;  /* 0x000000ffff037224 */ /* 0x000fe400078e0a03 */
[----:B------:R-:W-:Y:S01]  /*3970*/  @!P6 IMAD.IADD R88, R88, 0x1, -R6 ;  /* 0x000000015858e824 */ /* 0x000fe200078e0a06 */
[C---:B------:R-:W-:Y:S01]  /*3980*/  ISETP.GT.U32.AND P4, PT, R6.reuse, R84, PT ;  /* 0x000000540600720c */ /* 0x040fe20003f84070 */
[----:B------:R-:W-:Y:S02]  /*3990*/  IMAD R76, R6, R3, R7 ;  /* 0x00000003064c7224 */ /* 0x000fe400078e0207 */
[----:B------:R-:W-:Y:S01]  /*39a0*/  IMAD.HI.U32 R3, R4, R9, RZ ;  /* 0x0000000904037227 */ /* 0x000fe200078e00ff */
[----:B------:R-:W-:-:S03]  /*39b0*/  ISETP.GT.U32.AND P6, PT, R6, R88, PT ;  /* 0x000000580600720c */ /* 0x000fc60003fc4070 */
[----:B------:R-:W-:Y:S02]  /*39c0*/  IMAD.MOV R3, RZ, RZ, -R3 ;  /* 0x000000ffff037224 */ /* 0x000fe400078e0a03 */
[----:B------:R-:W-:Y:S02]  /*39d0*/  VIADD R12, R2, 0x4b ;  /* 0x0000004b020c7836 */ /* 0x000fe40000000000 */
[----:B------:R-:W-:Y:S02]  /*39e0*/  IMAD R72, R6, R3, R9 ;  /* 0x0000000306487224 */ /* 0x000fe400078e0209 */
[----:B------:R-:W-:Y:S01]  /*39f0*/  @!P3 IMAD.MOV R92, RZ, RZ, -R92 ;  /* 0x000000ffff5cb224 */ /* 0x000fe200078e0a5c */
[----:B------:R-:W-:Y:S01]  /*3a00*/  ISETP.GE.AND P3, PT, R8, RZ, PT ;  /* 0x000000ff0800720c */ /* 0x000fe20003f66270 */
[--C-:B------:R-:W-:Y:S01]  /*3a10*/  @!P4 IMAD.IADD R84, R84, 0x1, -R6.reuse ;  /* 0x000000015454c824 */ /* 0x100fe200078e0a06 */
[----:B------:R-:W-:Y:S01]  /*3a20*/  IABS R11, R12 ;  /* 0x0000000c000b7213 */ /* 0x000fe20000000000 */
[----:B------:R-:W-:Y:S01]  /*3a30*/  VIADD R8, R2, 0x4c ;  /* 0x0000004c02087836 */ /* 0x000fe20000000000 */
[----:B------:R-:W-:Y:S01]  /*3a40*/  ISETP.GT.U32.AND P4, PT, R6, R72, PT ;  /* 0x000000480600720c */ /* 0x000fe20003f84070 */
[----:B------:R-:W-:-:S02]  /*3a50*/  @!P6 IMAD.IADD R88, R88, 0x1, -R6 ;  /* 0x000000015858e824 */ /* 0x000fc400078e0a06 */
[----:B------:R-:W-:Y:S01]  /*3a60*/  IMAD R80, R6, R80, R5 ;  /* 0x0000005006507224 */ /* 0x000fe200078e0205 */
[----:B------:R-:W-:Y:S01]  /*3a70*/  IABS R7, R8 ;  /* 0x0000000800077213 */ /* 0x000fe20000000000 */
[----:B------:R-:W-:-:S03]  /*3a80*/  IMAD.HI.U32 R5, R4, R11, RZ ;  /* 0x0000000b04057227 */ /* 0x000fc600078e00ff */
[C---:B------:R-:W-:Y:S01]  /*3a90*/  ISETP.GT.U32.AND P6, PT, R6.reuse, R80, PT ;  /* 0x000000500600720c */ /* 0x040fe20003fc4070 */
[----:B------:R-:W-:Y:S01]  /*3aa0*/  @!P0 IMAD.MOV R88, RZ, RZ, -R88 ;  /* 0x000000ffff588224 */ /* 0x000fe200078e0a58 */
[----:B------:R-:W-:Y:S01]  /*3ab0*/  ISETP.GT.U32.AND P0, PT, R6, R76, PT ;  /* 0x0000004c0600720c */ /* 0x000fe20003f04070 */
[----:B------:R-:W-:Y:S02]  /*3ac0*/  IMAD.MOV R5, RZ, RZ, -R5 ;  /* 0x000000ffff057224 */ /* 0x000fe400078e0a05 */
[----:B------:R-:W-:Y:S02]  /*3ad0*/  VIADD R13, R2, 0x4d ;  /* 0x0000004d020d7836 */ /* 0x000fe40000000000 */
[----:B------:R-:W-:-:S04]  /*3ae0*/  IMAD.HI.U32 R3, R4, R7, RZ ;  /* 0x0000000704037227 */ /* 0x000fc800078e00ff */
[----:B------:R-:W-:Y:S01]  /*3af0*/  IMAD R68, R6, R5, R11 ;  /* 0x0000000506447224 */ /* 0x000fe200078e020b */
[----:B------:R-:W-:Y:S01]  /*3b00*/  IABS R5, R13 ;  /* 0x0000000d00057213 */ /* 0x000fe20000000000 */
[----:B------:R-:W-:Y:S02]  /*3b10*/  @!P4 IMAD.IADD R72, R72, 0x1, -R6 ;  /* 0x000000014848c824 */ /* 0x000fe400078e0a06 */
[----:B------:R-:W-:Y:S02]  /*3b20*/  IMAD.MOV R3, RZ, RZ, -R3 ;  /* 0x000000ffff037224 */ /* 0x000fe400078e0a03 */
[----:B------:R-:W-:Y:S01]  /*3b30*/  @!P1 IMAD.MOV R84, RZ, RZ, -R84 ;  /* 0x000000ffff549224 */ /* 0x000fe200078e0a54 */
[C---:B------:R-:W-:Y:S01]  /*3b40*/  ISETP.GT.U32.AND P1, PT, R6.reuse, R72, PT ;  /* 0x000000480600720c */ /* 0x040fe20003f24070 */
[----:B------:R-:W-:Y:S02]  /*3b50*/  IMAD R64, R6, R3, R7 ;  /* 0x0000000306407224 */ /* 0x000fe400078e0207 */
[----:B------:R-:W-:-:S04]  /*3b60*/  IMAD.HI.U32 R3, R4, R5, RZ ;  /* 0x0000000504037227 */ /* 0x000fc800078e00ff */
[--C-:B------:R-:W-:Y:S02]  /*3b70*/  @!P0 IMAD.IADD R76, R76, 0x1, -R6.reuse ;  /* 0x000000014c4c8824 */ /* 0x100fe400078e0a06 */
[----:B------:R-:W-:Y:S02]  /*3b80*/  IMAD.MOV R3, RZ, RZ, -R3 ;  /* 0x000000ffff037224 */ /* 0x000fe400078e0a03 */
[--C-:B------:R-:W-:Y:S01]  /*3b90*/  @!P6 IMAD.IADD R80, R80, 0x1, -R6.reuse ;  /* 0x000000015050e824 */ /* 0x100fe200078e0a06 */
[C---:B------:R-:W-:Y:S01]  /*3ba0*/  ISETP.GT.U32.AND P4, PT, R6.reuse, R76, PT ;  /* 0x0000004c0600720c */ /* 0x040fe20003f84070 */
[C---:B------:R-:W-:Y:S01]  /*3bb0*/  IMAD R60, R6.reuse, R3, R5 ;  /* 0x00000003063c7224 */ /* 0x040fe200078e0205 */
[----:B------:R-:W-:Y:S01]  /*3bc0*/  ISETP.GT.U32.AND P6, PT, R6, R68, PT ;  /* 0x000000440600720c */ /* 0x000fe20003fc4070 */
[----:B------:R-:W-:Y:S01]  /*3bd0*/  @!P1 IMAD.IADD R72, R72, 0x1, -R6 ;  /* 0x0000000148489824 */ /* 0x000fe200078e0a06 */
[----:B------:R-:W-:Y:S01]  /*3be0*/  ISETP.GT.U32.AND P0, PT, R6, R80, PT ;  /* 0x000000500600720c */ /* 0x000fe20003f04070 */
[----:B------:R-:W-:Y:S01]  /*3bf0*/  VIADD R14, R2, 0x4e ;  /* 0x0000004e020e7836 */ /* 0x000fe20000000000 */
[----:B------:R-:W-:Y:S01]  /*3c00*/  ISETP.GT.U32.AND P1, PT, R6, R60, PT ;  /* 0x0000003c0600720c */ /* 0x000fe20003f24070 */
[----:B------:R-:W-:-:S02]  /*3c10*/  VIADD R15, R2, 0x4f ;  /* 0x0000004f020f7836 */ /* 0x000fc40000000000 */
[----:B------:R-:W-:Y:S01]  /*3c20*/  @!P3 IMAD.MOV R72, RZ, RZ, -R72 ;  /* 0x000000ffff48b224 */ /* 0x000fe200078e0a48 */
[----:B------:R-:W-:Y:S01]  /*3c30*/  IABS R7, R14 ;  /* 0x0000000e00077213 */ /* 0x000fe20000000000 */
[----:B------:R-:W-:Y:S01]  /*3c40*/  VIADD R19, R2, 0x61 ;  /* 0x0000006102137836 */ /* 0x000fe20000000000 */
[----:B------:R-:W-:Y:S01]  /*3c50*/  IABS R9, R15 ;  /* 0x0000000f00097213 */ /* 0x000fe20000000000 */
[----:B------:R-:W-:Y:S01]  /*3c60*/  @!P4 IMAD.IADD R76, R76, 0x1, -R6 ;  /* 0x000000014c4cc824 */ /* 0x000fe200078e0a06 */
[----:B------:R-:W-:Y:S01]  /*3c70*/  ISETP.GE.AND P4, PT, R12, RZ, PT ;  /* 0x000000ff0c00720c */ /* 0x000fe20003f86270 */
[----:B------:R-:W-:Y:S01]  /*3c80*/  VIADD R12, R2, 0x50 ;  /* 0x00000050020c7836 */ /* 0x000fe20000000000 */
[----:B------:R-:W-:Y:S01]  /*3c90*/  ISETP.GE.AND P3, PT, R14, RZ, PT ;  /* 0x000000ff0e00720c */ /* 0x000fe20003f66270 */
[----:B------:R-:W-:-:S03]  /*3ca0*/  IMAD.HI.U32 R3, R4, R7, RZ ;  /* 0x0000000704037227 */ /* 0x000fc600078e00ff */
[----:B------:R-:W-:Y:S01]  /*3cb0*/  IABS R11, R12 ;  /* 0x0000000c000b7213 */ /* 0x000fe20000000000 */
[--C-:B------:R-:W-:Y:S01]  /*3cc0*/  @!P0 IMAD.IADD R80, R80, 0x1, -R6.reuse ;  /* 0x0000000150508824 */ /* 0x100fe200078e0a06 */
[----:B------:R-:W-:Y:S01]  /*3cd0*/  ISETP.GT.U32.AND P0, PT, R6, R64, PT ;  /* 0x000000400600720c */ /* 0x000fe20003f04070 */
[--C-:B------:R-:W-:Y:S02]  /*3ce0*/  @!P1 IMAD.IADD R60, R60, 0x1, -R6.reuse ;  /* 0x000000013c3c9824 */ /* 0x100fe400078e0a06 */
[----:B------:R-:W-:Y:S02]  /*3cf0*/  IMAD.MOV R3, RZ, RZ, -R3 ;  /* 0x000000ffff037224 */ /* 0x000fe400078e0a03 */
[----:B------:R-:W-:Y:S02]  /*3d00*/  @!P6 IMAD.IADD R68, R68, 0x1, -R6 ;  /* 0x000000014444e824 */ /* 0x000fe400078e0a06 */
[----:B------:R-:W-:Y:S01]  /*3d10*/  @!P5 IMAD.MOV R80, RZ, RZ, -R80 ;  /* 0x000000ffff50d224 */ /* 0x000fe200078e0a50 */
[C---:B------:R-:W-:Y:S01]  /*3d20*/  ISETP.GT.U32.AND P5, PT, R6.reuse, R60, PT ;  /* 0x0000003c0600720c */ /* 0x040fe20003fa4070 */
[C---:B------:R-:W-:Y:S01]  /*3d30*/  IMAD R56, R6.reuse, R3, R7 ;  /* 0x0000000306387224 */ /* 0x040fe200078e0207 */
[----:B------:R-:W-:Y:S01]  /*3d40*/  ISETP.GT.U32.AND P6, PT, R6, R68, PT ;  /* 0x000000440600720c */ /* 0x000fe20003fc4070 */
[----:B------:R-:W-:-:S04]  /*3d50*/  IMAD.HI.U32 R3, R4, R11, RZ ;  /* 0x0000000b04037227 */ /* 0x000fc800078e00ff */
[----:B------:R-:W-:Y:S02]  /*3d60*/  IMAD.MOV R3, RZ, RZ, -R3 ;  /* 0x000000ffff037224 */ /* 0x000fe400078e0a03 */
[----:B------:R-:W-:-:S04]  /*3d70*/  IMAD.HI.U32 R5, R4, R9, RZ ;  /* 0x0000000904057227 */ /* 0x000fc800078e00ff */
[----:B------:R-:W-:Y:S02]  /*3d80*/  IMAD R48, R6, R3, R11 ;  /* 0x0000000306307224 */ /* 0x000fe400078e020b */
[----:B------:R-:W-:Y:S02]  /*3d90*/  IMAD.MOV R5, RZ, RZ, -R5 ;  /* 0x000000ffff057224 */ /* 0x000fe400078e0a05 */
[--C-:B------:R-:W-:Y:S01]  /*3da0*/  @!P5 IMAD.IADD R60, R60, 0x1, -R6.reuse ;  /* 0x000000013c3cd824 */ /* 0x100fe200078e0a06 */
[----:B------:R-:W-:Y:S01]  /*3db0*/  ISETP.GT.U32.AND P5, PT, R6, R48, PT ;  /* 0x000000300600720c */ /* 0x000fe20003fa4070 */
[----:B------:R-:W-:Y:S01]  /*3dc0*/  @!P6 IMAD.IADD R68, R68, 0x1, -R6 ;  /* 0x000000014444e824 */ /* 0x000fe200078e0a06 */
[----:B------:R-:W-:Y:S01]  /*3dd0*/  ISETP.GE.AND P6, PT, R8, RZ, PT ;  /* 0x000000ff0800720c */ /* 0x000fe20003fc6270 */
[----:B------:R-:W-:Y:S02]  /*3de0*/  IMAD R52, R6, R5, R9 ;  /* 0x0000000506347224 */ /* 0x000fe400078e0209 */
[----:B------:R-:W-:-:S02]  /*3df0*/  VIADD R8, R2, 0x51 ;  /* 0x0000005102087836 */ /* 0x000fc40000000000 */
[----:B------:R-:W-:Y:S01]  /*3e00*/  @!P0 IMAD.IADD R64, R64, 0x1, -R6 ;  /* 0x0000000140408824 */ /* 0x000fe200078e0a06 */
[----:B------:R-:W-:Y:S01]  /*3e10*/  ISETP.GE.AND P0, PT, R13, RZ, PT ;  /* 0x000000ff0d00720c */ /* 0x000fe20003f06270 */
[----:B------:R-:W-:Y:S01]  /*3e20*/  @!P4 IMAD.MOV R68, RZ, RZ, -R68 ;  /* 0x000000ffff44c224 */ /* 0x000fe200078e0a44 */
[----:B------:R-:W-:Y:S01]  /*3e30*/  ISETP.GT.U32.AND P4, PT, R6, R52, PT ;  /* 0x000000340600720c */ /* 0x000fe20003f84070 */
[----:B------:R-:W-:Y:S01]  /*3e40*/  VIADD R13, R2, 0x52 ;  /* 0x00000052020d7836 */ /* 0x000fe20000000000 */
[----:B------:R-:W-:Y:S01]  /*3e50*/  IABS R5, R8 ;  /* 0x0000000800057213 */ /* 0x000fe20000000000 */
[----:B------:R-:W-:Y:S01]  /*3e60*/  @!P2 IMAD.MOV R76, RZ, RZ, -R76 ;  /* 0x000000ffff4ca224 */ /* 0x000fe200078e0a4c */
        /* <DEDUP_REMOVED lines=8> */
[--C-:B------:R-:W-:Y:S02]  /*3ef0*/  @!P4 IMAD.IADD R52, R52, 0x1, -R6.reuse ;  /* 0x000000013434c824 */ /* 0x100fe400078e0a06 */
[----:B------:R-:W-:Y:S02]  /*3f00*/  IMAD.MOV R3, RZ, RZ, -R3 ;  /* 0x000000ffff037224 */ /* 0x000fe400078e0a03 */
[--C-:B------:R-:W-:Y:S01]  /*3f10*/  @!P1 IMAD.IADD R64, R64, 0x1, -R6.reuse ;  /* 0x0000000140409824 */ /* 0x100fe200078e0a06 */
[----:B------:R-:W-:Y:S01]  /*3f20*/  ISETP.GT.U32.AND P4, PT, R6, R52, PT ;  /* 0x000000340600720c */ /* 0x000fe20003f84070 */
[----:B------:R-:W-:Y:S01]  /*3f30*/  @!P2 IMAD.IADD R56, R56, 0x1, -R6 ;  /* 0x000000013838a824 */ /* 0x000fe200078e0a06 */
[----:B------:R-:W-:Y:S01]  /*3f40*/  ISETP.GE.AND P2, PT, R12, RZ, PT ;  /* 0x000000ff0c00720c */ /* 0x000fe20003f46270 */
[C---:B------:R-:W-:Y:S01]  /*3f50*/  IMAD R40, R6.reuse, R3, R7 ;  /* 0x0000000306287224 */ /* 0x040fe200078e0207 */
[----:B------:R-:W-:Y:S01]  /*3f60*/  ISETP.GE.AND P1, PT, R15, RZ, PT ;  /* 0x000000ff0f00720c */ /* 0x000fe20003f26270 */
[----:B------:R-:W-:Y:S01]  /*3f70*/  @!P6 IMAD.MOV R64, RZ, RZ, -R64 ;  /* 0x000000ffff40e224 */ /* 0x000fe200078e0a40 */
[----:B------:R-:W-:Y:S01]  /*3f80*/  ISETP.GT.U32.AND P6, PT, R6, R56, PT ;  /* 0x000000380600720c */ /* 0x000fe20003fc4070 */
[----:B------:R-:W-:Y:S01]  /*3f90*/  @!P5 IMAD.IADD R48, R48, 0x1, -R6 ;  /* 0x000000013030d824 */ /* 0x000fe200078e0a06 */
[----:B------:R-:W-:Y:S01]  /*3fa0*/  ISETP.GT.U32.AND P5, PT, R6, R40, PT ;  /* 0x000000280600720c */ /* 0x000fe20003fa4070 */
[----:B------:R-:W-:-:S02]  /*3fb0*/  VIADD R12, R2, 0x53 ;  /* 0x00000053020c7836 */ /* 0x000fc40000000000 */
[----:B------:R-:W-:Y:S02]  /*3fc0*/  VIADD R14, R2, 0x54 ;  /* 0x00000054020e7836 */ /* 0x000fe40000000000 */
[----:B------:R-:W-:Y:S01]  /*3fd0*/  @!P4 IMAD.IADD R52, R52, 0x1, -R6 ;  /* 0x000000013434c824 */ /* 0x000fe200078e0a06 */
[----:B------:R-:W-:Y:S01]  /*3fe0*/  IABS R9, R12 ;  /* 0x0000000c00097213 */ /* 0x000fe20000000000 */
[----:B------:R-:W-:Y:S01]  /*3ff0*/  IMAD R44, R6, R44, R5 ;  /* 0x0000002c062c7224 */ /* 0x000fe200078e0205 */
[----:B------:R-:W-:Y:S01]  /*4000*/  ISETP.GE.AND P4, PT, R8, RZ, PT ;  /* 0x000000ff0800720c */ /* 0x000fe20003f86270 */
[----:B------:R-:W-:Y:S01]  /*4010*/  VIADD R8, R2, 0x55 ;  /* 0x0000005502087836 */ /* 0x000fe20000000000 */
[----:B------:R-:W-:Y:S01]  /*4020*/  IABS R11, R14 ;  /* 0x0000000e000b7213 */ /* 0x000fe20000000000 */
[----:B------:R-:W-:-:S03]  /*4030*/  IMAD.HI.U32 R3, R4, R9, RZ ;  /* 0x0000000904037227 */ /* 0x000fc600078e00ff */
[----:B------:R-:W-:Y:S01]  /*4040*/  IABS R7, R8 ;  /* 0x0000000800077213 */ /* 0x000fe20000000000 */
[--C-:B------:R-:W-:Y:S01]  /*4050*/  @!P6 IMAD.IADD R56, R56, 0x1, -R6.reuse ;  /* 0x000000013838e824 */ /* 0x100fe200078e0a06 */
[----:B------:R-:W-:Y:S01]  /*4060*/  ISETP.GT.U32.AND P6, PT, R6, R44, PT ;  /* 0x0000002c0600720c */ /* 0x000fe20003fc4070 */
[----:B------:R-:W-:Y:S02]  /*4070*/  @!P5 IMAD.IADD R40, R40, 0x1, -R6 ;  /* 0x000000012828d824 */ /* 0x000fe400078e0a06 */
[----:B------:R-:W-:Y:S02]  /*4080*/  IMAD.MOV R3, RZ, RZ, -R3 ;  /* 0x000000ffff037224 */ /* 0x000fe400078e0a03 */
[----:B------:R-:W-:-:S04]  /*4090*/  IMAD.HI.U32 R5, R4, R11, RZ ;  /* 0x0000000b04057227 */ /* 0x000fc800078e00ff */
[----:B------:R-:W-:Y:S01]  /*40a0*/  @!P3 IMAD.MOV R56, RZ, RZ, -R56 ;  /* 0x000000ffff38b224 */ /* 0x000fe200078e0a38 */
[C---:B------:R-:W-:Y:S01]  /*40b0*/  ISETP.GT.U32.AND P3, PT, R6.reuse, R40, PT ;  /* 0x000000280600720c */ /* 0x040fe20003f64070 */
[----:B------:R-:W-:Y:S02]  /*40c0*/  IMAD R36, R6, R3, R9 ;  /* 0x0000000306247224 */ /* 0x000fe400078e0209 */
[----:B------:R-:W-:-:S03]  /*40d0*/  IMAD.HI.U32 R3, R4, R7, RZ ;  /* 0x0000000704037227 */ /* 0x000fc600078e00ff */
[C---:B------:R-:W-:Y:S01]  /*40e0*/  ISETP.GT.U32.AND P5, PT, R6.reuse, R36, PT ;  /* 0x000000240600720c */ /* 0x040fe20003fa4070 */
[----:B------:R-:W-:Y:S02]  /*40f0*/  IMAD.MOV R5, RZ, RZ, -R5 ;  /* 0x000000ffff057224 */ /* 0x000fe400078e0a05 */
[----:B------:R-:W-:Y:S02]  /*4100*/  IMAD.MOV R3, RZ, RZ, -R3 ;  /* 0x000000ffff037224 */ /* 0x000fe400078e0a03 */
[C---:B------:R-:W-:Y:S02]  /*4110*/  IMAD R32, R6.reuse, R5, R11 ;  /* 0x0000000506207224 */ /* 0x040fe400078e020b */
[C---:B------:R-:W-:Y:S02]  /*4120*/  IMAD R28, R6.reuse, R3, R7 ;  /* 0x00000003061c7224 */ /* 0x040fe400078e0207 */
[----:B------:R-:W-:Y:S01]  /*4130*/  @!P2 IMAD.MOV R48, RZ, RZ, -R48 ;  /* 0x000000ffff30a224 */ /* 0x000fe200078e0a30 */
[----:B------:R-:W-:Y:S01]  /*4140*/  ISETP.GT.U32.AND P2, PT, R6, R32, PT ;  /* 0x000000200600720c */ /* 0x000fe20003f44070 */
[--C-:B------:R-:W-:Y:S01]  /*4150*/  @!P6 IMAD.IADD R44, R44, 0x1, -R6.reuse ;  /* 0x000000012c2ce824 */ /* 0x100fe200078e0a06 */
[----:B------:R-:W-:Y:S01]  /*4160*/  ISETP.GE.AND P6, PT, R13, RZ, PT ;  /* 0x000000ff0d00720c */ /* 0x000fe20003fc6270 */
[----:B------:R-:W-:Y:S01]  /*4170*/  @!P3 IMAD.IADD R40, R40, 0x1, -R6 ;  /* 0x000000012828b824 */ /* 0x000fe200078e0a06 */
        /* <DEDUP_REMOVED lines=8> */
[----:B------:R-:W-:Y:S01]  /*4200*/  @!P2 IMAD.IADD R32, R32, 0x1, -R6 ;  /* 0x000000012020a824 */ /* 0x000fe200078e0a06 */
[----:B------:R-:W-:Y:S01]  /*4210*/  ISETP.GT.U32.AND P2, PT, R6, R36, PT ;  /* 0x000000240600720c */ /* 0x000fe20003f44070 */
[----:B------:R-:W-:Y:S01]  /*4220*/  IMAD.HI.U32 R3, R4, R5, RZ ;  /* 0x0000000504037227 */ /* 0x000fe200078e00ff */
[----:B------:R-:W-:-:S03]  /*4230*/  IABS R7, R9 ;  /* 0x0000000900077213 */ /* 0x000fc60000000000 */
[----:B------:R-:W-:Y:S02]  /*4240*/  @!P3 IMAD.IADD R28, R28, 0x1, -R6 ;  /* 0x000000011c1cb824 */ /* 0x000fe400078e0a06 */
[----:B------:R-:W-:Y:S02]  /*4250*/  IMAD.MOV R3, RZ, RZ, -R3 ;  /* 0x000000ffff037224 */ /* 0x000fe400078e0a03 */
[----:B------:R-:W-:Y:S01]  /*4260*/  VIADD R8, R2, 0x58 ;  /* 0x0000005802087836 */ /* 0x000fe20000000000 */
[C---:B------:R-:W-:Y:S01]  /*4270*/  ISETP.GT.U32.AND P3, PT, R6.reuse, R28, PT ;  /* 0x0000001c0600720c */ /* 0x040fe20003f64070 */
[----:B------:R-:W-:Y:S02]  /*4280*/  IMAD R24, R6, R3, R5 ;  /* 0x0000000306187224 */ /* 0x000fe400078e0205 */
[----:B------:R-:W-:Y:S01]  /*4290*/  IMAD.HI.U32 R3, R4, R7, RZ ;  /* 0x0000000704037227 */ /* 0x000fe200078e00ff */
[----:B------:R-:W-:-:S03]  /*42a0*/  IABS R5, R8 ;  /* 0x0000000800057213 */ /* 0x000fc60000000000 */
        /* <DEDUP_REMOVED lines=11> */
[----:B------:R-:W-:Y:S01]  /*4360*/  IMAD.HI.U32 R3, R4, R5, RZ ;  /* 0x0000000504037227 */ /* 0x000fe200078e00ff */
[----:B------:R-:W-:-:S03]  /*4370*/  IABS R7, R11 ;  /* 0x0000000b00077213 */ /* 0x000fc60000000000 */
[--C-:B------:R-:W-:Y:S02]  /*4380*/  @!P2 IMAD.IADD R24, R24, 0x1, -R6.reuse ;  /* 0x000000011818a824 */ /* 0x100fe400078e0a06 */
[----:B------:R-:W-:Y:S02]  /*4390*/  IMAD.MOV R3, RZ, RZ, -R3 ;  /* 0x000000ffff037224 */ /* 0x000fe400078e0a03 */
[----:B------:R-:W-:Y:S01]  /*43a0*/  @!P3 IMAD.IADD R20, R20, 0x1, -R6 ;  /* 0x000000011414b824 */ /* 0x000fe200078e0a06 */
[C---:B------:R-:W-:Y:S01]  /*43b0*/  ISETP.GT.U32.AND P2, PT, R6.reuse, R24, PT ;  /* 0x000000180600720c */ /* 0x040fe20003f44070 */
[C---:B------:R-:W-:Y:S02]  /*43c0*/  IMAD R16, R6.reuse, R3, R5 ;  /* 0x0000000306107224 */ /* 0x040fe400078e0205 */
[----:B------:R-:W-:Y:S01]  /*43d0*/  @!P1 IMAD.MOV R52, RZ, RZ, -R52 ;  /* 0x000000ffff349224 */ /* 0x000fe200078e0a34 */
[----:B------:R-:W-:Y:S01]  /*43e0*/  ISETP.GT.U32.AND P3, PT, R6, R20, PT ;  /* 0x000000140600720c */ /* 0x000fe20003f64070 */
[----:B------:R-:W-:Y:S01]  /*43f0*/  IMAD.HI.U32 R3, R4, R7, RZ ;  /* 0x0000000704037227 */ /* 0x000fe200078e00ff */
[----:B------:R-:W-:-:S03]  /*4400*/  ISETP.GE.AND P1, PT, R12, RZ, PT ;  /* 0x000000ff0c00720c */ /* 0x000fc60003f26270 */
[----:B------:R-:W-:Y:S02]  /*4410*/  VIADD R12, R2, 0x5a ;  /* 0x0000005a020c7836 */ /* 0x000fe40000000000 */
[----:B------:R-:W-:Y:S02]  /*4420*/  IMAD.MOV R3, RZ, RZ, -R3 ;  /* 0x000000ffff037224 */ /* 0x000fe400078e0a03 */
[--C-:B------:R-:W-:Y:S01]  /*4430*/  @!P4 IMAD.IADD R32, R32, 0x1, -R6.reuse ;  /* 0x000000012020c824 */ /* 0x100fe200078e0a06 */
[----:B------:R-:W-:Y:S01]  /*4440*/  ISETP.GE.AND P4, PT, R9, RZ, PT ;  /* 0x000000ff0900720c */ /* 0x000fe20003f86270 */
[--C-:B------:R-:W-:Y:S01]  /*4450*/  @!P2 IMAD.IADD R24, R24, 0x1, -R6.reuse ;  /* 0x000000011818a824 */ /* 0x100fe200078e0a06 */
[----:B------:R-:W-:Y:S01]  /*4460*/  IABS R9, R12 ;  /* 0x0000000c00097213 */ /* 0x000fe20000000000 */
[----:B------:R-:W-:Y:S01]  /*4470*/  @!P3 IMAD.IADD R20, R20, 0x1, -R6 ;  /* 0x000000011414b824 */ /* 0x000fe200078e0a06 */
[----:B------:R-:W-:Y:S01]  /*4480*/  ISETP.GE.AND P2, PT, R12, RZ, PT ;  /* 0x000000ff0c00720c */ /* 0x000fe20003f46270 */
[----:B------:R-:W-:-:S02]  /*4490*/  IMAD R12, R6, R3, R7 ;  /* 0x00000003060c7224 */ /* 0x000fc400078e0207 */
[----:B------:R-:W-:Y:S01]  /*44a0*/  @!P6 IMAD.MOV R40, RZ, RZ, -R40 ;  /* 0x000000ffff28e224 */ /* 0x000fe200078e0a28 */
[----:B------:R-:W-:Y:S01]  /*44b0*/  ISETP.GE.AND P6, PT, R13, RZ, PT ;  /* 0x000000ff0d00720c */ /* 0x000fe20003fc6270 */
[----:B------:R-:W-:Y:S01]  /*44c0*/  @!P0 IMAD.MOV R32, RZ, RZ, -R32 ;  /* 0x000000ffff208224 */ /* 0x000fe200078e0a20 */
[----:B------:R-:W-:Y:S01]  /*44d0*/  ISETP.GT.U32.AND P3, PT, R6, R12, PT ;  /* 0x0000000c0600720c */ /* 0x000fe20003f64070 */
[----:B------:R-:W-:Y:S01]  /*44e0*/  VIADD R13, R2, 0x5b ;  /* 0x0000005b020d7836 */ /* 0x000fe20000000000 */
[----:B------:R-:W-:Y:S01]  /*44f0*/  ISETP.GT.U32.AND P0, PT, R6, R16, PT ;  /* 0x000000100600720c */ /* 0x000fe20003f04070 */
[----:B------:R-:W-:-:S03]  /*4500*/  IMAD.HI.U32 R5, R4, R9, RZ ;  /* 0x0000000904057227 */ /* 0x000fc600078e00ff */
[----:B------:R-:W-:Y:S01]  /*4510*/  IABS R7, R13 ;  /* 0x0000000d00077213 */ /* 0x000fe20000000000 */
[----:B------:R-:W-:Y:S02]  /*4520*/  IMAD.MOV R5, RZ, RZ, -R5 ;  /* 0x000000ffff057224 */ /* 0x000fe400078e0a05 */
[----:B------:R-:W-:Y:S01]  /*4530*/  @!P1 IMAD.MOV R36, RZ, RZ, -R36 ;  /* 0x000000ffff249224 */ /* 0x000fe200078e0a24 */
[----:B------:R-:W-:Y:S01]  /*4540*/  ISETP.GE.AND P1, PT, R8, RZ, PT ;  /* 0x000000ff0800720c */ /* 0x000fe20003f26270 */
[----:B------:R-:W-:-:S04]  /*4550*/  IMAD.HI.U32 R3, R4, R7, RZ ;  /* 0x0000000704037227 */ /* 0x000fc800078e00ff */
[--C-:B------:R-:W-:Y:S02]  /*4560*/  @!P3 IMAD.IADD R12, R12, 0x1, -R6.reuse ;  /* 0x000000010c0cb824 */ /* 0x100fe400078e0a06 */
[----:B------:R-:W-:Y:S02]  /*4570*/  @!P0 IMAD.IADD R16, R16, 0x1, -R6 ;  /* 0x0000000110108824 */ /* 0x000fe400078e0a06 */
[C---:B------:R-:W-:Y:S01]  /*4580*/  IMAD R8, R6.reuse, R5, R9 ;  /* 0x0000000506087224 */ /* 0x040fe200078e0209 */
[C---:B------:R-:W-:Y:S01]  /*4590*/  ISETP.GT.U32.AND P3, PT, R6.reuse, R12, PT ;  /* 0x0000000c0600720c */ /* 0x040fe20003f64070 */
[----:B------:R-:W-:Y:S01]  /*45a0*/  IMAD.MOV R162, RZ, RZ, -R3 ;  /* 0x000000ffffa27224 */ /* 0x000fe200078e0a03 */
[----:B------:R-:W-:Y:S01]  /*45b0*/  ISETP.GT.U32.AND P0, PT, R6, R16, PT ;  /* 0x000000100600720c */ /* 0x000fe20003f04070 */
[----:B------:R-:W-:Y:S02]  /*45c0*/  VIADD R5, R2, 0x5c ;  /* 0x0000005c02057836 */ /* 0x000fe40000000000 */
[----:B------:R-:W-:Y:S01]  /*45d0*/  @!P6 IMAD.MOV R24, RZ, RZ, -R24 ;  /* 0x000000ffff18e224 */ /* 0x000fe200078e0a18 */
[C---:B------:R-:W-:Y:S01]  /*45e0*/  ISETP.GT.U32.AND P6, PT, R6.reuse, R8, PT ;  /* 0x000000080600720c */ /* 0x040fe20003fc4070 */
[----:B------:R-:W-:Y:S01]  /*45f0*/  IMAD R162, R6, R162, R7 ;  /* 0x000000a206a27224 */ /* 0x000fe200078e0207 */
[----:B------:R-:W-:Y:S01]  /*4600*/  IABS R9, R5 ;  /* 0x0000000500097213 */ /* 0x000fe20000000000 */
[----:B------:R-:W-:Y:S01]  /*4610*/  @!P5 IMAD.MOV R28, RZ, RZ, -R28 ;  /* 0x000000ffff1cd224 */ /* 0x000fe200078e0a1c */
[----:B------:R-:W-:Y:S01]  /*4620*/  ISETP.GE.AND P5, PT, R11, RZ, PT ;  /* 0x000000ff0b00720c */ /* 0x000fe20003fa6270 */
[----:B------:R-:W-:-:S02]  /*4630*/  VIADD R14, R2, 0x5d ;  /* 0x0000005d020e7836 */ /* 0x000fc40000000000 */
[----:B------:R-:W-:Y:S01]  /*4640*/  @!P3 IMAD.IADD R12, R12, 0x1, -R6 ;  /* 0x000000010c0cb824 */ /* 0x000fe200078e0a06 */
[----:B------:R-:W-:Y:S01]  /*4650*/  ISETP.GT.U32.AND P3, PT, R6, R162, PT ;  /* 0x000000a20600720c */ /* 0x000fe20003f64070 */
[----:B------:R-:W-:Y:S01]  /*4660*/  IMAD.HI.U32 R3, R4, R9, RZ ;  /* 0x0000000904037227 */ /* 0x000fe200078e00ff */
[----:B------:R-:W-:-:S03]  /*4670*/  IABS R11, R14 ;  /* 0x0000000e000b7213 */ /* 0x000fc60000000000 */
[--C-:B------:R-:W-:Y:S01]  /*4680*/  @!P0 IMAD.IADD R16, R16, 0x1, -R6.reuse ;  /* 0x0000000110108824 */ /* 0x100fe200078e0a06 */
[----:B------:R-:W-:Y:S01]  /*4690*/  ISETP.GE.AND P0, PT, R5, RZ, PT ;  /* 0x000000ff0500720c */ /* 0x000fe20003f06270 */
[----:B------:R-:W-:Y:S02]  /*46a0*/  @!P6 IMAD.IADD R8, R8, 0x1, -R6 ;  /* 0x000000010808e824 */ /* 0x000fe400078e0a06 */
[----:B------:R-:W-:Y:S02]  /*46b0*/  IMAD.MOV R3, RZ, RZ, -R3 ;  /* 0x000000ffff037224 */ /* 0x000fe400078e0a03 */
[----:B------:R-:W-:Y:S01]  /*46c0*/  @!P1 IMAD.MOV R16, RZ, RZ, -R16 ;  /* 0x000000ffff109224 */ /* 0x000fe200078e0a10 */
[----:B------:R-:W-:Y:S01]  /*46d0*/  ISETP.GE.AND P1, PT, R14, RZ, PT ;  /* 0x000000ff0e00720c */ /* 0x000fe20003f26270 */
[C---:B------:R-:W-:Y:S01]  /*46e0*/  IMAD R14, R6.reuse, R3, R9 ;  /* 0x00000003060e7224 */ /* 0x040fe200078e0209 */
[----:B------:R-:W-:Y:S01]  /*46f0*/  ISETP.GT.U32.AND P6, PT, R6, R8, PT ;  /* 0x000000080600720c */ /* 0x000fe20003fc4070 */
[----:B------:R-:W-:-:S02]  /*4700*/  VIADD R15, R2, 0x5f ;  /* 0x0000005f020f7836 */ /* 0x000fc40000000000 */
[----:B------:R-:W-:Y:S02]  /*4710*/  @!P3 IMAD.IADD R162, R162, 0x1, -R6 ;  /* 0x00000001a2a2b824 */ /* 0x000fe400078e0a06 */
[----:B------:R-:W-:Y:S01]  /*4720*/  IMAD.HI.U32 R5, R4, R11, RZ ;  /* 0x0000000b04057227 */ /* 0x000fe200078e00ff */
[----:B------:R-:W-:Y:S02]  /*4730*/  IABS R9, R15 ;  /* 0x0000000f00097213 */ /* 0x000fe40000000000 */
[C---:B------:R-:W-:Y:S01]  /*4740*/  ISETP.GT.U32.AND P3, PT, R6.reuse, R162, PT ;  /* 0x000000a20600720c */ /* 0x040fe20003f64070 */
[----:B------:R-:W-:Y:S01]  /*4750*/  @!P5 IMAD.MOV R12, RZ, RZ, -R12 ;  /* 0x000000ffff0cd224 */ /* 0x000fe200078e0a0c */
[C---:B------:R-:W-:Y:S01]  /*4760*/  ISETP.GT.U32.AND P5, PT, R6.reuse, R14, PT ;  /* 0x0000000e0600720c */ /* 0x040fe20003fa4070 */
[----:B------:R-:W-:Y:S02]  /*4770*/  IMAD.MOV R5, RZ, RZ, -R5 ;  /* 0x000000ffff057224 */ /* 0x000fe400078e0a05 */
[----:B------:R-:W-:Y:S01]  /*4780*/  @!P4 IMAD.MOV R20, RZ, RZ, -R20 ;  /* 0x000000ffff14c224 */ /* 0x000fe200078e0a14 */
[----:B------:R-:W-:Y:S01]  /*4790*/  ISETP.GE.AND P4, PT, R13, RZ, PT ;  /* 0x000000ff0d00720c */ /* 0x000fe20003f86270 */
[----:B------:R-:W-:Y:S01]  /*47a0*/  IMAD R22, R6, R5, R11 ;  /* 0x0000000506167224 */ /* 0x000fe200078e020b */
[----:B------:R-:W-:Y:S01]  /*47b0*/  IABS R13, R19 ;  /* 0x00000013000d7213 */ /* 0x000fe20000000000 */
[----:B------:R-:W-:-:S04]  /*47c0*/  IMAD.HI.U32 R5, R4, R9, RZ ;  /* 0x0000000904057227 */ /* 0x000fc800078e00ff */
[----:B------:R-:W-:Y:S02]  /*47d0*/  VIADD R3, R2, 0x5e ;  /* 0x0000005e02037836 */ /* 0x000fe40000000000 */
[--C-:B------:R-:W-:Y:S02]  /*47e0*/  @!P6 IMAD.IADD R8, R8, 0x1, -R6.reuse ;  /* 0x000000010808e824 */ /* 0x100fe400078e0a06 */
[----:B------:R-:W-:Y:S01]  /*47f0*/  IMAD.MOV R5, RZ, RZ, -R5 ;  /* 0x000000ffff057224 */ /* 0x000fe200078e0a05 */
[----:B------:R-:W-:Y:S01]  /*4800*/  IABS R7, R3 ;  /* 0x0000000300077213 */ /* 0x000fe20000000000 */
[----:B------:R-:W-:Y:S01]  /*4810*/  @!P5 IMAD.IADD R14, R14, 0x1, -R6 ;  /* 0x000000010e0ed824 */ /* 0x000fe200078e0a06 */
[----:B------:R-:W-:Y:S01]  /*4820*/  ISETP.GE.AND P6, PT, R3, RZ, PT ;  /* 0x000000ff0300720c */ /* 0x000fe20003fc6270 */
[----:B------:R-:W-:Y:S01]  /*4830*/  @!P2 IMAD.MOV R8, RZ, RZ, -R8 ;  /* 0x000000ffff08a224 */ /* 0x000fe200078e0a08 */
[----:B------:R-:W-:Y:S01]  /*4840*/  ISETP.GT.U32.AND P2, PT, R6, R22, PT ;  /* 0x000000160600720c */ /* 0x000fe20003f44070 */
[----:B------:R-:W-:Y:S01]  /*4850*/  @!P3 IMAD.IADD R162, R162, 0x1, -R6 ;  /* 0x00000001a2a2b824 */ /* 0x000fe200078e0a06 */
[C---:B------:R-:W-:Y:S01]  /*4860*/  ISETP.GT.U32.AND P5, PT, R6.reuse, R14, PT ;  /* 0x0000000e0600720c */ /* 0x040fe20003fa4070 */
[----:B------:R-:W-:Y:S01]  /*4870*/  IMAD R46, R6, R5, R9 ;  /* 0x00000005062e7224 */ /* 0x000fe200078e0209 */
[----:B------:R-:W-:Y:S01]  /*4880*/  ISETP.GE.AND P3, PT, R15, RZ, PT ;  /* 0x000000ff0f00720c */ /* 0x000fe20003f66270 */
[----:B------:R-:W-:-:S02]  /*4890*/  @!P4 IMAD.MOV R162, RZ, RZ, -R162 ;  /* 0x000000ffffa2c224 */ /* 0x000fc400078e0aa2 */
[----:B------:R-:W-:Y:S01]  /*48a0*/  VIADD R17, R2, 0x60 ;  /* 0x0000006002117836 */ /* 0x000fe20000000000 */
[----:B------:R-:W-:Y:S01]  /*48b0*/  ISETP.GT.U32.AND P4, PT, R6, R46, PT ;  /* 0x0000002e0600720c */ /* 0x000fe20003f84070 */
[----:B------:R-:W-:-:S03]  /*48c0*/  IMAD.HI.U32 R3, R4, R7, RZ ;  /* 0x0000000704037227 */ /* 0x000fc600078e00ff */
[----:B------:R-:W-:Y:S01]  /*48d0*/  IABS R11, R17 ;  /* 0x00000011000b7213 */ /* 0x000fe20000000000 */
[----:B------:R-:W-:Y:S02]  /*48e0*/  IMAD.MOV R34, RZ, RZ, -R3 ;  /* 0x000000ffff227224 */ /* 0x000fe400078e0a03 */
[----:B------:R-:W-:-:S04]  /*48f0*/  IMAD.HI.U32 R5, R4, R13, RZ ;  /* 0x0000000d04057227 */ /* 0x000fc800078e00ff */
[----:B------:R-:W-:Y:S02]  /*4900*/  IMAD R34, R6, R34, R7 ;  /* 0x0000002206227224 */ /* 0x000fe400078e0207 */
[----:B------:R-:W-:Y:S02]  /*4910*/  VIADD R15, R2, 0x62 ;  /* 0x00000062020f7836 */ /* 0x000fe40000000000 */
[----:B------:R-:W-:Y:S02]  /*4920*/  @!P2 IMAD.IADD R22, R22, 0x1, -R6 ;  /* 0x000000011616a824 */ /* 0x000fe400078e0a06 */
[----:B------:R-:W-:Y:S02]  /*4930*/  IMAD.MOV R5, RZ, RZ, -R5 ;  /* 0x000000ffff057224 */ /* 0x000fe400078e0a05 */
[----:B------:R-:W-:Y:S01]  /*4940*/  IMAD.HI.U32 R3, R4, R11, RZ ;  /* 0x0000000b04037227 */ /* 0x000fe200078e00ff */
[----:B------:R-:W-:-:S03]  /*4950*/  ISETP.GT.U32.AND P2, PT, R6, R22, PT ;  /* 0x000000160600720c */ /* 0x000fc60003f44070 */
[--C-:B------:R-:W-:Y:S01]  /*4960*/  @!P5 IMAD.IADD R14, R14, 0x1, -R6.reuse ;  /* 0x000000010e0ed824 */ /* 0x100fe200078e0a06 */
[C---:B------:R-:W-:Y:S01]  /*4970*/  ISETP.GT.U32.AND P5, PT, R6.reuse, R34, PT ;  /* 0x000000220600720c */ /* 0x040fe20003fa4070 */
[----:B------:R-:W-:Y:S01]  /*4980*/  IMAD R66, R6, R5, R13 ;  /* 0x0000000506427224 */ /* 0x000fe200078e020d */
[----:B------:R-:W-:Y:S01]  /*4990*/  IABS R5, R15 ;  /* 0x0000000f00057213 */ /* 0x000fe20000000000 */
[----:B------:R-:W-:Y:S02]  /*49a0*/  @!P4 IMAD.IADD R46, R46, 0x1, -R6 ;  /* 0x000000012e2ec824 */ /* 0x000fe400078e0a06 */
[----:B------:R-:W-:Y:S02]  /*49b0*/  IMAD.MOV R3, RZ, RZ, -R3 ;  /* 0x000000ffff037224 */ /* 0x000fe400078e0a03 */
[----:B------:R-:W-:Y:S01]  /*49c0*/  VIADD R13, R2, 0x64 ;  /* 0x00000064020d7836 */ /* 0x000fe20000000000 */
[C---:B------:R-:W-:Y:S01]  /*49d0*/  ISETP.GT.U32.AND P4, PT, R6.reuse, R46, PT ;  /* 0x0000002e0600720c */ /* 0x040fe20003f84070 */
[----:B------:R-:W-:-:S02]  /*49e0*/  IMAD R58, R6, R3, R11 ;  /* 0x00000003063a7224 */ /* 0x000fc400078e020b */
[----:B------:R-:W-:Y:S01]  /*49f0*/  IMAD.HI.U32 R3, R4, R5, RZ ;  /* 0x0000000504037227 */ /* 0x000fe200078e00ff */
[----:B------:R-:W-:-:S03]  /*4a00*/  IABS R9, R13 ;  /* 0x0000000d00097213 */ /* 0x000fc60000000000 */
[----:B------:R-:W-:Y:S02]  /*4a10*/  IMAD.MOV R3, RZ, RZ, -R3 ;  /* 0x000000ffff037224 */ /* 0x000fe400078e0a03 */
[--C-:B------:R-:W-:Y:S02]  /*4a20*/  @!P5 IMAD.IADD R34, R34, 0x1, -R6.reuse ;  /* 0x000000012222d824 */ /* 0x100fe400078e0a06 */
[----:B------:R-:W-:Y:S01]  /*4a30*/  @!P2 IMAD.IADD R22, R22, 0x1, -R6 ;  /* 0x000000011616a824 */ /* 0x000fe200078e0a06 */
[C---:B------:R-:W-:Y:S01]  /*4a40*/  ISETP.GT.U32.AND P2, PT, R6.reuse, R58, PT ;  /* 0x0000003a0600720c */ /* 0x040fe20003f44070 */
[C---:B------:R-:W-:Y:S01]  /*4a50*/  IMAD R82, R6.reuse, R3, R5 ;  /* 0x0000000306527224 */ /* 0x040fe200078e0205 */
[C---:B------:R-:W-:Y:S01]  /*4a60*/  ISETP.GT.U32.AND P5, PT, R6.reuse, R34, PT ;  /* 0x000000220600720c */ /* 0x040fe20003fa4070 */
[----:B------:R-:W-:Y:S01]  /*4a70*/  @!P1 IMAD.MOV R22, RZ, RZ, -R22 ;  /* 0x000000ffff169224 */ /* 0x000fe200078e0a16 */
[----:B------:R-:W-:Y:S01]  /*4a80*/  ISETP.GT.U32.AND P1, PT, R6, R66, PT ;  /* 0x000000420600720c */ /* 0x000fe20003f24070 */
[----:B------:R-:W-:Y:S01]  /*4a90*/  @!P4 IMAD.IADD R46, R46, 0x1, -R6 ;  /* 0x000000012e2ec824 */ /* 0x000fe200078e0a06 */
[----:B------:R-:W-:Y:S01]  /*4aa0*/  ISETP.GT.U32.AND P4, PT, R6, R82, PT ;  /* 0x000000520600720c */ /* 0x000fe20003f84070 */
[----:B------:R-:W-:-:S02]  /*4ab0*/  VIADD R11, R2, 0x63 ;  /* 0x00000063020b7836 */ /* 0x000fc40000000000 */
[----:B------:R-:W-:-:S03]  /*4ac0*/  IMAD.HI.U32 R5, R4, R9, RZ ;  /* 0x0000000904057227 */ /* 0x000fc600078e00ff */
[----:B------:R-:W-:Y:S01]  /*4ad0*/  IABS R7, R11 ;  /* 0x0000000b00077213 */ /* 0x000fe20000000000 */
[--C-:B------:R-:W-:Y:S02]  /*4ae0*/  @!P2 IMAD.IADD R58, R58, 0x1, -R6.reuse ;  /* 0x000000013a3aa824 */ /* 0x100fe400078e0a06 */
[--C-:B------:R-:W-:Y:S01]  /*4af0*/  @!P5 IMAD.IADD R34, R34, 0x1, -R6.reuse ;  /* 0x000000012222d824 */ /* 0x100fe200078e0a06 */
[----:B------:R-:W-:Y:S01]  /*4b00*/  ISETP.GE.AND P5, PT, R19, RZ, PT ;  /* 0x000000ff1300720c */ /* 0x000fe20003fa6270 */
[--C-:B------:R-:W-:Y:S01]  /*4b10*/  @!P1 IMAD.IADD R66, R66, 0x1, -R6.reuse ;  /* 0x0000000142429824 */ /* 0x100fe200078e0a06 */
[----:B------:R-:W-:Y:S01]  /*4b20*/  ISETP.GT.U32.AND P2, PT, R6, R58, PT ;  /* 0x0000003a0600720c */ /* 0x000fe20003f44070 */
[----:B------:R-:W-:Y:S01]  /*4b30*/  @!P4 IMAD.IADD R82, R82, 0x1, -R6 ;  /* 0x000000015252c824 */ /* 0x000fe200078e0a06 */
[----:B------:R-:W-:Y:S01]  /*4b40*/  ISETP.GE.AND P1, PT, R15, RZ, PT ;  /* 0x000000ff0f00720c */ /* 0x000fe20003f26270 */
[----:B------:R-:W-:Y:S01]  /*4b50*/  @!P6 IMAD.MOV R34, RZ, RZ, -R34 ;  /* 0x000000ffff22e224 */ /* 0x000fe200078e0a22 */
[----:B------:R-:W-:Y:S01]  /*4b60*/  ISETP.GT.U32.AND P6, PT, R6, R66, PT ;  /* 0x000000420600720c */ /* 0x000fe20003fc4070 */
[----:B------:R-:W-:Y:S01]  /*4b70*/  IMAD.HI.U32 R3, R4, R7, RZ ;  /* 0x0000000704037227 */ /* 0x000fe200078e00ff */
[----:B------:R-:W-:-:S03]  /*4b80*/  ISETP.GT.U32.AND P4, PT, R6, R82, PT ;  /* 0x000000520600720c */ /* 0x000fc60003f84070 */
[----:B------:R-:W-:Y:S02]  /*4b90*/  IMAD.MOV R3, RZ, RZ, -R3 ;  /* 0x000000ffff037224 */ /* 0x000fe400078e0a03 */
[----:B------:R-:W-:Y:S02]  /*4ba0*/  IMAD.MOV R5, RZ, RZ, -R5 ;  /* 0x000000ffff057224 */ /* 0x000fe400078e0a05 */
[C---:B------:R-:W-:Y:S02]  /*4bb0*/  IMAD R90, R6.reuse, R3, R7 ;  /* 0x00000003065a7224 */ /* 0x040fe400078e0207 */
[----:B------:R-:W-:Y:S02]  /*4bc0*/  IMAD R102, R6, R5, R9 ;  /* 0x0000000506667224 */ /* 0x000fe400078e0209 */
[----:B------:R-:W-:Y:S01]  /*4bd0*/  @!P0 IMAD.MOV R14, RZ, RZ, -R14 ;  /* 0x000000ffff0e8224 */ /* 0x000fe200078e0a0e */
[----:B------:R-:W-:Y:S01]  /*4be0*/  ISETP.GE.AND P0, PT, R17, RZ, PT ;  /* 0x000000ff1100720c */ /* 0x000fe20003f06270 */
[--C-:B------:R-:W-:Y:S01]  /*4bf0*/  @!P6 IMAD.IADD R66, R66, 0x1, -R6.reuse ;  /* 0x000000014242e824 */ /* 0x100fe200078e0a06 */
[----:B------:R-:W-:Y:S01]  /*4c00*/  ISETP.GT.U32.AND P6, PT, R6, R90, PT ;  /* 0x0000005a0600720c */ /* 0x000fe20003fc4070 */
[----:B------:R-:W-:Y:S01]  /*4c10*/  @!P4 IMAD.IADD R82, R82, 0x1, -R6 ;  /* 0x000000015252c824 */ /* 0x000fe200078e0a06 */
[----:B------:R-:W-:Y:S01]  /*4c20*/  ISETP.GT.U32.AND P4, PT, R6, R102, PT ;  /* 0x000000660600720c */ /* 0x000fe20003f84070 */
[----:B------:R-:W-:-:S02]  /*4c30*/  VIADD R3, R2, 0x65 ;  /* 0x0000006502037836 */ /* 0x000fc40000000000 */
[----:B------:R-:W-:Y:S01]  /*4c40*/  @!P2 IMAD.IADD R58, R58, 0x1, -R6 ;  /* 0x000000013a3aa824 */ /* 0x000fe200078e0a06 */
[----:B------:R-:W-:Y:S01]  /*4c50*/  ISETP.GE.AND P2, PT, R13, RZ, PT ;  /* 0x000000ff0d00720c */ /* 0x000fe20003f46270 */
[C---:B------:R-:W-:Y:S01]  /*4c60*/  VIADD R7, R2.reuse, 0x66 ;  /* 0x0000006602077836 */ /* 0x040fe20000000000 */
[----:B------:R-:W-:Y:S01]  /*4c70*/  IABS R5, R3 ;  /* 0x0000000300057213 */ /* 0x000fe20000000000 */
[----:B------:R-:W-:Y:S01]  /*4c80*/  @!P3 IMAD.MOV R46, RZ, RZ, -R46 ;  /* 0x000000ffff2eb224 */ /* 0x000fe200078e0a2e */
[----:B------:R-:W-:Y:S01]  /*4c90*/  ISETP.GE.AND P3, PT, R11, RZ, PT ;  /* 0x000000ff0b00720c */ /* 0x000fe20003f66270 */
[----:B------:R-:W-:Y:S01]  /*4ca0*/  @!P0 IMAD.MOV R58, RZ, RZ, -R58 ;  /* 0x000000ffff3a8224 */ /* 0x000fe200078e0a3a */
[----:B------:R-:W-:Y:S01]  /*4cb0*/  ISETP.GE.AND P0, PT, R3, RZ, PT ;  /* 0x000000ff0300720c */ /* 0x000fe20003f06270 */
[----:B------:R-:W-:Y:S01]  /*4cc0*/  @!P5 IMAD.MOV R66, RZ, RZ, -R66 ;  /* 0x000000ffff42d224 */ /* 0x000fe200078e0a42 */
[----:B------:R-:W-:Y:S01]  /*4cd0*/  ISETP.GE.AND P5, PT, R7, RZ, PT ;  /* 0x000000ff0700720c */ /* 0x000fe20003fa6270 */
[----:B------:R-:W-:Y:S01]  /*4ce0*/  VIADD R11, R2, 0x67 ;  /* 0x00000067020b7836 */ /* 0x000fe20000000000 */
[----:B------:R-:W-:Y:S01]  /*4cf0*/  IABS R7, R7 ;  /* 0x0000000700077213 */ /* 0x000fe20000000000 */
[----:B------:R-:W-:-:S02]  /*4d00*/  @!P6 IMAD.IADD R90, R90, 0x1, -R6 ;  /* 0x000000015a5ae824 */ /* 0x000fc400078e0a06 */
[----:B------:R-:W-:Y:S01]  /*4d10*/  @!P4 IMAD.IADD R102, R102, 0x1, -R6 ;  /* 0x000000016666c824 */ /* 0x000fe200078e0a06 */
[----:B------:R-:W-:Y:S01]  /*4d20*/  IABS R9, R11 ;  /* 0x0000000b00097213 */ /* 0x000fe20000000000 */
[----:B------:R-:W-:Y:S01]  /*4d30*/  IMAD.HI.U32 R3, R4, R5, RZ ;  /* 0x0000000504037227 */ /* 0x000fe200078e00ff */
[C---:B------:R-:W-:Y:S02]  /*4d40*/  ISETP.GT.U32.AND P6, PT, R6.reuse, R90, PT ;  /* 0x0000005a0600720c */ /* 0x040fe40003fc4070 */
[----:B------:R-:W-:Y:S01]  /*4d50*/  ISETP.GT.U32.AND P4, PT, R6, R102, PT ;  /* 0x000000660600720c */ /* 0x000fe20003f84070 */
[----:B------:R-:W-:Y:S02]  /*4d60*/  IMAD.MOV R106, RZ, RZ, -R3 ;  /* 0x000000ffff6a7224 */ /* 0x000fe400078e0a03 */
[----:B------:R-:W-:-:S04]  /*4d70*/  IMAD.HI.U32 R3, R4, R7, RZ ;  /* 0x0000000704037227 */ /* 0x000fc800078e00ff */
[----:B------:R-:W-:Y:S02]  /*4d80*/  IMAD R106, R6, R106, R5 ;  /* 0x0000006a066a7224 */ /* 0x000fe400078e0205 */
[----:B------:R-:W-:-:S04]  /*4d90*/  IMAD.HI.U32 R5, R4, R9, RZ ;  /* 0x0000000904057227 */ /* 0x000fc800078e00ff */
[----:B------:R-:W-:Y:S02]  /*4da0*/  IMAD.MOV R160, RZ, RZ, -R3 ;  /* 0x000000ffffa07224 */ /* 0x000fe400078e0a03 */
[----:B------:R-:W-:Y:S02]  /*4db0*/  IMAD.MOV R5, RZ, RZ, -R5 ;  /* 0x000000ffff057224 */ /* 0x000fe400078e0a05 */
[----:B------:R-:W-:Y:S02]  /*4dc0*/  IMAD R160, R6, R160, R7 ;  /* 0x000000a006a07224 */ /* 0x000fe400078e0207 */
[--C-:B------:R-:W-:Y:S01]  /*4dd0*/  @!P6 IMAD.IADD R90, R90, 0x1, -R6.reuse ;  /* 0x000000015a5ae824 */ /* 0x100fe200078e0a06 */
[C---:B------:R-:W-:Y:S01]  /*4de0*/  ISETP.GT.U32.AND P6, PT, R6.reuse, R106, PT ;  /* 0x0000006a0600720c */ /* 0x040fe20003fc4070 */
[----:B------:R-:W-:Y:S02]  /*4df0*/  IMAD R110, R6, R5, R9 ;  /* 0x00000005066e7224 */ /* 0x000fe400078e0209 */
[----:B------:R-:W-:Y:S01]  /*4e00*/  @!P4 IMAD.IADD R102, R102, 0x1, -R6 ;  /* 0x000000016666c824 */ /* 0x000fe200078e0a06 */
[C---:B------:R-:W-:Y:S01]  /*4e10*/  ISETP.GT.U32.AND P4, PT, R6.reuse, R160, PT ;  /* 0x000000a00600720c */ /* 0x040fe20003f84070 */
[----:B------:R-:W-:Y:S01]  /*4e20*/  @!P3 IMAD.MOV R90, RZ, RZ, -R90 ;  /* 0x000000ffff5ab224 */ /* 0x000fe200078e0a5a */
[----:B------:R-:W-:Y:S01]  /*4e30*/  ISETP.GT.U32.AND P3, PT, R6, R110, PT ;  /* 0x0000006e0600720c */ /* 0x000fe20003f64070 */
[----:B------:R-:W-:-:S02]  /*4e40*/  VIADD R13, R2, 0x68 ;  /* 0x00000068020d7836 */ /* 0x000fc40000000000 */
[----:B------:R-:W-:Y:S01]  /*4e50*/  @!P1 IMAD.MOV R82, RZ, RZ, -R82 ;  /* 0x000000ffff529224 */ /* 0x000fe200078e0a52 */
[----:B------:R-:W-:Y:S01]  /*4e60*/  ISETP.GE.AND P1, PT, R11, RZ, PT ;  /* 0x000000ff0b00720c */ /* 0x000fe20003f26270 */
[----:B------:R-:W-:Y:S01]  /*4e70*/  VIADD R15, R2, 0x69 ;  /* 0x00000069020f7836 */ /* 0x000fe20000000000 */
[----:B------:R-:W-:Y:S01]  /*4e80*/  SHF.R.U32.HI R11, RZ, 0x6, R248 ;  /* 0x00000006ff0b7819 */ /* 0x000fe200000116f8 */
[----:B------:R-:W-:Y:S01]  /*4e90*/  @!P6 IMAD.IADD R106, R106, 0x1, -R6 ;  /* 0x000000016a6ae824 */ /* 0x000fe200078e0a06 */
[----:B------:R-:W-:Y:S01]  /*4ea0*/  IABS R9, R13 ;  /* 0x0000000d00097213 */ /* 0x000fe20000000000 */
[----:B------:R-:W-:Y:S01]  /*4eb0*/  @!P2 IMAD.MOV R102, RZ, RZ, -R102 ;  /* 0x000000ffff66a224 */ /* 0x000fe200078e0a66 */
[----:B------:R-:W-:Y:S01]  /*4ec0*/  SGXT.U32 R3, R11, 0x1 ;  /* 0x000000010b03781a */ /* 0x000fe20000000000 */
[--C-:B------:R-:W-:Y:S01]  /*4ed0*/  @!P4 IMAD.IADD R160, R160, 0x1, -R6.reuse ;  /* 0x00000001a0a0c824 */ /* 0x100fe200078e0a06 */
[----:B------:R-:W-:Y:S01]  /*4ee0*/  IABS R11, R15 ;  /* 0x0000000f000b7213 */ /* 0x000fe20000000000 */
[----:B------:R-:W-:Y:S01]  /*4ef0*/  @!P3 IMAD.IADD R110, R110, 0x1, -R6 ;  /* 0x000000016e6eb824 */ /* 0x000fe200078e0a06 */
[----:B------:R-:W-:Y:S01]  /*4f00*/  ISETP.GT.U32.AND P6, PT, R6, R106, PT ;  /* 0x0000006a0600720c */ /* 0x000fe20003fc4070 */
[----:B------:R-:W-:Y:S01]  /*4f10*/  IMAD.HI.U32 R5, R4, R9, RZ ;  /* 0x0000000904057227 */ /* 0x000fe200078e00ff */
[----:B------:R-:W-:-:S02]  /*4f20*/  ISETP.GT.U32.AND P4, PT, R6, R160, PT ;  /* 0x000000a00600720c */ /* 0x000fc40003f84070 */
[----:B------:R-:W-:Y:S01]  /*4f30*/  ISETP.GT.U32.AND P3, PT, R6, R110, PT ;  /* 0x0000006e0600720c */ /* 0x000fe20003f64070 */
[----:B------:R-:W-:Y:S01]  /*4f40*/  IMAD.HI.U32 R7, R4, R11, RZ ;  /* 0x0000000b04077227 */ /* 0x000fe200078e00ff */
[----:B------:R-:W-:Y:S02]  /*4f50*/  ISETP.GE.AND P2, PT, R13, RZ, PT ;  /* 0x000000ff0d00720c */ /* 0x000fe40003f46270 */
[C---:B------:R-:W-:Y:S01]  /*4f60*/  LOP3.LUT R235, R3.reuse, 0x20, RZ, 0xfc, !PT ;  /* 0x0000002003eb7812 */ /* 0x040fe200078efcff */
[----:B------:R-:W-:Y:S01]  /*4f70*/  IMAD.MOV R5, RZ, RZ, -R5 ;  /* 0x000000ffff057224 */ /* 0x000fe200078e0a05 */
[----:B------:R-:W-:Y:S01]  /*4f80*/  LOP3.LUT R23, R3, 0x2, RZ, 0xfc, !PT ;  /* 0x0000000203177812 */ /* 0x000fe200078efcff */
[----:B------:R-:W-:Y:S02]  /*4f90*/  IMAD.MOV R7, RZ, RZ, -R7 ;  /* 0x000000ffff077224 */ /* 0x000fe400078e0a07 */
[C---:B------:R-:W-:Y:S02]  /*4fa0*/  IMAD R242, R6.reuse, R5, R9 ;  /* 0x0000000506f27224 */ /* 0x040fe400078e0209 */
[----:B------:R-:W-:-:S02]  /*4fb0*/  IMAD R244, R6, R7, R11 ;  /* 0x0000000706f47224 */ /* 0x000fc400078e020b */
[--C-:B------:R-:W-:Y:S01]  /*4fc0*/  @!P4 IMAD.IADD R160, R160, 0x1, -R6.reuse ;  /* 0x00000001a0a0c824 */ /* 0x100fe200078e0a06 */
[----:B------:R-:W-:Y:S01]  /*4fd0*/  ISETP.GT.U32.AND P4, PT, R6, R242, PT ;  /* 0x000000f20600720c */ /* 0x000fe20003f84070 */
[--C-:B------:R-:W-:Y:S01]  /*4fe0*/  @!P3 IMAD.IADD R110, R110, 0x1, -R6.reuse ;  /* 0x000000016e6eb824 */ /* 0x100fe200078e0a06 */
[----:B------:R-:W-:Y:S01]  /*4ff0*/  ISETP.GT.U32.AND P3, PT, R6, R244, PT ;  /* 0x000000f40600720c */ /* 0x000fe20003f64070 */
[----:B------:R-:W-:Y:S01]  /*5000*/  @!P6 IMAD.IADD R106, R106, 0x1, -R6 ;  /* 0x000000016a6ae824 */ /* 0x000fe200078e0a06 */
[----:B------:R-:W-:Y:S01]  /*5010*/  ISETP.GE.AND P6, PT, R15, RZ, PT ;  /* 0x000000ff0f00720c */ /* 0x000fe20003fc6270 */
[C---:B------:R-:W-:Y:S02]  /*5020*/  VIADD R5, R2.reuse, 0x6a ;  /* 0x0000006a02057836 */ /* 0x040fe40000000000 */
[----:B------:R-:W-:Y:S02]  /*5030*/  @!P0 IMAD.MOV R106, RZ, RZ, -R106 ;  /* 0x000000ffff6a8224 */ /* 0x000fe400078e0a6a */
[----:B------:R-:W-:Y:S01]  /*5040*/  @!P5 IMAD.MOV R160, RZ, RZ, -R160 ;  /* 0x000000ffffa0d224 */ /* 0x000fe200078e0aa0 */
[----:B------:R-:W-:Y:S01]  /*5050*/  ISETP.GE.AND P0, PT, R5, RZ, PT ;  /* 0x000000ff0500720c */ /* 0x000fe20003f06270 */
[C---:B------:R-:W-:Y:S01]  /*5060*/  VIADD R7, R2.reuse, 0x6c ;  /* 0x0000006c02077836 */ /* 0x040fe20000000000 */
[----:B------:R-:W-:Y:S01]  /*5070*/  IABS R9, R5 ;  /* 0x0000000500097213 */ /* 0x000fe20000000000 */
[----:B------:R-:W-:-:S02]  /*5080*/  VIADD R5, R2, 0x6b ;  /* 0x0000006b02057836 */ /* 0x000fc40000000000 */
[--C-:B------:R-:W-:Y:S01]  /*5090*/  @!P4 IMAD.IADD R242, R242, 0x1, -R6.reuse ;  /* 0x00000001f2f2c824 */ /* 0x100fe200078e0a06 */
[----:B------:R-:W-:Y:S01]  /*50a0*/  IABS R13, R7 ;  /* 0x00000007000d7213 */ /* 0x000fe20000000000 */
[----:B------:R-:W-:Y:S01]  /*50b0*/  @!P3 IMAD.IADD R244, R244, 0x1, -R6 ;  /* 0x00000001f4f4b824 */ /* 0x000fe200078e0a06 */
[----:B------:R-:W-:Y:S01]  /*50c0*/  ISETP.GE.AND P5, PT, R5, RZ, PT ;  /* 0x000000ff0500720c */ /* 0x000fe20003fa6270 */
[----:B------:R-:W-:Y:S01]  /*50d0*/  @!P1 IMAD.MOV R110, RZ, RZ, -R110 ;  /* 0x000000ffff6e9224 */ /* 0x000fe200078e0a6e */
[----:B------:R-:W-:Y:S01]  /*50e0*/  IABS R11, R5 ;  /* 0x00000005000b7213 */ /* 0x000fe20000000000 */
[----:B------:R-:W-:Y:S01]  /*50f0*/  IMAD.HI.U32 R5, R4, R9, RZ ;  /* 0x0000000904057227 */ /* 0x000fe200078e00ff */
[C---:B------:R-:W-:Y:S02]  /*5100*/  ISETP.GT.U32.AND P4, PT, R6.reuse, R242, PT ;  /* 0x000000f20600720c */ /* 0x040fe40003f84070 */
[----:B------:R-:W-:Y:S01]  /*5110*/  ISETP.GT.U32.AND P3, PT, R6, R244, PT ;  /* 0x000000f40600720c */ /* 0x000fe20003f64070 */
[----:B------:R-:W-:Y:S01]  /*5120*/  IMAD.MOV R158, RZ, RZ, -R5 ;  /* 0x000000ffff9e7224 */ /* 0x000fe200078e0a05 */
[----:B------:R-:W-:Y:S01]  /*5130*/  ISETP.GE.AND P1, PT, R7, RZ, PT ;  /* 0x000000ff0700720c */ /* 0x000fe20003f26270 */
[----:B------:R-:W-:-:S04]  /*5140*/  IMAD.HI.U32 R5, R4, R11, RZ ;  /* 0x0000000b04057227 */ /* 0x000fc800078e00ff */
[----:B------:R-:W-:-:S04]  /*5150*/  IMAD.HI.U32 R7, R4, R13, RZ ;  /* 0x0000000d04077227 */ /* 0x000fc800078e00ff */
[----:B------:R-:W-:Y:S02]  /*5160*/  IMAD.MOV R5, RZ, RZ, -R5 ;  /* 0x000000ffff057224 */ /* 0x000fe400078e0a05 */
[----:B------:R-:W-:Y:S02]  /*5170*/  IMAD.MOV R7, RZ, RZ, -R7 ;  /* 0x000000ffff077224 */ /* 0x000fe400078e0a07 */
[----:B------:R-:W-:Y:S02]  /*5180*/  @!P4 IMAD.IADD R242, R242, 0x1, -R6 ;  /* 0x00000001f2f2c824 */ /* 0x000fe400078e0a06 */
[C---:B------:R-:W-:Y:S02]  /*5190*/  IMAD R252, R6.reuse, R5, R11 ;  /* 0x0000000506fc7224 */ /* 0x040fe400078e020b */
[C---:B------:R-:W-:Y:S02]  /*51a0*/  IMAD R154, R6.reuse, R7, R13 ;  /* 0x00000007069a7224 */ /* 0x040fe400078e020d */
[----:B------:R-:W-:Y:S01]  /*51b0*/  @!P2 IMAD.MOV R242, RZ, RZ, -R242 ;  /* 0x000000fffff2a224 */ /* 0x000fe200078e0af2 */
[----:B------:R-:W-:Y:S01]  /*51c0*/  ISETP.GT.U32.AND P2, PT, R6, R252, PT ;  /* 0x000000fc0600720c */ /* 0x000fe20003f44070 */
[----:B------:R-:W-:-:S02]  /*51d0*/  @!P3 IMAD.IADD R244, R244, 0x1, -R6 ;  /* 0x00000001f4f4b824 */ /* 0x000fc400078e0a06 */
[----:B------:R-:W-:Y:S02]  /*51e0*/  VIADD R5, R2, 0x6d ;  /* 0x0000006d02057836 */ /* 0x000fe40000000000 */
[----:B------:R-:W-:Y:S01]  /*51f0*/  @!P6 IMAD.MOV R244, RZ, RZ, -R244 ;  /* 0x000000fffff4e224 */ /* 0x000fe200078e0af4 */
[C---:B------:R-:W-:Y:S01]  /*5200*/  ISETP.GT.U32.AND P6, PT, R6.reuse, R154, PT ;  /* 0x0000009a0600720c */ /* 0x040fe20003fc4070 */
[----:B------:R-:W-:Y:S01]  /*5210*/  IMAD R158, R6, R158, R9 ;  /* 0x0000009e069e7224 */ /* 0x000fe200078e0209 */
[----:B------:R-:W-:Y:S01]  /*5220*/  IABS R9, R5 ;  /* 0x0000000500097213 */ /* 0x000fe20000000000 */
[C---:B------:R-:W-:Y:S01]  /*5230*/  VIADD R13, R2.reuse, 0x6e ;  /* 0x0000006e020d7836 */ /* 0x040fe20000000000 */
[----:B------:R-:W-:Y:S01]  /*5240*/  ISETP.GE.AND P3, PT, R5, RZ, PT ;  /* 0x000000ff0500720c */ /* 0x000fe20003f66270 */
[----:B------:R-:W-:Y:S01]  /*5250*/  VIADD R15, R2, 0x73 ;  /* 0x00000073020f7836 */ /* 0x000fe20000000000 */
[----:B------:R-:W-:Y:S01]  /*5260*/  ISETP.GT.U32.AND P4, PT, R6, R158, PT ;  /* 0x0000009e0600720c */ /* 0x000fe20003f84070 */
[----:B------:R-:W-:Y:S01]  /*5270*/  @!P2 IMAD.IADD R252, R252, 0x1, -R6 ;  /* 0x00000001fcfca824 */ /* 0x000fe200078e0a06 */
[----:B------:R-:W-:Y:S01]  /*5280*/  IABS R11, R13 ;  /* 0x0000000d000b7213 */ /* 0x000fe20000000000 */
[----:B------:R-:W-:-:S03]  /*5290*/  IMAD.HI.U32 R5, R4, R9, RZ ;  /* 0x0000000904057227 */ /* 0x000fc600078e00ff */
[----:B------:R-:W-:Y:S01]  /*52a0*/  ISETP.GT.U32.AND P2, PT, R6, R252, PT ;  /* 0x000000fc0600720c */ /* 0x000fe20003f44070 */
[----:B------:R-:W-:Y:S02]  /*52b0*/  @!P6 IMAD.IADD R154, R154, 0x1, -R6 ;  /* 0x000000019a9ae824 */ /* 0x000fe400078e0a06 */
[----:B------:R-:W-:Y:S02]  /*52c0*/  IMAD.MOV R5, RZ, RZ, -R5 ;  /* 0x000000ffff057224 */ /* 0x000fe400078e0a05 */
[----:B------:R-:W-:Y:S01]  /*52d0*/  IMAD.HI.U32 R7, R4, R11, RZ ;  /* 0x0000000b04077227 */ /* 0x000fe200078e00ff */
[----:B------:R-:W-:-:S03]  /*52e0*/  ISETP.GT.U32.AND P6, PT, R6, R154, PT ;  /* 0x0000009a0600720c */ /* 0x000fc60003fc4070 */
[----:B------:R-:W-:Y:S02]  /*52f0*/  IMAD R148, R6, R5, R9 ;  /* 0x0000000506947224 */ /* 0x000fe400078e0209 */
[----:B------:R-:W-:Y:S02]  /*5300*/  IMAD.MOV R7, RZ, RZ, -R7 ;  /* 0x000000ffff077224 */ /* 0x000fe400078e0a07 */
[----:B------:R-:W-:Y:S02]  /*5310*/  VIADD R5, R2, 0x6f ;  /* 0x0000006f02057836 */ /* 0x000fe40000000000 */
[--C-:B------:R-:W-:Y:S02]  /*5320*/  @!P4 IMAD.IADD R158, R158, 0x1, -R6.reuse ;  /* 0x000000019e9ec824 */ /* 0x100fe400078e0a06 */
[----:B------:R-:W-:Y:S01]  /*5330*/  IMAD R146, R6, R7, R11 ;  /* 0x0000000706927224 */ /* 0x000fe200078e020b */
[----:B------:R-:W-:Y:S01]  /*5340*/  IABS R7, R5 ;  /* 0x0000000500077213 */ /* 0x000fe20000000000 */
[----:B------:R-:W-:Y:S01]  /*5350*/  @!P2 IMAD.IADD R252, R252, 0x1, -R6 ;  /* 0x00000001fcfca824 */ /* 0x000fe200078e0a06 */
[----:B------:R-:W-:Y:S01]  /*5360*/  ISETP.GT.U32.AND P4, PT, R6, R158, PT ;  /* 0x0000009e0600720c */ /* 0x000fe20003f84070 */
[----:B------:R-:W-:Y:S01]  /*5370*/  VIADD R9, R2, 0x70 ;  /* 0x0000007002097836 */ /* 0x000fe20000000000 */
[----:B------:R-:W-:Y:S01]  /*5380*/  ISETP.GE.AND P2, PT, R5, RZ, PT ;  /* 0x000000ff0500720c */ /* 0x000fe20003f46270 */
[----:B------:R-:W-:-:S04]  /*5390*/  IMAD.HI.U32 R5, R4, R7, RZ ;  /* 0x0000000704057227 */ /* 0x000fc800078e00ff */
[----:B------:R-:W-:Y:S01]  /*53a0*/  @!P6 IMAD.IADD R154, R154, 0x1, -R6 ;  /* 0x000000019a9ae824 */ /* 0x000fe200078e0a06 */
[----:B------:R-:W-:Y:S01]  /*53b0*/  ISETP.GT.U32.AND P6, PT, R6, R146, PT ;  /* 0x000000920600720c */ /* 0x000fe20003fc4070 */
[----:B------:R-:W-:Y:S02]  /*53c0*/  IMAD.MOV R5, RZ, RZ, -R5 ;  /* 0x000000ffff057224 */ /* 0x000fe400078e0a05 */
[----:B------:R-:W-:Y:S01]  /*53d0*/  @!P5 IMAD.MOV R252, RZ, RZ, -R252 ;  /* 0x000000fffffcd224 */ /* 0x000fe200078e0afc */
[----:B------:R-:W-:Y:S01]  /*53e0*/  ISETP.GE.AND P5, PT, R9, RZ, PT ;  /* 0x000000ff0900720c */ /* 0x000fe20003fa6270 */
[----:B------:R-:W-:Y:S01]  /*53f0*/  VIADD R11, R2, 0x71 ;  /* 0x00000071020b7836 */ /* 0x000fe20000000000 */
[----:B------:R-:W-:Y:S01]  /*5400*/  IABS R9, R9 ;  /* 0x0000000900097213 */ /* 0x000fe20000000000 */
[----:B------:R-:W-:Y:S02]  /*5410*/  IMAD R144, R6, R5, R7 ;  /* 0x0000000506907224 */ /* 0x000fe400078e0207 */
[----:B------:R-:W-:Y:S01]  /*5420*/  @!P4 IMAD.IADD R158, R158, 0x1, -R6 ;  /* 0x000000019e9ec824 */ /* 0x000fe200078e0a06 */
[----:B------:R-:W-:Y:S01]  /*5430*/  IABS R7, R11 ;  /* 0x0000000b00077213 */ /* 0x000fe20000000000 */
[----:B------:R-:W-:Y:S01]  /*5440*/  @!P1 IMAD.MOV R154, RZ, RZ, -R154 ;  /* 0x000000ffff9a9224 */ /* 0x000fe200078e0a9a */
[----:B------:R-:W-:Y:S01]  /*5450*/  ISETP.GT.U32.AND P1, PT, R6, R144, PT ;  /* 0x000000900600720c */ /* 0x000fe20003f24070 */
[----:B------:R-:W-:Y:S01]  /*5460*/  IMAD.HI.U32 R5, R4, R9, RZ ;  /* 0x0000000904057227 */ /* 0x000fe200078e00ff */
[----:B------:R-:W-:-:S03]  /*5470*/  ISETP.GE.AND P4, PT, R13, RZ, PT ;  /* 0x000000ff0d00720c */ /* 0x000fc60003f86270 */
[----:B------:R-:W-:Y:S01]  /*5480*/  @!P0 IMAD.MOV R158, RZ, RZ, -R158 ;  /* 0x000000ffff9e8224 */ /* 0x000fe200078e0a9e */
[----:B------:R-:W-:Y:S01]  /*5490*/  ISETP.GT.U32.AND P0, PT, R6, R148, PT ;  /* 0x000000940600720c */ /* 0x000fe20003f04070 */
[----:B------:R-:W-:Y:S02]  /*54a0*/  @!P6 IMAD.IADD R146, R146, 0x1, -R6 ;  /* 0x000000019292e824 */ /* 0x000fe400078e0a06 */
[----:B------:R-:W-:Y:S02]  /*54b0*/  VIADD R13, R2, 0x72 ;  /* 0x00000072020d7836 */ /* 0x000fe40000000000 */
[----:B------:R-:W-:Y:S01]  /*54c0*/  IMAD.MOV R142, RZ, RZ, -R5 ;  /* 0x000000ffff8e7224 */ /* 0x000fe200078e0a05 */
[----:B------:R-:W-:Y:S01]  /*54d0*/  ISETP.GT.U32.AND P6, PT, R6, R146, PT ;  /* 0x000000920600720c */ /* 0x000fe20003fc4070 */
[----:B------:R-:W-:-:S04]  /*54e0*/  IMAD.HI.U32 R5, R4, R7, RZ ;  /* 0x0000000704057227 */ /* 0x000fc800078e00ff */
[----:B------:R-:W-:Y:S01]  /*54f0*/  IMAD R142, R6, R142, R9 ;  /* 0x0000008e068e7224 */ /* 0x000fe200078e0209 */
[----:B------:R-:W-:Y:S01]  /*5500*/  IABS R9, R13 ;  /* 0x0000000d00097213 */ /* 0x000fe20000000000 */
[----:B------:R-:W-:Y:S02]  /*5510*/  IMAD.MOV R5, RZ, RZ, -R5 ;  /* 0x000000ffff057224 */ /* 0x000fe400078e0a05 */
[----:B------:R-:W-:Y:S02]  /*5520*/  @!P1 IMAD.IADD R144, R144, 0x1, -R6 ;  /* 0x0000000190909824 */ /* 0x000fe400078e0a06 */
[----:B------:R-:W-:Y:S01]  /*5530*/  IMAD R140, R6, R5, R7 ;  /* 0x00000005068c7224 */ /* 0x000fe200078e0207 */
[----:B------:R-:W-:Y:S01]  /*5540*/  IABS R7, R15 ;  /* 0x0000000f00077213 */ /* 0x000fe20000000000 */
[----:B------:R-:W-:Y:S01]  /*5550*/  IMAD.HI.U32 R5, R4, R9, RZ ;  /* 0x0000000904057227 */ /* 0x000fe200078e00ff */
[----:B------:R-:W-:-:S03]  /*5560*/  ISETP.GT.U32.AND P1, PT, R6, R144, PT ;  /* 0x000000900600720c */ /* 0x000fc60003f24070 */
[--C-:B------:R-:W-:Y:S02]  /*5570*/  @!P0 IMAD.IADD R148, R148, 0x1, -R6.reuse ;  /* 0x0000000194948824 */ /* 0x100fe400078e0a06 */
[----:B------:R-:W-:Y:S02]  /*5580*/  IMAD.MOV R5, RZ, RZ, -R5 ;  /* 0x000000ffff057224 */ /* 0x000fe400078e0a05 */
[----:B------:R-:W-:Y:S01]  /*5590*/  @!P6 IMAD.IADD R146, R146, 0x1, -R6 ;  /* 0x000000019292e824 */ /* 0x000fe200078e0a06 */
[C---:B------:R-:W-:Y:S01]  /*55a0*/  ISETP.GT.U32.AND P0, PT, R6.reuse, R148, PT ;  /* 0x000000940600720c */ /* 0x040fe20003f04070 */
[C---:B------:R-:W-:Y:S01]  /*55b0*/  IMAD R138, R6.reuse, R5, R9 ;  /* 0x00000005068a7224 */ /* 0x040fe200078e0209 */
[----:B------:R-:W-:Y:S01]  /*55c0*/  ISETP.GT.U32.AND P6, PT, R6, R140, PT ;  /* 0x0000008c0600720c */ /* 0x000fe20003fc4070 */
[----:B------:R-:W-:-:S04]  /*55d0*/  IMAD.HI.U32 R5, R4, R7, RZ ;  /* 0x0000000704057227 */ /* 0x000fc800078e00ff */
[----:B------:R-:W-:Y:S02]  /*55e0*/  IMAD.MOV R5, RZ, RZ, -R5 ;  /* 0x000000ffff057224 */ /* 0x000fe400078e0a05 */
[--C-:B------:R-:W-:Y:S01]  /*55f0*/  @!P1 IMAD.IADD R144, R144, 0x1, -R6.reuse ;  /* 0x0000000190909824 */ /* 0x100fe200078e0a06 */
[C---:B------:R-:W-:Y:S01]  /*5600*/  ISETP.GT.U32.AND P1, PT, R6.reuse, R138, PT ;  /* 0x0000008a0600720c */ /* 0x040fe20003f24070 */
[----:B------:R-:W-:Y:S02]  /*5610*/  IMAD R136, R6, R5, R7 ;  /* 0x0000000506887224 */ /* 0x000fe400078e0207 */
[--C-:B------:R-:W-:Y:S01]  /*5620*/  @!P0 IMAD.IADD R148, R148, 0x1, -R6.reuse ;  /* 0x0000000194948824 */ /* 0x100fe200078e0a06 */
[----:B------:R-:W-:Y:S01]  /*5630*/  ISETP.GT.U32.AND P0, PT, R6, R142, PT ;  /* 0x0000008e0600720c */ /* 0x000fe20003f04070 */
[----:B------:R-:W-:Y:S01]  /*5640*/  @!P6 IMAD.IADD R140, R140, 0x1, -R6 ;  /* 0x000000018c8ce824 */ /* 0x000fe200078e0a06 */
[----:B------:R-:W-:Y:S01]  /*5650*/  ISETP.GE.AND P6, PT, R13, RZ, PT ;  /* 0x000000ff0d00720c */ /* 0x000fe20003fc6270 */
[----:B------:R-:W-:Y:S01]  /*5660*/  @!P2 IMAD.MOV R144, RZ, RZ, -R144 ;  /* 0x000000ffff90a224 */ /* 0x000fe200078e0a90 */
[C---:B------:R-:W-:Y:S01]  /*5670*/  ISETP.GT.U32.AND P2, PT, R6.reuse, R136, PT ;  /* 0x000000880600720c */ /* 0x040fe20003f44070 */
[----:B------:R-:W-:Y:S01]  /*5680*/  @!P4 IMAD.MOV R146, RZ, RZ, -R146 ;  /* 0x000000ffff92c224 */ /* 0x000fe200078e0a92 */
[----:B------:R-:W-:Y:S01]  /*5690*/  ISETP.GT.U32.AND P4, PT, R6, R140, PT ;  /* 0x0000008c0600720c */ /* 0x000fe20003f84070 */
[----:B------:R-:W-:-:S02]  /*56a0*/  VIADD R5, R2, 0x74 ;  /* 0x0000007402057836 */ /* 0x000fc40000000000 */
[----:B------:R-:W-:Y:S02]  /*56b0*/  @!P3 IMAD.MOV R148, RZ, RZ, -R148 ;  /* 0x000000ffff94b224 */ /* 0x000fe400078e0a94 */
[--C-:B------:R-:W-:Y:S02]  /*56c0*/  @!P1 IMAD.IADD R138, R138, 0x1, -R6.reuse ;  /* 0x000000018a8a9824 */ /* 0x100fe400078e0a06 */
[--C-:B------:R-:W-:Y:S01]  /*56d0*/  @!P0 IMAD.IADD R142, R142, 0x1, -R6.reuse ;  /* 0x000000018e8e8824 */ /* 0x100fe200078e0a06 */
[----:B------:R-:W-:Y:S01]  /*56e0*/  ISETP.GE.AND P0, PT, R11, RZ, PT ;  /* 0x000000ff0b00720c */ /* 0x000fe20003f06270 */
[----:B------:R-:W-:Y:S01]  /*56f0*/  VIADD R7, R2, 0x75 ;  /* 0x0000007502077836 */ /* 0x000fe20000000000 */
[----:B------:R-:W-:Y:S01]  /*5700*/  IABS R11, R5 ;  /* 0x00000005000b7213 */ /* 0x000fe20000000000 */
[--C-:B------:R-:W-:Y:S01]  /*5710*/  @!P2 IMAD.IADD R136, R136, 0x1, -R6.reuse ;  /* 0x000000018888a824 */ /* 0x100fe200078e0a06 */
[----:B------:R-:W-:Y:S01]  /*5720*/  ISETP.GT.U32.AND P3, PT, R6, R142, PT ;  /* 0x0000008e0600720c */ /* 0x000fe20003f64070 */
[----:B------:R-:W-:Y:S01]  /*5730*/  @!P4 IMAD.IADD R140, R140, 0x1, -R6 ;  /* 0x000000018c8cc824 */ /* 0x000fe200078e0a06 */
[----:B------:R-:W-:Y:S01]  /*5740*/  ISETP.GE.AND P4, PT, R5, RZ, PT ;  /* 0x000000ff0500720c */ /* 0x000fe20003f86270 */
[----:B------:R-:W-:Y:S01]  /*5750*/  IMAD.HI.U32 R5, R4, R11, RZ ;  /* 0x0000000b04057227 */ /* 0x000fe200078e00ff */
[----:B------:R-:W-:-:S02]  /*5760*/  ISETP.GT.U32.AND P2, PT, R6, R136, PT ;  /* 0x000000880600720c */ /* 0x000fc40003f44070 */
[----:B------:R-:W-:Y:S01]  /*5770*/  ISETP.GT.U32.AND P1, PT, R6, R138, PT ;  /* 0x0000008a0600720c */ /* 0x000fe20003f24070 */
[----:B------:R-:W-:Y:S02]  /*5780*/  IMAD.MOV R134, RZ, RZ, -R5 ;  /* 0x000000ffff867224 */ /* 0x000fe400078e0a05 */
[----:B------:R-:W-:Y:S02]  /*5790*/  VIADD R13, R2, 0x77 ;  /* 0x00000077020d7836 */ /* 0x000fe40000000000 */
[----:B------:R-:W-:Y:S02]  /*57a0*/  IMAD R134, R6, R134, R11 ;  /* 0x0000008606867224 */ /* 0x000fe400078e020b */
[--C-:B------:R-:W-:Y:S01]  /*57b0*/  @!P3 IMAD.IADD R142, R142, 0x1, -R6.reuse ;  /* 0x000000018e8eb824 */ /* 0x100fe200078e0a06 */
[----:B------:R-:W-:Y:S01]  /*57c0*/  ISETP.GE.AND P3, PT, R15, RZ, PT ;  /* 0x000000ff0f00720c */ /* 0x000fe20003f66270 */
[----:B----4-:R-:W-:Y:S01]  /*57d0*/  IMAD R113, R3, R152, RZ ;  /* 0x0000009803717224 */ /* 0x010fe200078e02ff */
[----:B------:R-:W-:Y:S01]  /*57e0*/  IABS R17, R13 ;  /* 0x0000000d00117213 */ /* 0x000fe20000000000 */
[----:B------:R-:W-:Y:S01]  /*57f0*/  @!P2 IMAD.IADD R136, R136, 0x1, -R6 ;  /* 0x000000018888a824 */ /* 0x000fe200078e0a06 */
[----:B------:R-:W-:Y:S01]  /*5800*/  ISETP.GT.U32.AND P2, PT, R6, R134, PT ;  /* 0x000000860600720c */ /* 0x000fe20003f44070 */
[----:B------:R-:W-:Y:S01]  /*5810*/  @!P5 IMAD.MOV R142, RZ, RZ, -R142 ;  /* 0x000000ffff8ed224 */ /* 0x000fe200078e0a8e */
[----:B------:R-:W-:Y:S01]  /*5820*/  ISETP.GE.AND P5, PT, R7, RZ, PT ;  /* 0x000000ff0700720c */ /* 0x000fe20003fa6270 */
[----:B------:R-:W-:Y:S01]  /*5830*/  @!P1 IMAD.IADD R138, R138, 0x1, -R6 ;  /* 0x000000018a8a9824 */ /* 0x000fe200078e0a06 */
[----:B------:R-:W-:Y:S01]  /*5840*/  IABS R7, R7 ;  /* 0x0000000700077213 */ /* 0x000fe20000000000 */
[----:B------:R-:W-:Y:S01]  /*5850*/  IMAD R115, R152, 0x2, R113 ;  /* 0x0000000298737824 */ /* 0x000fe200078e0271 */
[----:B------:R-:W-:Y:S01]  /*5860*/  ISETP.GE.AND P1, PT, R13, RZ, PT ;  /* 0x000000ff0d00720c */ /* 0x000fe20003f26270 */
[----:B------:R-:W-:-:S02]  /*5870*/  VIADD R9, R2, 0x76 ;  /* 0x0000007602097836 */ /* 0x000fc40000000000 */
[----:B------:R-:W-:Y:S02]  /*5880*/  IMAD.MOV.U32 R13, RZ, RZ, R7 ;  /* 0x000000ffff0d7224 */ /* 0x000fe400078e0007 */
[----:B------:R-:W-:Y:S01]  /*5890*/  @!P3 IMAD.MOV R136, RZ, RZ, -R136 ;  /* 0x000000ffff88b224 */ /* 0x000fe200078e0a88 */
[----:B------:R-:W-:Y:S01]  /*58a0*/  IABS R15, R9 ;  /* 0x00000009000f7213 */ /* 0x000fe20000000000 */
[----:B------:R-:W-:Y:S02]  /*58b0*/  @!P2 IMAD.IADD R134, R134, 0x1, -R6 ;  /* 0x000000018686a824 */ /* 0x000fe400078e0a06 */
[----:B------:R-:W-:Y:S02]  /*58c0*/  IMAD R117, R152, 0x2, R115 ;  /* 0x0000000298757824 */ /* 0x000fe400078e0273 */
[----:B------:R-:W-:Y:S01]  /*58d0*/  IMAD.HI.U32 R5, R4, R13, RZ ;  /* 0x0000000d04057227 */ /* 0x000fe200078e00ff */
[----:B------:R-:W-:-:S03]  /*58e0*/  ISETP.GT.U32.AND P3, PT, R6, R134, PT ;  /* 0x000000860600720c */ /* 0x000fc60003f64070 */
[C---:B------:R-:W-:Y:S02]  /*58f0*/  IMAD R119, R152.reuse, 0x2, R117 ;  /* 0x0000000298777824 */ /* 0x040fe400078e0275 */
[----:B------:R-:W-:Y:S02]  /*5900*/  IMAD.MOV R5, RZ, RZ, -R5 ;  /* 0x000000ffff057224 */ /* 0x000fe400078e0a05 */
[----:B------:R-:W-:Y:S02]  /*5910*/  IMAD R121, R152, 0x2, R119 ;  /* 0x0000000298797824 */ /* 0x000fe400078e0277 */
[----:B------:R-:W-:Y:S02]  /*5920*/  IMAD R132, R6, R5, R13 ;  /* 0x0000000506847224 */ /* 0x000fe400078e020d */
[----:B------:R-:W-:Y:S02]  /*5930*/  IMAD R123, R152, 0x2, R121 ;  /* 0x00000002987b7824 */ /* 0x000fe400078e0279 */
[----:B------:R-:W-:Y:S01]  /*5940*/  @!P3 IMAD.IADD R134, R134, 0x1, -R6 ;  /* 0x000000018686b824 */ /* 0x000fe200078e0a06 */
[----:B------:R-:W-:Y:S01]  /*5950*/  ISETP.GT.U32.AND P3, PT, R6, R132, PT ;  /* 0x000000840600720c */ /* 0x000fe20003f64070 */
[----:B------:R-:W-:-:S02]  /*5960*/  IMAD R125, R152, 0x2, R123 ;  /* 0x00000002987d7824 */ /* 0x000fc400078e027b */
[----:B------:R-:W-:-:S04]  /*5970*/  IMAD.HI.U32 R7, R4, R15, RZ ;  /* 0x0000000f04077227 */ /* 0x000fc800078e00ff */
[C---:B------:R-:W-:Y:S02]  /*5980*/  IMAD R127, R152.reuse, 0x2, R125 ;  /* 0x00000002987f7824 */ /* 0x040fe400078e027d */
[----:B------:R-:W-:Y:S01]  /*5990*/  @!P0 IMAD.MOV R140, RZ, RZ, -R140 ;  /* 0x000000ffff8c8224 */ /* 0x000fe200078e0a8c */
[----:B------:R-:W-:Y:S01]  /*59a0*/  ISETP.GE.AND P0, PT, R9, RZ, PT ;  /* 0x000000ff0900720c */ /* 0x000fe20003f06270 */
[----:B------:R-:W-:Y:S02]  /*59b0*/  IMAD R129, R152, 0x2, R127 ;  /* 0x0000000298817824 */ /* 0x000fe400078e027f */
[----:B------:R-:W-:Y:S02]  /*59c0*/  IMAD.MOV R7, RZ, RZ, -R7 ;  /* 0x000000ffff077224 */ /* 0x000fe400078e0a07 */
[----:B------:R-:W-:Y:S02]  /*59d0*/  @!P3 IMAD.IADD R132, R132, 0x1, -R6 ;  /* 0x000000018484b824 */ /* 0x000fe400078e0a06 */
[----:B------:R-:W-:-:S03]  /*59e0*/  IMAD.HI.U32 R9, R4, R17, RZ ;  /* 0x0000001104097227 */ /* 0x000fc600078e00ff */
[----:B------:R-:W-:Y:S01]  /*59f0*/  ISETP.GT.U32.AND P3, PT, R6, R132, PT ;  /* 0x000000840600720c */ /* 0x000fe20003f64070 */
[----:B------:R-:W-:Y:S02]  /*5a00*/  IMAD R131, R152, 0x2, R129 ;  /* 0x0000000298837824 */ /* 0x000fe400078e0281 */
[----:B------:R-:W-:Y:S02]  /*5a10*/  IMAD R130, R6, R7, R15 ;  /* 0x0000000706827224 */ /* 0x000fe400078e020f */
[----:B------:R-:W-:Y:S02]  /*5a20*/  IMAD.MOV R9, RZ, RZ, -R9 ;  /* 0x000000ffff097224 */ /* 0x000fe400078e0a09 */
[----:B------:R-:W-:Y:S02]  /*5a30*/  VIADD R5, R2, 0x78 ;  /* 0x0000007802057836 */ /* 0x000fe40000000000 */
[----:B------:R-:W-:Y:S02]  /*5a40*/  IMAD R133, R152, 0x2, R131 ;  /* 0x0000000298857824 */ /* 0x000fe400078e0283 */
[----:B------:R-:W-:Y:S01]  /*5a50*/  @!P4 IMAD.MOV R134, RZ, RZ, -R134 ;  /* 0x000000ffff86c224 */ /* 0x000fe200078e0a86 */
[C---:B------:R-:W-:Y:S01]  /*5a60*/  ISETP.GT.U32.AND P4, PT, R6.reuse, R130, PT ;  /* 0x000000820600720c */ /* 0x040fe20003f84070 */
[----:B------:R-:W-:Y:S01]  /*5a70*/  IMAD R128, R6, R9, R17 ;  /* 0x0000000906807224 */ /* 0x000fe200078e0211 */
[----:B------:R-:W-:Y:S01]  /*5a80*/  IABS R9, R5 ;  /* 0x0000000500097213 */ /* 0x000fe20000000000 */
[----:B------:R-:W-:-:S02]  /*5a90*/  IMAD R135, R152, 0x2, R133 ;  /* 0x0000000298877824 */ /* 0x000fc400078e0285 */
[----:B------:R-:W-:Y:S01]  /*5aa0*/  @!P6 IMAD.MOV R138, RZ, RZ, -R138 ;  /* 0x000000ffff8ae224 */ /* 0x000fe200078e0a8a */
[----:B------:R-:W-:Y:S01]  /*5ab0*/  ISETP.GE.AND P6, PT, R5, RZ, PT ;  /* 0x000000ff0500720c */ /* 0x000fe20003fc6270 */
[----:B------:R-:W-:Y:S02]  /*5ac0*/  IMAD R137, R152, 0x2, R135 ;  /* 0x0000000298897824 */ /* 0x000fe400078e0287 */
[C---:B------:R-:W-:Y:S02]  /*5ad0*/  VIADD R7, R2.reuse, 0x79 ;  /* 0x0000007902077836 */ /* 0x040fe40000000000 */
[C---:B------:R-:W-:Y:S02]  /*5ae0*/  VIADD R17, R2.reuse, 0x7a ;  /* 0x0000007a02117836 */ /* 0x040fe40000000000 */
[----:B------:R-:W-:Y:S01]  /*5af0*/  VIADD R19, R2, 0x7b ;  /* 0x0000007b02137836 */ /* 0x000fe20000000000 */
[----:B------:R-:W-:Y:S01]  /*5b00*/  IABS R11, R7 ;  /* 0x00000007000b7213 */ /* 0x000fe20000000000 */
[----:B------:R-:W-:Y:S01]  /*5b10*/  IMAD.HI.U32 R5, R4, R9, RZ ;  /* 0x0000000904057227 */ /* 0x000fe200078e00ff */
[----:B------:R-:W-:-:S02]  /*5b20*/  IABS R13, R17 ;  /* 0x00000011000d7213 */ /* 0x000fc40000000000 */
[----:B------:R-:W-:Y:S01]  /*5b30*/  IABS R15, R19 ;  /* 0x00000013000f7213 */ /* 0x000fe20000000000 */
[----:B------:R-:W-:Y:S01]  /*5b40*/  IMAD R139, R152, 0x2, R137 ;  /* 0x00000002988b7824 */ /* 0x000fe200078e0289 */
[----:B------:R-:W-:Y:S01]  /*5b50*/  ISETP.GE.AND P2, PT, R7, RZ, PT ;  /* 0x000000ff0700720c */ /* 0x000fe20003f46270 */
[--C-:B------:R-:W-:Y:S01]  /*5b60*/  @!P3 IMAD.IADD R132, R132, 0x1, -R6.reuse ;  /* 0x000000018484b824 */ /* 0x100fe200078e0a06 */
[----:B------:R-:W-:Y:S01]  /*5b70*/  ISETP.GT.U32.AND P3, PT, R6, R128, PT ;  /* 0x000000800600720c */ /* 0x000fe20003f64070 */
[----:B------:R-:W-:Y:S02]  /*5b80*/  IMAD.MOV R5, RZ, RZ, -R5 ;  /* 0x000000ffff057224 */ /* 0x000fe400078e0a05 */
[----:B------:R-:W-:Y:S02]  /*5b90*/  IMAD R141, R152, 0x2, R139 ;  /* 0x00000002988d7824 */ /* 0x000fe400078e028b */
[----:B------:R-:W-:Y:S02]  /*5ba0*/  @!P4 IMAD.IADD R130, R130, 0x1, -R6 ;  /* 0x000000018282c824 */ /* 0x000fe400078e0a06 */
[----:B------:R-:W-:-:S02]  /*5bb0*/  IMAD R126, R6, R5, R9 ;  /* 0x00000005067e7224 */ /* 0x000fc400078e0209 */
[----:B------:R-:W-:Y:S01]  /*5bc0*/  IMAD.HI.U32 R7, R4, R11, RZ ;  /* 0x0000000b04077227 */ /* 0x000fe200078e00ff */
[----:B------:R-:W-:-:S03]  /*5bd0*/  ISETP.GT.U32.AND P4, PT, R6, R130, PT ;  /* 0x000000820600720c */ /* 0x000fc60003f84070 */
[----:B------:R-:W-:-:S04]  /*5be0*/  IMAD.HI.U32 R5, R4, R13, RZ ;  /* 0x0000000d04057227 */ /* 0x000fc800078e00ff */
[----:B------:R-:W-:Y:S02]  /*5bf0*/  IMAD.MOV.U32 R9, RZ, RZ, R15 ;  /* 0x000000ffff097224 */ /* 0x000fe400078e000f */
[----:B------:R-:W-:Y:S02]  /*5c00*/  IMAD R143, R152, 0x2, R141 ;  /* 0x00000002988f7824 */ /* 0x000fe400078e028d */
[----:B------:R-:W-:Y:S02]  /*5c10*/  IMAD.MOV R7, RZ, RZ, -R7 ;  /* 0x000000ffff077224 */ /* 0x000fe400078e0a07 */
[----:B------:R-:W-:Y:S02]  /*5c20*/  IMAD.MOV R122, RZ, RZ, -R5 ;  /* 0x000000ffff7a7224 */ /* 0x000fe400078e0a05 */
[----:B------:R-:W-:Y:S02]  /*5c30*/  VIADD R15, R2, 0x7d ;  /* 0x0000007d020f7836 */ /* 0x000fe40000000000 */
[----:B------:R-:W-:-:S04]  /*5c40*/  IMAD.HI.U32 R5, R4, R9, RZ ;  /* 0x0000000904057227 */ /* 0x000fc800078e00ff */
[----:B------:R-:W-:Y:S02]  /*5c50*/  IMAD R145, R152, 0x2, R143 ;  /* 0x0000000298917824 */ /* 0x000fe400078e028f */
[C---:B------:R-:W-:Y:S01]  /*5c60*/  IMAD R124, R6.reuse, R7, R11 ;  /* 0x00000007067c7224 */ /* 0x040fe200078e020b */
[----:B------:R-:W-:Y:S01]  /*5c70*/  IABS R11, R15 ;  /* 0x0000000f000b7213 */ /* 0x000fe20000000000 */
[----:B------:R-:W-:Y:S02]  /*5c80*/  IMAD R122, R6, R122, R13 ;  /* 0x0000007a067a7224 */ /* 0x000fe400078e020d */
[----:B------:R-:W-:Y:S02]  /*5c90*/  @!P3 IMAD.IADD R128, R128, 0x1, -R6 ;  /* 0x000000018080b824 */ /* 0x000fe400078e0a06 */
[----:B------:R-:W-:Y:S02]  /*5ca0*/  IMAD.MOV R5, RZ, RZ, -R5 ;  /* 0x000000ffff057224 */ /* 0x000fe400078e0a05 */
[----:B------:R-:W-:Y:S01]  /*5cb0*/  VIADD R13, R2, 0x7c ;  /* 0x0000007c020d7836 */ /* 0x000fe20000000000 */
[----:B------:R-:W-:Y:S01]  /*5cc0*/  ISETP.GT.U32.AND P3, PT, R6, R128, PT ;  /* 0x000000800600720c */ /* 0x000fe20003f64070 */
[----:B------:R-:W-:-:S02]  /*5cd0*/  IMAD R147, R152, 0x2, R145 ;  /* 0x0000000298937824 */ /* 0x000fc400078e0291 */
[----:B------:R-:W-:Y:S01]  /*5ce0*/  IMAD R120, R6, R5, R9 ;  /* 0x0000000506787224 */ /* 0x000fe200078e0209 */
[----:B------:R-:W-:Y:S01]  /*5cf0*/  IABS R9, R13 ;  /* 0x0000000d00097213 */ /* 0x000fe20000000000 */
[----:B------:R-:W-:Y:S02]  /*5d00*/  IMAD R149, R152, 0x2, R147 ;  /* 0x0000000298957824 */ /* 0x000fe400078e0293 */
[----:B------:R-:W-:-:S04]  /*5d10*/  IMAD.HI.U32 R7, R4, R11, RZ ;  /* 0x0000000b04077227 */ /* 0x000fc800078e00ff */
[----:B------:R-:W-:Y:S01]  /*5d20*/  @!P5 IMAD.MOV R132, RZ, RZ, -R132 ;  /* 0x000000ffff84d224 */ /* 0x000fe200078e0a84 */
[----:B------:R-:W-:Y:S01]  /*5d30*/  ISETP.GT.U32.AND P5, PT, R6, R126, PT ;  /* 0x0000007e0600720c */ /* 0x000fe20003fa4070 */
[----:B------:R-:W-:Y:S01]  /*5d40*/  @!P4 IMAD.IADD R130, R130, 0x1, -R6 ;  /* 0x000000018282c824 */ /* 0x000fe200078e0a06 */
[----:B------:R-:W-:Y:S01]  /*5d50*/  ISETP.GT.U32.AND P4, PT, R6, R124, PT ;  /* 0x0000007c0600720c */ /* 0x000fe20003f84070 */
[----:B------:R-:W-:Y:S02]  /*5d60*/  IMAD R155, R152, 0x2, R149 ;  /* 0x00000002989b7824 */ /* 0x000fe400078e0295 */
[----:B------:R-:W-:Y:S02]  /*5d70*/  IMAD.MOV R7, RZ, RZ, -R7 ;  /* 0x000000ffff077224 */ /* 0x000fe400078e0a07 */
[----:B------:R-:W-:-:S04]  /*5d80*/  IMAD.HI.U32 R5, R4, R9, RZ ;  /* 0x0000000904057227 */ /* 0x000fc800078e00ff */
[----:B------:R-:W-:Y:S02]  /*5d90*/  IMAD R159, R152, 0x2, R155 ;  /* 0x00000002989f7824 */ /* 0x000fe400078e029b */
[----:B------:R-:W-:Y:S01]  /*5da0*/  IMAD R116, R6, R7, R11 ;  /* 0x0000000706747224 */ /* 0x000fe200078e020b */
[----:B------:R-:W-:Y:S01]  /*5db0*/  IABS R7, R2 ;  /* 0x0000000200077213 */ /* 0x000fe20000000000 */
[----:B------:R-:W-:Y:S02]  /*5dc0*/  IMAD.MOV R5, RZ, RZ, -R5 ;  /* 0x000000ffff057224 */ /* 0x000fe400078e0a05 */
[----:B------:R-:W-:Y:S02]  /*5dd0*/  IMAD R161, R152, 0x2, R159 ;  /* 0x0000000298a17824 */ /* 0x000fe400078e029f */
[----:B------:R-:W-:Y:S02]  /*5de0*/  VIADD R11, R2, 0x7e ;  /* 0x0000007e020b7836 */ /* 0x000fe40000000000 */
[----:B------:R-:W-:Y:S01]  /*5df0*/  @!P3 IMAD.IADD R128, R128, 0x1, -R6 ;  /* 0x000000018080b824 */ /* 0x000fe200078e0a06 */
[C---:B------:R-:W-:Y:S01]  /*5e00*/  ISETP.GT.U32.AND P3, PT, R6.reuse, R120, PT ;  /* 0x000000780600720c */ /* 0x040fe20003f64070 */
[----:B------:R-:W-:Y:S01]  /*5e10*/  IMAD R118, R6, R5, R9 ;  /* 0x0000000506767224 */ /* 0x000fe200078e0209 */
[----:B------:R-:W-:Y:S01]  /*5e20*/  IABS R9, R11 ;  /* 0x0000000b00097213 */ /* 0x000fe20000000000 */
[----:B------:R-:W-:-:S04]  /*5e30*/  IMAD.HI.U32 R5, R4, R7, RZ ;  /* 0x0000000704057227 */ /* 0x000fc800078e00ff */
[----:B------:R-:W-:Y:S02]  /*5e40*/  IMAD R163, R152, 0x2, R161 ;  /* 0x0000000298a37824 */ /* 0x000fe400078e02a1 */
[--C-:B------:R-:W-:Y:S02]  /*5e50*/  @!P5 IMAD.IADD R126, R126, 0x1, -R6.reuse ;  /* 0x000000017e7ed824 */ /* 0x100fe400078e0a06 */
[----:B------:R-:W-:Y:S02]  /*5e60*/  @!P4 IMAD.IADD R124, R124, 0x1, -R6 ;  /* 0x000000017c7cc824 */ /* 0x000fe400078e0a06 */
[----:B------:R-:W-:Y:S01]  /*5e70*/  IMAD.MOV R5, RZ, RZ, -R5 ;  /* 0x000000ffff057224 */ /* 0x000fe200078e0a05 */
[----:B------:R-:W-:Y:S01]  /*5e80*/  ISETP.GT.U32.AND P5, PT, R6, R126, PT ;  /* 0x0000007e0600720c */ /* 0x000fe20003fa4070 */
[----:B------:R-:W-:Y:S01]  /*5e90*/  IMAD R165, R152, 0x2, R163 ;  /* 0x0000000298a57824 */ /* 0x000fe200078e02a3 */
[C---:B------:R-:W-:Y:S01]  /*5ea0*/  ISETP.GT.U32.AND P4, PT, R6.reuse, R124, PT ;  /* 0x0000007c0600720c */ /* 0x040fe20003f84070 */
[----:B------:R-:W-:Y:S01]  /*5eb0*/  @!P0 IMAD.MOV R130, RZ, RZ, -R130 ;  /* 0x000000ffff828224 */ /* 0x000fe200078e0a82 */
[----:B------:R-:W-:Y:S01]  /*5ec0*/  ISETP.GT.U32.AND P0, PT, R6, R122, PT ;  /* 0x0000007a0600720c */ /* 0x000fe20003f04070 */
[----:B------:R-:W-:-:S04]  /*5ed0*/  IMAD.HI.U32 R4, R4, R9, RZ ;  /* 0x0000000904047227 */ /* 0x000fc800078e00ff */
[----:B------:R-:W-:Y:S02]  /*5ee0*/  IMAD R7, R6, R5, R7 ;  /* 0x0000000506077224 */ /* 0x000fe400078e0207 */
[----:B------:R-:W-:Y:S02]  /*5ef0*/  IMAD R167, R152, 0x2, R165 ;  /* 0x0000000298a77824 */ /* 0x000fe400078e02a5 */
[----:B------:R-:W-:Y:S02]  /*5f00*/  IMAD.MOV R4, RZ, RZ, -R4 ;  /* 0x000000ffff047224 */ /* 0x000fe400078e0a04 */
[----:B------:R-:W-:Y:S01]  /*5f10*/  @!P3 IMAD.IADD R120, R120, 0x1, -R6 ;  /* 0x000000017878b824 */ /* 0x000fe200078e0a06 */
[----:B------:R-:W-:Y:S01]  /*5f20*/  ISETP.GT.U32.AND P3, PT, R6, R7, PT ;  /* 0x000000070600720c */ /* 0x000fe20003f64070 */
[----:B------:R-:W-:Y:S02]  /*5f30*/  IMAD R169, R152, 0x2, R167 ;  /* 0x0000000298a97824 */ /* 0x000fe400078e02a7 */
[----:B------:R-:W-:-:S02]  /*5f40*/  IMAD R114, R6, R4, R9 ;  /* 0x0000000406727224 */ /* 0x000fc400078e0209 */
[----:B------:R-:W-:Y:S01]  /*5f50*/  IMAD R171, R152, 0x2, R169 ;  /* 0x0000000298ab7824 */ /* 0x000fe200078e02a9 */
[----:B------:R-:W1:Y:S01]  /*5f60*/  LDC.64 R4, c[0x0][0x230] ;  /* 0x00008c00ff047b82 */ /* 0x000e620000000a00 */
[--C-:B------:R-:W-:Y:S01]  /*5f70*/  @!P5 IMAD.IADD R126, R126, 0x1, -R6.reuse ;  /* 0x000000017e7ed824 */ /* 0x100fe200078e0a06 */
[----:B------:R-:W-:Y:S01]  /*5f80*/  ISETP.GT.U32.AND P5, PT, R6, R118, PT ;  /* 0x000000760600720c */ /* 0x000fe20003fa4070 */
[--C-:B------:R-:W-:Y:S01]  /*5f90*/  @!P4 IMAD.IADD R124, R124, 0x1, -R6.reuse ;  /* 0x000000017c7cc824 */ /* 0x100fe200078e0a06 */
[----:B------:R-:W-:Y:S01]  /*5fa0*/  ISETP.GT.U32.AND P4, PT, R6, R116, PT ;  /* 0x000000740600720c */ /* 0x000fe20003f84070 */
[--C-:B------:R-:W-:Y:S01]  /*5fb0*/  @!P0 IMAD.IADD R122, R122, 0x1, -R6.reuse ;  /* 0x000000017a7a8824 */ /* 0x100fe200078e0a06 */
[----:B------:R-:W-:Y:S01]  /*5fc0*/  ISETP.GT.U32.AND P0, PT, R6, R114, PT ;  /* 0x000000720600720c */ /* 0x000fe20003f04070 */
[----:B------:R-:W-:Y:S02]  /*5fd0*/  IMAD R173, R152, 0x2, R171 ;  /* 0x0000000298ad7824 */ /* 0x000fe400078e02ab */
[----:B------:R-:W-:-:S02]  /*5fe0*/  @!P3 IMAD.IADD R7, R7, 0x1, -R6 ;  /* 0x000000010707b824 */ /* 0x000fc400078e0a06 */
[----:B------:R-:W-:Y:S02]  /*5ff0*/  IMAD R175, R152, 0x2, R173 ;  /* 0x0000000298af7824 */ /* 0x000fe400078e02ad */
[----:B------:R-:W-:Y:S01]  /*6000*/  @!P1 IMAD.MOV R128, RZ, RZ, -R128 ;  /* 0x000000ffff809224 */ /* 0x000fe200078e0a80 */
[----:B------:R-:W-:Y:S01]  /*6010*/  ISETP.GT.U32.AND P1, PT, R6, R120, PT ;  /* 0x000000780600720c */ /* 0x000fe20003f24070 */
[----:B------:R-:W-:Y:S02]  /*6020*/  IMAD R177, R152, 0x2, R175 ;  /* 0x0000000298b17824 */ /* 0x000fe400078e02af */
[----:B------:R-:W-:Y:S01]  /*6030*/  @!P6 IMAD.MOV R126, RZ, RZ, -R126 ;  /* 0x000000ffff7ee224 */ /* 0x000fe200078e0a7e */
[----:B------:R-:W-:Y:S01]  /*6040*/  ISETP.GT.U32.AND P6, PT, R6, R7, PT ;  /* 0x000000070600720c */ /* 0x000fe20003fc4070 */
[----:B------:R-:W-:Y:S02]  /*6050*/  IMAD R179, R152, 0x2, R177 ;  /* 0x0000000298b37824 */ /* 0x000fe400078e02b1 */
[--C-:B------:R-:W-:Y:S01]  /*6060*/  @!P5 IMAD.IADD R118, R118, 0x1, -R6.reuse ;  /* 0x000000017676d824 */ /* 0x100fe200078e0a06 */
[----:B------:R-:W-:Y:S01]  /*6070*/  ISETP.GT.U32.AND P5, PT, R6, R122, PT ;  /* 0x0000007a0600720c */ /* 0x000fe20003fa4070 */
[----:B------:R-:W-:-:S02]  /*6080*/  @!P4 IMAD.IADD R116, R116, 0x1, -R6 ;  /* 0x000000017474c824 */ /* 0x000fc400078e0a06 */
[----:B------:R-:W-:Y:S01]  /*6090*/  @!P0 IMAD.IADD R114, R114, 0x1, -R6 ;  /* 0x0000000172728824 */ /* 0x000fe200078e0a06 */
[----:B------:R-:W-:Y:S01]  /*60a0*/  ISETP.GT.U32.AND P4, PT, R6, R118, PT ;  /* 0x000000760600720c */ /* 0x000fe20003f84070 */
[----:B------:R-:W-:Y:S01]  /*60b0*/  IMAD R181, R152, 0x2, R179 ;  /* 0x0000000298b57824 */ /* 0x000fe200078e02b3 */
[C---:B------:R-:W-:Y:S01]  /*60c0*/  ISETP.GT.U32.AND P0, PT, R6.reuse, R116, PT ;  /* 0x000000740600720c */ /* 0x040fe20003f04070 */
[----:B------:R-:W-:Y:S01]  /*60d0*/  @!P2 IMAD.MOV R124, RZ, RZ, -R124 ;  /* 0x000000ffff7ca224 */ /* 0x000fe200078e0a7c */
[----:B------:R-:W-:Y:S01]  /*60e0*/  ISETP.GT.U32.AND P3, PT, R6, R114, PT ;  /* 0x000000720600720c */ /* 0x000fe20003f64070 */
[----:B------:R-:W-:Y:S01]  /*60f0*/  IMAD R183, R152, 0x2, R181 ;  /* 0x0000000298b77824 */ /* 0x000fe200078e02b5 */
[----:B------:R-:W-:Y:S01]  /*6100*/  ISETP.GE.AND P2, PT, R2, RZ, PT ;  /* 0x000000ff0200720c */ /* 0x000fe20003f46270 */
[--C-:B------:R-:W-:Y:S01]  /*6110*/  @!P1 IMAD.IADD R120, R120, 0x1, -R6.reuse ;  /* 0x0000000178789824 */ /* 0x100fe200078e0a06 */
[----:B------:R-:W-:Y:S01]  /*6120*/  ISETP.GE.AND P1, PT, R19, RZ, PT ;  /* 0x000000ff1300720c */ /* 0x000fe20003f26270 */
[----:B------:R-:W-:-:S02]  /*6130*/  @!P6 IMAD.IADD R7, R7, 0x1, -R6 ;  /* 0x000000010707e824 */ /* 0x000fc400078e0a06 */
[----:B-1----:R-:W-:Y:S02]  /*6140*/  VIADD R151, R4, 0x7f ;  /* 0x0000007f04977836 */ /* 0x002fe40000000000 */
[C---:B------:R-:W-:Y:S02]  /*6150*/  IMAD R185, R152.reuse, 0x2, R183 ;  /* 0x0000000298b97824 */ /* 0x040fe400078e02b7 */
[----:B------:R-:W-:Y:S01]  /*6160*/  IMAD.MOV.U32 R150, RZ, RZ, R7 ;  /* 0x000000ffff967224 */ /* 0x000fe200078e0007 */
[----:B------:R-:W-:Y:S01]  /*6170*/  ISETP.GT.AND P6, PT, R151, 0x7f, PT ;  /* 0x0000007f9700780c */ /* 0x000fe20003fc4270 */
[----:B------:R-:W-:Y:S01]  /*6180*/  IMAD R187, R152, 0x2, R185 ;  /* 0x0000000298bb7824 */ /* 0x000fe200078e02b9 */
[----:B------:R-:W-:Y:S01]  /*6190*/  LOP3.LUT R7, RZ, R157, RZ, 0x33, !PT ;  /* 0x0000009dff077212 */ /* 0x000fe200078e33ff */
[--C-:B------:R-:W-:Y:S01]  /*61a0*/  @!P5 IMAD.IADD R122, R122, 0x1, -R6.reuse ;  /* 0x000000017a7ad824 */ /* 0x100fe200078e0a06 */
[----:B------:R-:W-:Y:S01]  /*61b0*/  ISETP.GE.AND P5, PT, R17, RZ, PT ;  /* 0x000000ff1100720c */ /* 0x000fe20003fa6270 */
[--C-:B------:R-:W-:Y:S01]  /*61c0*/  @!P4 IMAD.IADD R118, R118, 0x1, -R6.reuse ;  /* 0x000000017676c824 */ /* 0x100fe200078e0a06 */
[----:B------:R-:W-:Y:S01]  /*61d0*/  ISETP.GE.AND P4, PT, R13, RZ, PT ;  /* 0x000000ff0d00720c */ /* 0x000fe20003f86270 */
[--C-:B------:R-:W-:Y:S01]  /*61e0*/  @!P0 IMAD.IADD R116, R116, 0x1, -R6.reuse ;  /* 0x0000000174748824 */ /* 0x100fe200078e0a06 */
[----:B------:R-:W-:Y:S01]  /*61f0*/  ISETP.GE.AND P0, PT, R15, RZ, PT ;  /* 0x000000ff0f00720c */ /* 0x000fe20003f06270 */
[----:B------:R-:W-:Y:S01]  /*6200*/  @!P3 IMAD.IADD R114, R114, 0x1, -R6 ;  /* 0x000000017272b824 */ /* 0x000fe200078e0a06 */
[----:B------:R-:W-:Y:S01]  /*6210*/  SEL R6, RZ, 0x4, !P6 ;  /* 0x00000004ff067807 */ /* 0x000fe20007000000 */
[----:B------:R-:W-:Y:S01]  /*6220*/  @!P2 IMAD.MOV R150, RZ, RZ, -R150 ;  /* 0x000000ffff96a224 */ /* 0x000fe200078e0a96 */
[-C--:B------:R-:W-:Y:S01]  /*6230*/  ISETP.GE.AND P2, PT, R3, R4.reuse, PT ;  /* 0x000000040300720c */ /* 0x080fe20003f46270 */
[----:B------:R-:W-:Y:S01]  /*6240*/  IMAD R189, R152, 0x2, R187 ;  /* 0x0000000298bd7824 */ /* 0x000fe200078e02bb */
[----:B------:R-:W-:Y:S01]  /*6250*/  ISETP.GE.AND P3, PT, R11, RZ, PT ;  /* 0x000000ff0b00720c */ /* 0x000fe20003f66270 */
[----:B------:R-:W-:Y:S01]  /*6260*/  @!P1 IMAD.MOV R120, RZ, RZ, -R120 ;  /* 0x000000ffff789224 */ /* 0x000fe200078e0a78 */
[----:B------:R-:W-:Y:S01]  /*6270*/  SEL R164, R6, RZ, !P2 ;  /* 0x000000ff06a47207 */ /* 0x000fe20005000000 */
[----:B------:R-:W-:Y:S01]  /*6280*/  IMAD R191, R152, 0x2, R189 ;  /* 0x0000000298bf7824 */ /* 0x000fe200078e02bd */
[----:B------:R-:W-:Y:S01]  /*6290*/  ISETP.GE.AND P2, PT, R21, RZ, PT ;  /* 0x000000ff1500720c */ /* 0x000fe20003f46270 */
[----:B------:R-:W-:Y:S01]  /*62a0*/  @!P5 IMAD.MOV R122, RZ, RZ, -R122 ;  /* 0x000000ffff7ad224 */ /* 0x000fe200078e0a7a */
[----:B------:R-:W-:Y:S01]  /*62b0*/  ISETP.NE.AND P1, PT, R156, RZ, PT ;  /* 0x000000ff9c00720c */ /* 0x000fe20003f25270 */
[C---:B------:R-:W-:Y:S01]  /*62c0*/  IMAD R193, R152.reuse, 0x2, R191 ;  /* 0x0000000298c17824 */ /* 0x040fe200078e02bf */
[----:B------:R-:W-:Y:S01]  /*62d0*/  ISETP.NE.AND P5, PT, R157, RZ, PT ;  /* 0x000000ff9d00720c */ /* 0x000fe20003fa5270 */
[----:B------:R-:W-:Y:S01]  /*62e0*/  @!P0 IMAD.MOV R116, RZ, RZ, -R116 ;  /* 0x000000ffff748224 */ /* 0x000fe200078e0a74 */
[----:B------:R-:W-:Y:S01]  /*62f0*/  ISETP.GE.AND P6, PT, R23, R4, PT ;  /* 0x000000041700720c */ /* 0x000fe20003fc6270 */
[C---:B------:R-:W-:Y:S01]  /*6300*/  IMAD R195, R152.reuse, 0x2, R193 ;  /* 0x0000000298c37824 */ /* 0x040fe200078e02c1 */
[C---:B------:R-:W-:Y:S01]  /*6310*/  SEL R150, R7.reuse, R150, !P5 ;  /* 0x0000009607967207 */ /* 0x040fe20006800000 */
[----:B------:R-:W-:Y:S01]  /*6320*/  @!P4 IMAD.MOV R118, RZ, RZ, -R118 ;  /* 0x000000ffff76c224 */ /* 0x000fe200078e0a76 */
[C---:B------:R-:W-:Y:S01]  /*6330*/  SEL R8, R7.reuse, R8, !P5 ;  /* 0x0000000807087207 */ /* 0x040fe20006800000 */
[C---:B------:R-:W-:Y:S01]  /*6340*/  IMAD R197, R152.reuse, 0x2, R195 ;  /* 0x0000000298c57824 */ /* 0x040fe200078e02c3 */
[C---:B------:R-:W-:Y:S01]  /*6350*/  SEL R9, R7.reuse, R162, !P5 ;  /* 0x000000a207097207 */ /* 0x040fe20006800000 */
[----:B------:R-:W-:Y:S01]  /*6360*/  @!P2 IMAD.MOV R112, RZ, RZ, -R112 ;  /* 0x000000ffff70a224 */ /* 0x000fe200078e0a70 */
[----:B------:R-:W-:Y:S01]  /*6370*/  SEL R57, R7, R238, !P5 ;  /* 0x000000ee07397207 */ /* 0x000fe20006800000 */
[C---:B------:R-:W-:Y:S01]  /*6380*/  IMAD R199, R152.reuse, 0x2, R197 ;  /* 0x0000000298c77824 */ /* 0x040fe200078e02c5 */
[----:B------:R-:W-:Y:S01]  /*6390*/  @!P1 LOP3.LUT R112, RZ, R156, RZ, 0x33, !PT ;  /* 0x0000009cff709212 */ /* 0x000fe200078e33ff */
[----:B------:R1:W-:Y:S01]  /*63a0*/  STL.64 [R1+0x968], R150 ;  /* 0x0009689601007387 */ /* 0x0003e20000100a00 */
[----:B------:R-:W-:Y:S01]  /*63b0*/  ISETP.GE.AND P1, PT, R235, R4, PT ;  /* 0x00000004eb00720c */ /* 0x000fe20003f26270 */
[----:B------:R-:W-:Y:S01]  /*63c0*/  IMAD R201, R152, 0x2, R199 ;  /* 0x0000000298c97824 */ /* 0x000fe200078e02c7 */
[C---:B------:R-:W-:Y:S01]  /*63d0*/  SEL R244, R7.reuse, R244, !P5 ;  /* 0x000000f407f47207 */ /* 0x040fe20006800000 */
[----:B------:R-:W-:Y:S01]  /*63e0*/  IMAD R112, R112, R5, RZ ;  /* 0x0000000570707224 */ /* 0x000fe200078e02ff */
[----:B------:R-:W-:Y:S01]  /*63f0*/  SEL R239, R6, RZ, !P1 ;  /* 0x000000ff06ef7207 */ /* 0x000fe20004800000 */
[----:B------:R-:W-:Y:S01]  /*6400*/  IMAD R203, R152, 0x2, R201 ;  /* 0x0000000298cb7824 */ /* 0x000fe200078e02c9 */
[----:B------:R-:W-:Y:S01]  /*6410*/  STL.64 [R1+0x928], R8 ;  /* 0x0009280801007387 */ /* 0x000fe20000100a00 */
[C---:B------:R-:W-:Y:S01]  /*6420*/  SEL R75, R7.reuse, R216, !P5 ;  /* 0x000000d8074b7207 */ /* 0x040fe20006800000 */
[----:B------:R-:W-:Y:S01]  /*6430*/  @!P3 IMAD.MOV R114, RZ, RZ, -R114 ;  /* 0x000000ffff72b224 */ /* 0x000fe200078e0a72 */
[----:B------:R-:W-:Y:S01]  /*6440*/  LEA R243, P0, R112, UR4, 0x2 ;  /* 0x0000000470f37c11 */ /* 0x000fe2000f8010ff */
[----:B------:R-:W-:Y:S01]  /*6450*/  IMAD R205, R152, 0x2, R203 ;  /* 0x0000000298cd7824 */ /* 0x000fe200078e02cb */
[----:B------:R2:W-:Y:S01]  /*6460*/  STL [R1+0x938], R9 ;  /* 0x0009380901007387 */ /* 0x0005e20000100800 */
[----:B-1----:R-:W-:Y:S01]  /*6470*/  SEL R151, R7, R128, !P5 ;  /* 0x0000008007977207 */ /* 0x002fe20006800000 */
[----:B------:R-:W-:Y:S01]  /*6480*/  IMAD R5, R233, R153, RZ ;  /* 0x00000099e9057224 */ /* 0x000fe200078e02ff */
[----:B------:R-:W-:Y:S01]  /*6490*/  LEA.HI.X.SX32 R238, R112, UR5, 0x2, P0 ;  /* 0x0000000570ee7c11 */ /* 0x000fe200080f16ff */
[C---:B------:R-:W-:Y:S01]  /*64a0*/  IMAD R207, R152.reuse, 0x2, R205 ;  /* 0x0000000298cf7824 */ /* 0x040fe200078e02cd */
[----:B------:R-:W-:Y:S01]  /*64b0*/  LEA R112, P1, R113, R243, 0x2 ;  /* 0x000000f371707211 */ /* 0x000fe200078210ff */
[----:B------:R1:W-:Y:S01]  /*64c0*/  STL.64 [R1+0x930], R244 ;  /* 0x000930f401007387 */ /* 0x0003e20000100a00 */
[----:B------:R-:W-:Y:S01]  /*64d0*/  SEL R216, R7, R136, !P5 ;  /* 0x0000008807d87207 */ /* 0x000fe20006800000 */
[C---:B------:R-:W-:Y:S01]  /*64e0*/  IMAD R209, R152.reuse, 0x2, R207 ;  /* 0x0000000298d17824 */ /* 0x040fe200078e02cf */
[----:B------:R-:W-:Y:S01]  /*64f0*/  LEA.HI.X.SX32 R113, R113, R238, 0x2, P1 ;  /* 0x000000ee71717211 */ /* 0x000fe200008f16ff */
[----:B------:R-:W-:Y:S01]  /*6500*/  ULDC.64 UR4, c[0x0][0x218] ;  /* 0x0000860000047ab9 */ /* 0x000fe20000000a00 */
[C---:B------:R-:W-:Y:S01]  /*6510*/  SEL R51, R7.reuse, R246, !P5 ;  /* 0x000000f607337207 */ /* 0x040fe20006800000 */
[----:B------:R-:W-:Y:S01]  /*6520*/  IMAD R212, R152, 0x2, R209 ;  /* 0x0000000298d47824 */ /* 0x000fe200078e02d1 */
[----:B--2---:R-:W-:-:S02]  /*6530*/  SEL R9, R7, R148, !P5 ;  /* 0x0000009407097207 */ /* 0x004fc40006800000 */
[C---:B------:R-:W-:Y:S01]  /*6540*/  SEL R251, R7.reuse, R144, !P5 ;  /* 0x0000009007fb7207 */ /* 0x040fe20006800000 */
[C---:B------:R-:W-:Y:S01]  /*6550*/  IMAD R214, R152.reuse, 0x2, R212 ;  /* 0x0000000298d67824 */ /* 0x040fe200078e02d4 */
[C---:B------:R-:W-:Y:S02]  /*6560*/  SEL R8, R7.reuse, R126, !P5 ;  /* 0x0000007e07087207 */ /* 0x040fe40006800000 */
[----:B-1----:R-:W-:Y:S01]  /*6570*/  SEL R245, R7, R120, !P5 ;  /* 0x0000007807f57207 */ /* 0x002fe20006800000 */
[C---:B------:R-:W-:Y:S01]  /*6580*/  IMAD R211, R152.reuse, 0x2, R214 ;  /* 0x0000000298d37824 */ /* 0x040fe200078e02d6 */
[----:B------:R-:W-:Y:S01]  /*6590*/  LEA R120, P1, R121, R243, 0x2 ;  /* 0x000000f379787211 */ /* 0x000fe200078210ff */
[----:B------:R-:W-:Y:S01]  /*65a0*/  STL.64 [R1+0x940], R8 ;  /* 0x0009400801007387 */ /* 0x000fe20000100a00 */
[----:B------:R-:W-:Y:S01]  /*65b0*/  SEL R49, R7, R250, !P5 ;  /* 0x000000fa07317207 */ /* 0x000fe20006800000 */
[----:B------:R-:W-:Y:S01]  /*65c0*/  IMAD R213, R152, 0x2, R211 ;  /* 0x0000000298d57824 */ /* 0x000fe200078e02d3 */
[----:B------:R-:W-:-:S02]  /*65d0*/  LEA.HI.X.SX32 R121, R121, R238, 0x2, P1 ;  /* 0x000000ee79797211 */ /* 0x000fc400008f16ff */
[-C--:B------:R-:W-:Y:S01]  /*65e0*/  LEA R128, P1, R129, R243.reuse, 0x2 ;  /* 0x000000f381807211 */ /* 0x080fe200078210ff */
[C---:B------:R-:W-:Y:S01]  /*65f0*/  IMAD R215, R152.reuse, 0x2, R213 ;  /* 0x0000000298d77824 */ /* 0x040fe200078e02d5 */
[----:B------:R-:W-:Y:S02]  /*6600*/  SEL R246, R7, R154, !P5 ;  /* 0x0000009a07f67207 */ /* 0x000fe40006800000 */
[----:B------:R-:W-:Y:S01]  /*6610*/  LEA.HI.X.SX32 R129, R129, R238, 0x2, P1 ;  /* 0x000000ee81817211 */ /* 0x000fe200008f16ff */
[C---:B------:R-:W-:Y:S01]  /*6620*/  IMAD R217, R152.reuse, 0x2, R215 ;  /* 0x0000000298d97824 */ /* 0x040fe200078e02d7 */
[----:B------:R-:W-:Y:S02]  /*6630*/  LEA R136, P1, R137, R243, 0x2 ;  /* 0x000000f389887211 */ /* 0x000fe400078210ff */
[----:B------:R-:W-:Y:S01]  /*6640*/  SEL R247, R7, R124, !P5 ;  /* 0x0000007c07f77207 */ /* 0x000fe20006800000 */
[----:B------:R-:W-:Y:S01]  /*6650*/  IMAD R219, R152, 0x2, R217 ;  /* 0x0000000298db7824 */ /* 0x000fe200078e02d9 */
[----:B------:R-:W-:-:S02]  /*6660*/  LEA.HI.X.SX32 R137, R137, R238, 0x2, P1 ;  /* 0x000000ee89897211 */ /* 0x000fc400008f16ff */
[-C--:B------:R-:W-:Y:S01]  /*6670*/  LEA R144, P1, R145, R243.reuse, 0x2 ;  /* 0x000000f391907211 */ /* 0x080fe200078210ff */
[----:B------:R1:W-:Y:S01]  /*6680*/  STL.64 [R1+0x948], R246 ;  /* 0x000948f601007387 */ /* 0x0003e20000100a00 */
[C---:B------:R-:W-:Y:S01]  /*6690*/  SEL R250, R7.reuse, R122, !P5 ;  /* 0x0000007a07fa7207 */ /* 0x040fe20006800000 */
[C---:B------:R-:W-:Y:S01]  /*66a0*/  IMAD R221, R152.reuse, 0x2, R219 ;  /* 0x0000000298dd7824 */ /* 0x040fe200078e02db */
[----:B------:R-:W-:Y:S02]  /*66b0*/  SEL R249, R7, R158, !P5 ;  /* 0x0000009e07f97207 */ /* 0x000fe40006800000 */
[----:B------:R-:W-:Y:S01]  /*66c0*/  LEA.HI.X.SX32 R145, R145, R238, 0x2, P1 ;  /* 0x000000ee91917211 */ /* 0x000fe200008f16ff */
[----:B------:R2:W-:Y:S01]  /*66d0*/  STL.64 [R1+0x950], R250 ;  /* 0x000950fa01007387 */ /* 0x0005e20000100a00 */
[----:B------:R-:W-:Y:S01]  /*66e0*/  LEA R158, P1, R159, R243, 0x2 ;  /* 0x000000f39f9e7211 */ /* 0x000fe200078210ff */
[----:B------:R-:W-:Y:S01]  /*66f0*/  IMAD R223, R152, 0x2, R221 ;  /* 0x0000000298df7824 */ /* 0x000fe200078e02dd */
[----:B------:R-:W-:-:S02]  /*6700*/  SEL R77, R7, R218, !P5 ;  /* 0x000000da074d7207 */ /* 0x000fc40006800000 */
[C---:B------:R-:W-:Y:S01]  /*6710*/  SEL R73, R7.reuse, R220, !P5 ;  /* 0x000000dc07497207 */ /* 0x040fe20006800000 */
[C---:B------:R-:W-:Y:S01]  /*6720*/  IMAD R225, R152.reuse, 0x2, R223 ;  /* 0x0000000298e17824 */ /* 0x040fe200078e02df */
[C---:B------:R-:W-:Y:S01]  /*6730*/  SEL R71, R7.reuse, R222, !P5 ;  /* 0x000000de07477207 */ /* 0x040fe20006800000 */
[----:B-1----:R-:W-:Y:S01]  /*6740*/  IMAD.MOV.U32 R247, RZ, RZ, R151 ;  /* 0x000000fffff77224 */ /* 0x002fe200078e0097 */
[C---:B------:R-:W-:Y:S01]  /*6750*/  SEL R69, R7.reuse, R224, !P5 ;  /* 0x000000e007457207 */ /* 0x040fe20006800000 */
[C---:B------:R-:W-:Y:S01]  /*6760*/  IMAD R227, R152.reuse, 0x2, R225 ;  /* 0x0000000298e37824 */ /* 0x040fe200078e02e1 */
[C---:B------:R-:W-:Y:S02]  /*6770*/  SEL R111, R7.reuse, R180, !P5 ;  /* 0x000000b4076f7207 */ /* 0x040fe40006800000 */
[C---:B------:R-:W-:Y:S01]  /*6780*/  SEL R108, R7.reuse, R108, !P5 ;  /* 0x0000006c076c7207 */ /* 0x040fe20006800000 */
[----:B------:R-:W-:Y:S01]  /*6790*/  IMAD R229, R152, 0x2, R227 ;  /* 0x0000000298e57824 */ /* 0x000fe200078e02e3 */
[----:B------:R-:W-:-:S02]  /*67a0*/  SEL R107, R7, R182, !P5 ;  /* 0x000000b6076b7207 */ /* 0x000fc40006800000 */
[C---:B------:R-:W-:Y:S01]  /*67b0*/  SEL R105, R7.reuse, R184, !P5 ;  /* 0x000000b807697207 */ /* 0x040fe20006800000 */
[C---:B------:R-:W-:Y:S01]  /*67c0*/  IMAD R231, R152.reuse, 0x2, R229 ;  /* 0x0000000298e77824 */ /* 0x040fe200078e02e5 */
[C---:B------:R-:W-:Y:S02]  /*67d0*/  SEL R103, R7.reuse, R186, !P5 ;  /* 0x000000ba07677207 */ /* 0x040fe40006800000 */
[C---:B------:R-:W-:Y:S01]  /*67e0*/  SEL R101, R7.reuse, R188, !P5 ;  /* 0x000000bc07657207 */ /* 0x040fe20006800000 */
[C---:B------:R-:W-:Y:S01]  /*67f0*/  IMAD R233, R152.reuse, 0x2, R231 ;  /* 0x0000000298e97824 */ /* 0x040fe200078e02e7 */
[C---:B------:R-:W-:Y:S02]  /*6800*/  SEL R99, R7.reuse, R190, !P5 ;  /* 0x000000be07637207 */ /* 0x040fe40006800000 */
[C---:B------:R-:W-:Y:S01]  /*6810*/  SEL R97, R7.reuse, R192, !P5 ;  /* 0x000000c007617207 */ /* 0x040fe20006800000 */
[----:B------:R-:W-:Y:S01]  /*6820*/  IMAD R235, R152, 0x2, R233 ;  /* 0x0000000298eb7824 */ /* 0x000fe200078e02e9 */
[----:B------:R-:W-:-:S02]  /*6830*/  SEL R95, R7, R194, !P5 ;  /* 0x000000c2075f7207 */ /* 0x000fc40006800000 */
[C---:B------:R-:W-:Y:S01]  /*6840*/  SEL R93, R7.reuse, R196, !P5 ;  /* 0x000000c4075d7207 */ /* 0x040fe20006800000 */
[----:B------:R-:W-:Y:S01]  /*6850*/  IMAD R237, R152, 0x2, R235 ;  /* 0x0000000298ed7824 */ /* 0x000fe200078e02eb */
[C---:B------:R-:W-:Y:S02]  /*6860*/  SEL R91, R7.reuse, R198, !P5 ;  /* 0x000000c6075b7207 */ /* 0x040fe40006800000 */
[C---:B------:R-:W-:Y:S02]  /*6870*/  SEL R89, R7.reuse, R202, !P5 ;  /* 0x000000ca07597207 */ /* 0x040fe40006800000 */
[C---:B------:R-:W-:Y:S02]  /*6880*/  SEL R87, R7.reuse, R200, !P5 ;  /* 0x000000c807577207 */ /* 0x040fe40006800000 */
[C---:B------:R-:W-:Y:S02]  /*6890*/  SEL R85, R7.reuse, R204, !P5 ;  /* 0x000000cc07557207 */ /* 0x040fe40006800000 */
[----:B------:R-:W-:-:S02]  /*68a0*/  SEL R83, R7, R206, !P5 ;  /* 0x000000ce07537207 */ /* 0x000fc40006800000 */
[C---:B------:R-:W-:Y:S02]  /*68b0*/  SEL R81, R7.reuse, R208, !P5 ;  /* 0x000000d007517207 */ /* 0x040fe40006800000 */
[C---:B------:R-:W-:Y:S02]  /*68c0*/  SEL R79, R7.reuse, R210, !P5 ;  /* 0x000000d2074f7207 */ /* 0x040fe40006800000 */
[C---:B------:R-:W-:Y:S02]  /*68d0*/  SEL R67, R7.reuse, R228, !P5 ;  /* 0x000000e407437207 */ /* 0x040fe40006800000 */
[C---:B------:R-:W-:Y:S02]  /*68e0*/  SEL R65, R7.reuse, R226, !P5 ;  /* 0x000000e207417207 */ /* 0x040fe40006800000 */
[C---:B------:R-:W-:Y:S02]  /*68f0*/  SEL R63, R7.reuse, R230, !P5 ;  /* 0x000000e6073f7207 */ /* 0x040fe40006800000 */
[----:B------:R-:W-:-:S02]  /*6900*/  SEL R61, R7, R232, !P5 ;  /* 0x000000e8073d7207 */ /* 0x000fc40006800000 */
[C---:B------:R-:W-:Y:S02]  /*6910*/  SEL R59, R7.reuse, R234, !P5 ;  /* 0x000000ea073b7207 */ /* 0x040fe40006800000 */
[C---:B------:R-:W-:Y:S02]  /*6920*/  SEL R55, R7.reuse, R236, !P5 ;  /* 0x000000ec07377207 */ /* 0x040fe40006800000 */
[C---:B------:R-:W-:Y:S01]  /*6930*/  SEL R53, R7.reuse, R240, !P5 ;  /* 0x000000f007357207 */ /* 0x040fe20006800000 */
[----:B------:R-:W-:Y:S01]  /*6940*/  IMAD R240, R152, 0x2, R237 ;  /* 0x0000000298f07824 */ /* 0x000fe200078e02ed */
        /* <DEDUP_REMOVED lines=74> */
[C---:B------:R-:W-:Y:S01]  /*6df0*/  SEL R218, R7.reuse, R140, !P5 ;  /* 0x0000008c07da7207 */ /* 0x040fe20006800000 */
[----:B------:R-:W-:Y:S01]  /*6e00*/  STL.64 [R1+0x960], R244 ;  /* 0x000960f401007387 */ /* 0x000fe20000100a00 */
[C---:B------:R-:W-:Y:S01]  /*6e10*/  SEL R220, R7.reuse, R138, !P5 ;  /* 0x0000008a07dc7207 */ /* 0x040fe20006800000 */
[----:B------:R-:W-:Y:S01]  /*6e20*/  IMAD.MOV.U32 R246, RZ, RZ, R150 ;  /* 0x000000fffff67224 */ /* 0x000fe200078e0096 */
[C---:B------:R-:W-:Y:S01]  /*6e30*/  SEL R222, R7.reuse, R134, !P5 ;  /* 0x0000008607de7207 */ /* 0x040fe20006800000 */
[----:B------:R1:W-:Y:S01]  /*6e40*/  STL [R1+0x66c], R156 ;  /* 0x00066c9c01007387 */ /* 0x0003e20000100800 */
[----:B------:R-:W-:-:S02]  /*6e50*/  SEL R224, R7, R132, !P5 ;  /* 0x0000008407e07207 */ /* 0x000fc40006800000 */
[C---:B------:R-:W-:Y:S01]  /*6e60*/  SEL R241, R7.reuse, R130, !P5 ;  /* 0x0000008207f17207 */ /* 0x040fe20006800000 */
[----:B------:R-:W-:Y:S01]  /*6e70*/  STL.64 [R1+0x958], R112 ;  /* 0x0009587001007387 */ /* 0x000fe20000100a00 */
[C---:B--2---:R-:W-:Y:S01]  /*6e80*/  SEL R251, R7.reuse, R118, !P5 ;  /* 0x0000007607fb7207 */ /* 0x044fe20006800000 */
[----:B------:R-:W-:Y:S01]  /*6e90*/  IMAD.MOV.U32 R250, RZ, RZ, R224 ;  /* 0x000000fffffa7224 */ /* 0x000fe200078e00e0 */
[C---:B------:R-:W-:Y:S02]  /*6ea0*/  SEL R157, R7.reuse, R116, !P5 ;  /* 0x00000074079d7207 */ /* 0x040fe40006800000 */
[----:B------:R-:W-:Y:S01]  /*6eb0*/  SEL R2, R7, R114, !P5 ;  /* 0x0000007207027207 */ /* 0x000fe20006800000 */
[----:B-1----:R-:W-:Y:S01]  /*6ec0*/  IMAD.MOV.U32 R156, RZ, RZ, R216 ;  /* 0x000000ffff9c7224 */ /* 0x002fe200078e00d8 */
[----:B------:R-:W-:Y:S02]  /*6ed0*/  LEA R118, P5, R119, R243, 0x2 ;  /* 0x000000f377767211 */ /* 0x000fe400078a10ff */
[----:B------:R-:W-:-:S02]  /*6ee0*/  LEA.HI.X.SX32 R159, R159, R238, 0x2, P1 ;  /* 0x000000ee9f9f7211 */ /* 0x000fc400008f16ff */
[-C--:B------:R-:W-:Y:S02]  /*6ef0*/  LEA R166, P1, R167, R243.reuse, 0x2 ;  /* 0x000000f3a7a67211 */ /* 0x080fe400078210ff */
[-C--:B------:R-:W-:Y:S02]  /*6f00*/  LEA.HI.X.SX32 R119, R119, R238.reuse, 0x2, P5 ;  /* 0x000000ee77777211 */ /* 0x080fe400028f16ff */
[-C--:B------:R-:W-:Y:S02]  /*6f10*/  LEA R126, P5, R127, R243.reuse, 0x2 ;  /* 0x000000f37f7e7211 */ /* 0x080fe400078a10ff */
[-C--:B------:R-:W-:Y:S02]  /*6f20*/  LEA.HI.X.SX32 R167, R167, R238.reuse, 0x2, P1 ;  /* 0x000000eea7a77211 */ /* 0x080fe400008f16ff */
        /* <DEDUP_REMOVED lines=11> */
[----:B------:R-:W-:Y:S02]  /*6fe0*/  LEA.HI.X.SX32 R189, R189, R238, 0x2, P1 ;  /* 0x000000eebdbd7211 */ /* 0x000fe400008f16ff */
[----:B------:R-:W-:Y:S02]  /*6ff0*/  LEA R196, P1, R197, R243, 0x2 ;  /* 0x000000f3c5c47211 */ /* 0x000fe400078210ff */
[----:B------:R-:W-:-:S02]  /*7000*/  SEL R7, R6, RZ, !P6 ;  /* 0x000000ff06077207 */ /* 0x000fc40007000000 */
[----:B------:R-:W-:Y:S02]  /*7010*/  ISETP.NE.U32.AND P6, PT, R164, RZ, PT ;  /* 0x000000ffa400720c */ /* 0x000fe40003fc5070 */
[-C--:B------:R-:W-:Y:S02]  /*7020*/  LEA.HI.X.SX32 R155, R155, R238.reuse, 0x2, P5 ;  /* 0x000000ee9b9b7211 */ /* 0x080fe400028f16ff */
[-C--:B------:R-:W-:Y:S02]  /*7030*/  LEA R164, P5, R165, R243.reuse, 0x2 ;  /* 0x000000f3a5a47211 */ /* 0x080fe400078a10ff */
[-C--:B------:R-:W-:Y:S02]  /*7040*/  LEA.HI.X.SX32 R197, R197, R238.reuse, 0x2, P1 ;  /* 0x000000eec5c57211 */ /* 0x080fe400008f16ff */
[----:B------:R-:W-:Y:S02]  /*7050*/  LEA R204, P1, R205, R243, 0x2 ;  /* 0x000000f3cdcc7211 */ /* 0x000fe400078210ff */
[----:B------:R-:W-:-:S02]  /*7060*/  LEA.HI.X.SX32 R165, R165, R238, 0x2, P5 ;  /* 0x000000eea5a57211 */ /* 0x000fc400028f16ff */
[-C--:B------:R-:W-:Y:S02]  /*7070*/  LEA R172, P5, R173, R243.reuse, 0x2 ;  /* 0x000000f3adac7211 */ /* 0x080fe400078a10ff */
[-C--:B------:R-:W-:Y:S02]  /*7080*/  LEA.HI.X.SX32 R205, R205, R238.reuse, 0x2, P1 ;  /* 0x000000eecdcd7211 */ /* 0x080fe400008f16ff */
[CC--:B------:R-:W-:Y:S02]  /*7090*/  LEA R8, P1, R214.reuse, R243.reuse, 0x2 ;  /* 0x000000f3d6087211 */ /* 0x0c0fe400078210ff */
        /* <DEDUP_REMOVED lines=17> */
[-C--:B------:R-:W-:Y:S02]  /*71b0*/  LEA.HI.X.SX32 R151, R240, R238.reuse, 0x2, P1 ;  /* 0x000000eef0977211 */ /* 0x080fe400008f16ff */
[-C--:B------:R-:W-:Y:S01]  /*71c0*/  LEA R114, P3, R115, R243.reuse, 0x2 ;  /* 0x000000f373727211 */ /* 0x080fe200078610ff */
[----:B------:R1:W-:Y:S01]  /*71d0*/  STL.64 [R1+0x1e0], R244 ;  /* 0x0001e0f401007387 */ /* 0x0003e20000100a00 */
[-C--:B------:R-:W-:Y:S02]  /*71e0*/  LEA R116, P2, R117, R243.reuse, 0x2 ;  /* 0x000000f375747211 */ /* 0x080fe400078410ff */
[----:B------:R-:W-:Y:S01]  /*71f0*/  LEA.HI.X.SX32 R115, R115, R238, 0x2, P3 ;  /* 0x000000ee73737211 */ /* 0x000fe200018f16ff */
[----:B------:R2:W-:Y:S01]  /*7200*/  STL.64 [R1+0x1d8], R8 ;  /* 0x0001d80801007387 */ /* 0x0005e20000100a00 */
[----:B------:R-:W-:-:S02]  /*7210*/  LEA R122, P3, R123, R243, 0x2 ;  /* 0x000000f37b7a7211 */ /* 0x000fc400078610ff */
[-C--:B------:R-:W-:Y:S01]  /*7220*/  LEA.HI.X.SX32 R117, R117, R238.reuse, 0x2, P2 ;  /* 0x000000ee75757211 */ /* 0x080fe200010f16ff */
[----:B------:R3:W-:Y:S01]  /*7230*/  STL.64 [R1+0x1d0], R150 ;  /* 0x0001d09601007387 */ /* 0x0007e20000100a00 */
[-C--:B------:R-:W-:Y:S02]  /*7240*/  LEA.HI.X.SX32 R123, R123, R238.reuse, 0x2, P3 ;  /* 0x000000ee7b7b7211 */ /* 0x080fe400018f16ff */
[-C--:B------:R-:W-:Y:S01]  /*7250*/  LEA R130, P3, R131, R243.reuse, 0x2 ;  /* 0x000000f383827211 */ /* 0x080fe200078610ff */
[----:B-1----:R-:W-:Y:S01]  /*7260*/  IMAD.MOV.U32 R244, RZ, RZ, R220 ;  /* 0x000000fffff47224 */ /* 0x002fe200078e00dc */
[-C--:B------:R-:W-:Y:S01]  /*7270*/  LEA R124, P2, R125, R243.reuse, 0x2 ;  /* 0x000000f37d7c7211 */ /* 0x080fe200078410ff */
[----:B------:R-:W-:Y:S01]  /*7280*/  IMAD.MOV.U32 R245, RZ, RZ, R222 ;  /* 0x000000fffff57224 */ /* 0x000fe200078e00de */
[-C--:B------:R-:W-:Y:S01]  /*7290*/  LEA.HI.X.SX32 R131, R131, R238.reuse, 0x2, P3 ;  /* 0x000000ee83837211 */ /* 0x080fe200018f16ff */
[----:B--2---:R-:W-:Y:S01]  /*72a0*/  IMAD.MOV.U32 R9, RZ, RZ, R218 ;  /* 0x000000ffff097224 */ /* 0x004fe200078e00da */
[-C--:B------:R-:W-:Y:S01]  /*72b0*/  LEA.HI.X.SX32 R125, R125, R238.reuse, 0x2, P2 ;  /* 0x000000ee7d7d7211 */ /* 0x080fe200010f16ff */
[----:B------:R-:W-:Y:S01]  /*72c0*/  IMAD.MOV.U32 R8, RZ, RZ, R241 ;  /* 0x000000ffff087224 */ /* 0x000fe200078e00f1 */
[-C--:B------:R-:W-:Y:S01]  /*72d0*/  LEA R138, P3, R139, R243.reuse, 0x2 ;  /* 0x000000f38b8a7211 */ /* 0x080fe200078610ff */
[----:B---3--:R-:W2:Y:S01]  /*72e0*/  LDL.LU.64 R150, [R1+0x968] ;  /* 0x0009680001967983 */ /* 0x008ea20000300a00 */
[----:B------:R-:W-:Y:S01]  /*72f0*/  LEA R132, P2, R133, R243, 0x2 ;  /* 0x000000f385847211 */ /* 0x000fe200078410ff */
[----:B------:R-:W-:Y:S01]  /*7300*/  IMAD R241, R152, 0x2, R240 ;  /* 0x0000000298f17824 */ /* 0x000fe200078e02f0 */
[----:B------:R-:W-:-:S02]  /*7310*/  LEA.HI.X.SX32 R139, R139, R238, 0x2, P3 ;  /* 0x000000ee8b8b7211 */ /* 0x000fc400018f16ff */
[-C--:B------:R-:W-:Y:S02]  /*7320*/  LEA.HI.X.SX32 R133, R133, R238.reuse, 0x2, P2 ;  /* 0x000000ee85857211 */ /* 0x080fe400010f16ff */
[-C--:B------:R-:W-:Y:S02]  /*7330*/  LEA R146, P3, R147, R243.reuse, 0x2 ;  /* 0x000000f393927211 */ /* 0x080fe400078610ff */
[-C--:B------:R-:W-:Y:S02]  /*7340*/  LEA R140, P2, R141, R243.reuse, 0x2 ;  /* 0x000000f38d8c7211 */ /* 0x080fe400078410ff */
[-C--:B------:R-:W-:Y:S02]  /*7350*/  LEA.HI.X.SX32 R147, R147, R238.reuse, 0x2, P3 ;  /* 0x000000ee93937211 */ /* 0x080fe400018f16ff */
[----:B------:R-:W-:Y:S02]  /*7360*/  LEA.HI.X.SX32 R141, R141, R238, 0x2, P2 ;  /* 0x000000ee8d8d7211 */ /* 0x000fe400010f16ff */
[----:B------:R-:W-:-:S02]  /*7370*/  LEA R160, P3, R161, R243, 0x2 ;  /* 0x000000f3a1a07211 */ /* 0x000fc400078610ff */
[-C--:B------:R-:W-:Y:S02]  /*7380*/  LEA R148, P2, R149, R243.reuse, 0x2 ;  /* 0x000000f395947211 */ /* 0x080fe400078410ff */
[-C--:B------:R-:W-:Y:S02]  /*7390*/  LEA.HI.X.SX32 R161, R161, R238.reuse, 0x2, P3 ;  /* 0x000000eea1a17211 */ /* 0x080fe400018f16ff */
[-C--:B------:R-:W-:Y:S02]  /*73a0*/  LEA.HI.X.SX32 R149, R149, R238.reuse, 0x2, P2 ;  /* 0x000000ee95957211 */ /* 0x080fe400010f16ff */
[-C--:B------:R-:W-:Y:S02]  /*73b0*/  LEA R168, P3, R169, R243.reuse, 0x2 ;  /* 0x000000f3a9a87211 */ /* 0x080fe400078610ff */
[----:B------:R-:W-:Y:S02]  /*73c0*/  LEA R162, P2, R163, R243, 0x2 ;  /* 0x000000f3a3a27211 */ /* 0x000fe400078410ff */
        /* <DEDUP_REMOVED lines=39> */
[----:B------:R-:W-:Y:S02]  /*7640*/  LEA R236, P2, R237, R243, 0x2 ;  /* 0x000000f3edec7211 */ /* 0x000fe400078410ff */
[----:B------:R-:W-:Y:S02]  /*7650*/  ISETP.NE.U32.AND P4, PT, R7, RZ, PT ;  /* 0x000000ff0700720c */ /* 0x000fe40003f85070 */
[----:B------:R-:W-:Y:S02]  /*7660*/  LEA R7, P0, R5, UR4, 0x2 ;  /* 0x0000000405077c11 */ /* 0x000fe4000f8010ff */
[----:B------:R-:W-:-:S02]  /*7670*/  LEA.HI.X.SX32 R113, R241, R238, 0x2, P3 ;  /* 0x000000eef1717211 */ /* 0x000fc400018f16ff */
[----:B------:R-:W-:Y:S02]  /*7680*/  LEA.HI.X.SX32 R237, R237, R238, 0x2, P2 ;  /* 0x000000eeeded7211 */ /* 0x000fe400010f16ff */
[----:B------:R-:W-:Y:S02]  /*7690*/  ISETP.NE.U32.AND P2, PT, R239, RZ, PT ;  /* 0x000000ffef00720c */ /* 0x000fe40003f45070 */
[----:B------:R-:W-:Y:S01]  /*76a0*/  LOP3.LUT R239, R3, 0x22, RZ, 0xfc, !PT ;  /* 0x0000002203ef7812 */ /* 0x000fe200078efcff */
[----:B------:R1:W-:Y:S01]  /*76b0*/  STL.64 [R1+0x1c8], R112 ;  /* 0x0001c87001007387 */ /* 0x0003e20000100a00 */
[----:B------:R-:W-:Y:S02]  /*76c0*/  LEA R214, P5, R215, R243, 0x2 ;  /* 0x000000f3d7d67211 */ /* 0x000fe400078a10ff */
[----:B------:R-:W-:Y:S01]  /*76d0*/  LEA.HI.X.SX32 R5, R5, UR5, 0x2, P0 ;  /* 0x0000000505057c11 */ /* 0x000fe200080f16ff */
[----:B------:R-:W-:Y:S01]  /*76e0*/  ULDC UR5, c[0x0][0x240] ;  /* 0x0000900000057ab9 */ /* 0x000fe20000000800 */
[----:B------:R-:W-:-:S02]  /*76f0*/  ISETP.GE.AND P1, PT, R239, R4, PT ;  /* 0x00000004ef00720c */ /* 0x000fc40003f26270 */
[----:B------:R-:W-:Y:S02]  /*7700*/  LEA.HI.X.SX32 R215, R215, R238, 0x2, P5 ;  /* 0x000000eed7d77211 */ /* 0x000fe400028f16ff */
[----:B------:R-:W-:Y:S02]  /*7710*/  LEA R222, P5, R223, R243, 0x2 ;  /* 0x000000f3dfde7211 */ /* 0x000fe400078a10ff */
[C---:B-1----:R-:W-:Y:S02]  /*7720*/  LOP3.LUT R113, R3.reuse, 0x40, RZ, 0xfc, !PT ;  /* 0x0000004003717812 */ /* 0x042fe400078efcff */
[----:B------:R-:W-:Y:S02]  /*7730*/  LOP3.LUT R112, R3, 0x42, RZ, 0xfc, !PT ;  /* 0x0000004203707812 */ /* 0x000fe400078efcff */
[----:B------:R-:W-:Y:S01]  /*7740*/  ISETP.GE.AND P3, PT, R113, R4, PT ;  /* 0x000000047100720c */ /* 0x000fe20003f66270 */
[----:B------:R-:W-:Y:S01]  /*7750*/  IMAD.MOV.U32 R113, RZ, RZ, R244 ;  /* 0x000000ffff717224 */ /* 0x000fe200078e00f4 */
[----:B------:R-:W-:-:S02]  /*7760*/  SEL R239, R6, RZ, !P1 ;  /* 0x000000ff06ef7207 */ /* 0x000fc40004800000 */
[----:B------:R-:W-:Y:S01]  /*7770*/  LEA.HI.X.SX32 R223, R223, R238, 0x2, P5 ;  /* 0x000000eedfdf7211 */ /* 0x000fe200028f16ff */
[----:B------:R-:W-:Y:S01]  /*7780*/  IMAD R111, R111, UR5, RZ ;  /* 0x000000056f6f7c24 */ /* 0x000fe2000f8e02ff */
[C---:B------:R-:W-:Y:S02]  /*7790*/  LEA R230, P5, R231.reuse, R243, 0x2 ;  /* 0x000000f3e7e67211 */ /* 0x040fe400078a10ff */
[----:B------:R-:W-:Y:S01]  /*77a0*/  ISETP.GE.AND P0, PT, R112, R4, PT ;  /* 0x000000047000720c */ /* 0x000fe20003f06270 */
[----:B------:R-:W-:Y:S01]  /*77b0*/  IMAD.MOV.U32 R112, RZ, RZ, R245 ;  /* 0x000000ffff707224 */ /* 0x000fe200078e00f5 */
[----:B------:R-:W-:Y:S01]  /*77c0*/  LEA.HI.X.SX32 R231, R231, R238, 0x2, P5 ;  /* 0x000000eee7e77211 */ /* 0x000fe200028f16ff */
[----:B------:R-:W-:Y:S01]  /*77d0*/  IMAD R108, R108, UR5, RZ ;  /* 0x000000056c6c7c24 */ /* 0x000fe2000f8e02ff */
[----:B------:R-:W-:Y:S02]  /*77e0*/  SEL R238, R6, RZ, !P3 ;  /* 0x000000ff06ee7207 */ /* 0x000fe40005800000 */
[----:B------:R-:W-:Y:S01]  /*77f0*/  LEA R240, P3, R111, R7, 0x2 ;  /* 0x000000076ff07211 */ /* 0x000fe200078610ff */
[----:B------:R-:W-:-:S03]  /*7800*/  IMAD R107, R107, UR5, RZ ;  /* 0x000000056b6b7c24 */ /* 0x000fc6000f8e02ff */
[----:B------:R-:W-:Y:S01]  /*7810*/  LEA.HI.X.SX32 R241, R111, R5, 0x2, P3 ;  /* 0x000000056ff17211 */ /* 0x000fe200018f16ff */
[----:B------:R-:W-:Y:S02]  /*7820*/  IMAD R105, R105, UR5, RZ ;  /* 0x0000000569697c24 */ /* 0x000fe4000f8e02ff */
[----:B------:R-:W-:Y:S02]  /*7830*/  IMAD.MOV.U32 R243, RZ, RZ, R113 ;  /* 0x000000fffff37224 */ /* 0x000fe400078e0071 */
[----:B------:R-:W-:Y:S02]  /*7840*/  IMAD R103, R103, UR5, RZ ;  /* 0x0000000567677c24 */ /* 0x000fe4000f8e02ff */
[----:B------:R-:W-:Y:S02]  /*7850*/  IMAD R101, R101, UR5, RZ ;  /* 0x0000000565657c24 */ /* 0x000fe4000f8e02ff */
[----:B------:R-:W-:Y:S02]  /*7860*/  IMAD R99, R99, UR5, RZ ;  /* 0x0000000563637c24 */ /* 0x000fe4000f8e02ff */
[----:B------:R-:W-:-:S02]  /*7870*/  IMAD R97, R97, UR5, RZ ;  /* 0x0000000561617c24 */ /* 0x000fc4000f8e02ff */
[----:B------:R-:W-:Y:S02]  /*7880*/  IMAD R95, R95, UR5, RZ ;  /* 0x000000055f5f7c24 */ /* 0x000fe4000f8e02ff */
[----:B------:R-:W-:Y:S02]  /*7890*/  IMAD R93, R93, UR5, RZ ;  /* 0x000000055d5d7c24 */ /* 0x000fe4000f8e02ff */
[----:B--2---:R-:W-:-:S05]  /*78a0*/  IMAD R150, R150, UR5, RZ ;  /* 0x0000000596967c24 */ /* 0x004fca000f8e02ff */
[----:B------:R-:W-:-:S04]  /*78b0*/  LEA R244, P1, R150, R7, 0x2 ;  /* 0x0000000796f47211 */ /* 0x000fc800078210ff */
[----:B------:R-:W-:-:S05]  /*78c0*/  LEA.HI.X.SX32 R245, R150, R5, 0x2, P1 ;  /* 0x0000000596f57211 */ /* 0x000fca00008f16ff */
[----:B------:R1:W-:Y:S04]  /*78d0*/  STL.64 [R1+0x1c0], R244 ;  /* 0x0001c0f401007387 */ /* 0x0003e80000100a00 */
[----:B------:R2:W-:Y:S01]  /*78e0*/  STL.64 [R1+0x278], R240 ;  /* 0x000278f001007387 */ /* 0x0005e20000100a00 */
[----:B-1----:R-:W-:-:S04]  /*78f0*/  LEA R244, P1, R108, R7, 0x2 ;  /* 0x000000076cf47211 */ /* 0x002fc800078210ff */
[----:B------:R-:W-:Y:S01]  /*7900*/  LEA.HI.X.SX32 R245, R108, R5, 0x2, P1 ;  /* 0x000000056cf57211 */ /* 0x000fe200008f16ff */
[----:B--2---:R-:W-:Y:S01]  /*7910*/  IMAD.MOV.U32 R240, RZ, RZ, R112 ;  /* 0x000000fffff07224 */ /* 0x004fe200078e0070 */
[----:B------:R-:W-:-:S03]  /*7920*/  LEA R112, P3, R107, R7, 0x2 ;  /* 0x000000076b707211 */ /* 0x000fc600078610ff */
[----:B------:R1:W-:Y:S01]  /*7930*/  STL.64 [R1+0x1b8], R244 ;  /* 0x0001b8f401007387 */ /* 0x0003e20000100a00 */
[----:B------:R-:W-:Y:S02]  /*7940*/  LEA.HI.X.SX32 R113, R107, R5, 0x2, P3 ;  /* 0x000000056b717211 */ /* 0x000fe400018f16ff */
[----:B-1----:R-:W-:-:S04]  /*7950*/  LEA R244, P1, R105, R7, 0x2 ;  /* 0x0000000769f47211 */ /* 0x002fc800078210ff */
[----:B------:R-:W-:Y:S01]  /*7960*/  LEA.HI.X.SX32 R245, R105, R5, 0x2, P1 ;  /* 0x0000000569f57211 */ /* 0x000fe200008f16ff */
[----:B------:R1:W-:Y:S04]  /*7970*/  STL.64 [R1+0x1b0], R112 ;  /* 0x0001b07001007387 */ /* 0x0003e80000100a00 */
[----:B------:R2:W-:Y:S01]  /*7980*/  STL.64 [R1+0x1a8], R244 ;  /* 0x0001a8f401007387 */ /* 0x0005e20000100a00 */
[-C--:B-1----:R-:W-:Y:S02]  /*7990*/  LEA R112, P3, R103, R7.reuse, 0x2 ;  /* 0x0000000767707211 */ /* 0x082fe400078610ff */
[----:B--2---:R-:W-:Y:S02]  /*79a0*/  LEA R244, P1, R101, R7, 0x2 ;  /* 0x0000000765f47211 */ /* 0x004fe400078210ff */
[----:B------:R-:W-:-:S02]  /*79b0*/  LEA.HI.X.SX32 R113, R103, R5, 0x2, P3 ;  /* 0x0000000567717211 */ /* 0x000fc400018f16ff */
[----:B------:R-:W-:-:S03]  /*79c0*/  LEA.HI.X.SX32 R245, R101, R5, 0x2, P1 ;  /* 0x0000000565f57211 */ /* 0x000fc600008f16ff */
[----:B------:R1:W-:Y:S04]  /*79d0*/  STL.64 [R1+0x1a0], R112 ;  /* 0x0001a07001007387 */ /* 0x0003e80000100a00 */
[----:B------:R2:W-:Y:S01]  /*79e0*/  STL.64 [R1+0x198], R244 ;  /* 0x000198f401007387 */ /* 0x0005e20000100a00 */
[-C--:B-1----:R-:W-:Y:S02]  /*79f0*/  LEA R112, P3, R99, R7.reuse, 0x2 ;  /* 0x0000000763707211 */ /* 0x082fe400078610ff */
[----:B--2---:R-:W-:Y:S02]  /*7a00*/  LEA R244, P1, R97, R7, 0x2 ;  /* 0x0000000761f47211 */ /* 0x004fe400078210ff */
[-C--:B------:R-:W-:Y:S02]  /*7a10*/  LEA.HI.X.SX32 R113, R99, R5.reuse, 0x2, P3 ;  /* 0x0000000563717211 */ /* 0x080fe400018f16ff */
[----:B------:R-:W-:-:S03]  /*7a20*/  LEA.HI.X.SX32 R245, R97, R5, 0x2, P1 ;  /* 0x0000000561f57211 */ /* 0x000fc600008f16ff */
[----:B------:R1:W-:Y:S04]  /*7a30*/  STL.64 [R1+0x190], R112 ;  /* 0x0001907001007387 */ /* 0x0003e80000100a00 */
[----:B------:R2:W-:Y:S01]  /*7a40*/  STL.64 [R1+0x238], R244 ;  /* 0x000238f401007387 */ /* 0x0005e20000100a00 */
[-C--:B-1----:R-:W-:Y:S02]  /*7a50*/  LEA R112, P3, R95, R7.reuse, 0x2 ;  /* 0x000000075f707211 */ /* 0x082fe400078610ff */
[----:B--2---:R-:W-:Y:S02]  /*7a60*/  LEA R244, P1, R93, R7, 0x2 ;  /* 0x000000075df47211 */ /* 0x004fe400078210ff */
[-C--:B------:R-:W-:Y:S02]  /*7a70*/  LEA.HI.X.SX32 R113, R95, R5.reuse, 0x2, P3 ;  /* 0x000000055f717211 */ /* 0x080fe400018f16ff */
[----:B------:R-:W-:-:S03]  /*7a80*/  LEA.HI.X.SX32 R245, R93, R5, 0x2, P1 ;  /* 0x000000055df57211 */ /* 0x000fc600008f16ff */
[----:B------:R-:W-:Y:S04]  /*7a90*/  STL.64 [R1+0x188], R112 ;  /* 0x0001887001007387 */ /* 0x000fe80000100a00 */
[----:B------:R1:W-:Y:S04]  /*7aa0*/  STL.64 [R1+0x180], R244 ;  /* 0x000180f401007387 */ /* 0x0003e80000100a00 */
[----:B-1----:R-:W2:Y:S01]  /*7ab0*/  LDL.LU.64 R244, [R1+0x960] ;  /* 0x0009600001f47983 */ /* 0x002ea20000300a00 */
[----:B------:R-:W-:Y:S02]  /*7ac0*/  IMAD R91, R91, UR5, RZ ;  /* 0x000000055b5b7c24 */ /* 0x000fe4000f8e02ff */
[----:B------:R-:W-:-:S02]  /*7ad0*/  IMAD R89, R89, UR5, RZ ;  /* 0x0000000559597c24 */ /* 0x000fc4000f8e02ff */
[----:B------:R-:W-:Y:S01]  /*7ae0*/  IMAD.MOV.U32 R150, RZ, RZ, R243 ;  /* 0x000000ffff967224 */ /* 0x000fe200078e00f3 */
[----:B------:R-:W-:Y:S01]  /*7af0*/  LEA R112, P3, R91, R7, 0x2 ;  /* 0x000000075b707211 */ /* 0x000fe200078610ff */
[----:B------:R-:W-:Y:S02]  /*7b00*/  IMAD.MOV.U32 R241, RZ, RZ, R156 ;  /* 0x000000fffff17224 */ /* 0x000fe400078e009c */
[----:B------:R-:W-:Y:S01]  /*7b10*/  IMAD R87, R87, UR5, RZ ;  /* 0x0000000557577c24 */ /* 0x000fe2000f8e02ff */
[----:B------:R-:W-:Y:S01]  /*7b20*/  LEA.HI.X.SX32 R113, R91, R5, 0x2, P3 ;  /* 0x000000055b717211 */ /* 0x000fe200018f16ff */
[----:B------:R-:W-:-:S04]  /*7b30*/  IMAD R85, R85, UR5, RZ ;  /* 0x0000000555557c24 */ /* 0x000fc8000f8e02ff */
[----:B------:R1:W-:Y:S01]  /*7b40*/  STL.64 [R1+0x178], R112 ;  /* 0x0001787001007387 */ /* 0x0003e20000100a00 */
[----:B------:R-:W-:Y:S02]  /*7b50*/  IMAD R83, R83, UR5, RZ ;  /* 0x0000000553537c24 */ /* 0x000fe4000f8e02ff */
[----:B------:R-:W-:Y:S01]  /*7b60*/  IMAD R81, R81, UR5, RZ ;  /* 0x0000000551517c24 */ /* 0x000fe2000f8e02ff */
[----:B-1----:R-:W-:-:S04]  /*7b70*/  LEA R112, P3, R87, R7, 0x2 ;  /* 0x0000000757707211 */ /* 0x002fc800078610ff */
[----:B------:R-:W-:Y:S01]  /*7b80*/  LEA.HI.X.SX32 R113, R87, R5, 0x2, P3 ;  /* 0x0000000557717211 */ /* 0x000fe200018f16ff */
[----:B------:R-:W-:Y:S02]  /*7b90*/  IMAD R79, R79, UR5, RZ ;  /* 0x000000054f4f7c24 */ /* 0x000fe4000f8e02ff */
[----:B------:R-:W-:Y:S02]  /*7ba0*/  IMAD R77, R77, UR5, RZ ;  /* 0x000000054d4d7c24 */ /* 0x000fe4000f8e02ff */
[----:B------:R-:W-:Y:S02]  /*7bb0*/  IMAD R75, R75, UR5, RZ ;  /* 0x000000054b4b7c24 */ /* 0x000fe4000f8e02ff */
[----:B------:R-:W-:Y:S02]  /*7bc0*/  IMAD R73, R73, UR5, RZ ;  /* 0x0000000549497c24 */ /* 0x000fe4000f8e02ff */
[----:B------:R-:W-:Y:S02]  /*7bd0*/  IMAD R71, R71, UR5, RZ ;  /* 0x0000000547477c24 */ /* 0x000fe4000f8e02ff */
[----:B------:R-:W-:-:S02]  /*7be0*/  IMAD R69, R69, UR5, RZ ;  /* 0x0000000545457c24 */ /* 0x000fc4000f8e02ff */
[----:B------:R-:W-:Y:S02]  /*7bf0*/  IMAD.MOV.U32 R108, RZ, RZ, R150 ;  /* 0x000000ffff6c7224 */ /* 0x000fe400078e0096 */
[----:B------:R-:W-:Y:S02]  /*7c00*/  IMAD.MOV.U32 R150, RZ, RZ, R250 ;  /* 0x000000ffff967224 */ /* 0x000fe400078e00fa */
[----:B------:R-:W-:Y:S02]  /*7c10*/  IMAD R67, R67, UR5, RZ ;  /* 0x0000000543437c24 */ /* 0x000fe4000f8e02ff */
[----:B------:R-:W-:Y:S02]  /*7c20*/  IMAD R65, R65, UR5, RZ ;  /* 0x0000000541417c24 */ /* 0x000fe4000f8e02ff */
[----:B------:R-:W-:Y:S02]  /*7c30*/  IMAD R63, R63, UR5, RZ ;  /* 0x000000053f3f7c24 */ /* 0x000fe4000f8e02ff */
[----:B------:R-:W-:-:S02]  /*7c40*/  IMAD R61, R61, UR5, RZ ;  /* 0x000000053d3d7c24 */ /* 0x000fc4000f8e02ff */
[----:B------:R-:W-:Y:S02]  /*7c50*/  IMAD R59, R59, UR5, RZ ;  /* 0x000000053b3b7c24 */ /* 0x000fe4000f8e02ff */
[----:B------:R-:W-:Y:S02]  /*7c60*/  IMAD R57, R57, UR5, RZ ;  /* 0x0000000539397c24 */ /* 0x000fe4000f8e02ff */
[----:B------:R-:W-:Y:S02]  /*7c70*/  IMAD R55, R55, UR5, RZ ;  /* 0x0000000537377c24 */ /* 0x000fe4000f8e02ff */
[----:B------:R-:W-:Y:S02]  /*7c80*/  IMAD R53, R53, UR5, RZ ;  /* 0x0000000535357c24 */ /* 0x000fe4000f8e02ff */
[----:B------:R-:W-:Y:S02]  /*7c90*/  IMAD.MOV.U32 R105, RZ, RZ, R108 ;  /* 0x000000ffff697224 */ /* 0x000fe400078e006c */
[----:B------:R-:W-:-:S02]  /*7ca0*/  IMAD.MOV.U32 R108, RZ, RZ, R150 ;  /* 0x000000ffff6c7224 */ /* 0x000fc400078e0096 */
[----:B------:R-:W-:Y:S02]  /*7cb0*/  IMAD.MOV.U32 R150, RZ, RZ, R247 ;  /* 0x000000ffff967224 */ /* 0x000fe400078e00f7 */
[----:B------:R-:W-:Y:S02]  /*7cc0*/  IMAD R51, R51, UR5, RZ ;  /* 0x0000000533337c24 */ /* 0x000fe4000f8e02ff */
        /* <DEDUP_REMOVED lines=8> */
[----:B------:R-:W-:Y:S02]  /*7d50*/  IMAD R33, R33, UR5, RZ ;  /* 0x0000000521217c24 */ /* 0x000fe4000f8e02ff */
[----:B------:R-:W-:-:S02]  /*7d60*/  IMAD R31, R31, UR5, RZ ;  /* 0x000000051f1f7c24 */ /* 0x000fc4000f8e02ff */
[----:B------:R-:W-:Y:S02]  /*7d70*/  IMAD R29, R29, UR5, RZ ;  /* 0x000000051d1d7c24 */ /* 0x000fe4000f8e02ff */
[----:B------:R-:W-:Y:S02]  /*7d80*/  IMAD R27, R27, UR5, RZ ;  /* 0x000000051b1b7c24 */ /* 0x000fe4000f8e02ff */
[----:B--2---:R-:W-:Y:S01]  /*7d90*/  IMAD.MOV.U32 R243, RZ, RZ, R244 ;  /* 0x000000fffff37224 */ /* 0x004fe200078e00f4 */
[----:B------:R-:W-:Y:S01]  /*7da0*/  LEA R244, P1, R89, R7, 0x2 ;  /* 0x0000000759f47211 */ /* 0x000fe200078210ff */
[----:B------:R-:W-:-:S03]  /*7db0*/  IMAD.MOV.U32 R156, RZ, RZ, R245 ;  /* 0x000000ffff9c7224 */ /* 0x000fc600078e00f5 */
[----:B------:R-:W-:-:S05]  /*7dc0*/  LEA.HI.X.SX32 R245, R89, R5, 0x2, P1 ;  /* 0x0000000559f57211 */ /* 0x000fca00008f16ff */
[----:B------:R1:W-:Y:S04]  /*7dd0*/  STL.64 [R1+0x170], R244 ;  /* 0x000170f401007387 */ /* 0x0003e80000100a00 */
[----:B------:R2:W-:Y:S01]  /*7de0*/  STL.64 [R1+0x168], R112 ;  /* 0x0001687001007387 */ /* 0x0005e20000100a00 */
[----:B-1----:R-:W-:-:S04]  /*7df0*/  LEA R244, P1, R85, R7, 0x2 ;  /* 0x0000000755f47211 */ /* 0x002fc800078210ff */
[----:B------:R-:W-:Y:S02]  /*7e00*/  LEA.HI.X.SX32 R245, R85, R5, 0x2, P1 ;  /* 0x0000000555f57211 */ /* 0x000fe400008f16ff */
[----:B--2---:R-:W-:-:S03]  /*7e10*/  LEA R112, P3, R83, R7, 0x2 ;  /* 0x0000000753707211 */ /* 0x004fc600078610ff */
[----:B------:R1:W-:Y:S01]  /*7e20*/  STL.64 [R1+0x160], R244 ;  /* 0x000160f401007387 */ /* 0x0003e20000100a00 */
[----:B------:R-:W-:Y:S02]  /*7e30*/  LEA.HI.X.SX32 R113, R83, R5, 0x2, P3 ;  /* 0x0000000553717211 */ /* 0x000fe400018f16ff */
[----:B-1----:R-:W-:-:S03]  /*7e40*/  LEA R244, P1, R81, R7, 0x2 ;  /* 0x0000000751f47211 */ /* 0x002fc600078210ff */
[----:B------:R1:W-:Y:S01]  /*7e50*/  STL.64 [R1+0x158], R112 ;  /* 0x0001587001007387 */ /* 0x0003e20000100a00 */
[----:B------:R-:W-:-:S05]  /*7e60*/  LEA.HI.X.SX32 R245, R81, R5, 0x2, P1 ;  /* 0x0000000551f57211 */ /* 0x000fca00008f16ff */
[----:B------:R2:W-:Y:S01]  /*7e70*/  STL.64 [R1+0x230], R244 ;  /* 0x000230f401007387 */ /* 0x0005e20000100a00 */
[----:B-1----:R-:W-:-:S04]  /*7e80*/  LEA R112, P3, R79, R7, 0x2 ;  /* 0x000000074f707211 */ /* 0x002fc800078610ff */
[----:B------:R-:W-:Y:S02]  /*7e90*/  LEA.HI.X.SX32 R113, R79, R5, 0x2, P3 ;  /* 0x000000054f717211 */ /* 0x000fe400018f16ff */
[----:B--2---:R-:W-:-:S03]  /*7ea0*/  LEA R244, P1, R77, R7, 0x2 ;  /* 0x000000074df47211 */ /* 0x004fc600078210ff */
[----:B------:R1:W-:Y:S01]  /*7eb0*/  STL.64 [R1+0x150], R112 ;  /* 0x0001507001007387 */ /* 0x0003e20000100a00 */
[----:B------:R-:W-:-:S05]  /*7ec0*/  LEA.HI.X.SX32 R245, R77, R5, 0x2, P1 ;  /* 0x000000054df57211 */ /* 0x000fca00008f16ff */
[----:B------:R2:W-:Y:S01]  /*7ed0*/  STL.64 [R1+0x148], R244 ;  /* 0x000148f401007387 */ /* 0x0005e20000100a00 */
[----:B-1----:R-:W-:-:S04]  /*7ee0*/  LEA R112, P3, R75, R7, 0x2 ;  /* 0x000000074b707211 */ /* 0x002fc800078610ff */
[----:B------:R-:W-:Y:S02]  /*7ef0*/  LEA.HI.X.SX32 R113, R75, R5, 0x2, P3 ;  /* 0x000000054b717211 */ /* 0x000fe400018f16ff */
[----:B--2---:R-:W-:-:S03]  /*7f00*/  LEA R244, P1, R73, R7, 0x2 ;  /* 0x0000000749f47211 */ /* 0x004fc600078210ff */
[----:B------:R1:W-:Y:S01]  /*7f10*/  STL.64 [R1+0x140], R112 ;  /* 0x0001407001007387 */ /* 0x0003e20000100a00 */
[----:B------:R-:W-:Y:S01]  /*7f20*/  LEA.HI.X.SX32 R245, R73, R5, 0x2, P1 ;  /* 0x0000000549f57211 */ /* 0x000fe200008f16ff */
[----:B------:R-:W-:Y:S01]  /*7f30*/  IMAD.MOV.U32 R111, RZ, RZ, R243 ;  /* 0x000000ffff6f7224 */ /* 0x000fe200078e00f3 */
[C---:B------:R-:W-:Y:S01]  /*7f40*/  LEA R250, P3, R71.reuse, R7, 0x2 ;  /* 0x0000000747fa7211 */ /* 0x040fe200078610ff */
[----:B------:R-:W-:Y:S02]  /*7f50*/  IMAD.MOV.U32 R243, RZ, RZ, R156 ;  /* 0x000000fffff37224 */ /* 0x000fe400078e009c */
[----:B------:R-:W-:Y:S01]  /*7f60*/  IMAD.MOV.U32 R156, RZ, RZ, R251 ;  /* 0x000000ffff9c7224 */ /* 0x000fe200078e00fb */
[----:B-1----:R-:W2:Y:S01]  /*7f70*/  LDL.LU.64 R112, [R1+0x958] ;  /* 0x0009580001707983 */ /* 0x002ea20000300a00 */
[----:B------:R-:W-:-:S03]  /*7f80*/  LEA.HI.X.SX32 R251, R71, R5, 0x2, P3 ;  /* 0x0000000547fb7211 */ /* 0x000fc600018f16ff */
[----:B------:R1:W-:Y:S04]  /*7f90*/  STL.64 [R1+0x138], R244 ;  /* 0x000138f401007387 */ /* 0x0003e80000100a00 */
[----:B------:R3:W-:Y:S01]  /*7fa0*/  STL.64 [R1+0x130], R250 ;  /* 0x000130fa01007387 */ /* 0x0007e20000100a00 */
[----:B-1----:R-:W-:-:S04]  /*7fb0*/  LEA R244, P1, R69, R7, 0x2 ;  /* 0x0000000745f47211 */ /* 0x002fc800078210ff */
[----:B------:R-:W-:Y:S02]  /*7fc0*/  LEA.HI.X.SX32 R245, R69, R5, 0x2, P1 ;  /* 0x0000000545f57211 */ /* 0x000fe400008f16ff */
[----:B---3--:R-:W-:-:S03]  /*7fd0*/  LEA R250, P3, R67, R7, 0x2 ;  /* 0x0000000743fa7211 */ /* 0x008fc600078610ff */
        /* <DEDUP_REMOVED lines=8> */
[----:B---3--:R-:W-:-:S03]  /*8060*/  LEA R244, P1, R61, R7, 0x2 ;  /* 0x000000073df47211 */ /* 0x008fc600078210ff */
[----:B------:R1:W-:Y:S01]  /*8070*/  STL.64 [R1+0x118], R250 ;  /* 0x000118fa01007387 */ /* 0x0003e20000100a00 */
[----:B------:R-:W-:-:S05]  /*8080*/  LEA.HI.X.SX32 R245, R61, R5, 0x2, P1 ;  /* 0x000000053df57211 */ /* 0x000fca00008f16ff */
[----:B------:R3:W-:Y:S01]  /*8090*/  STL.64 [R1+0x110], R244 ;  /* 0x000110f401007387 */ /* 0x0007e20000100a00 */
[----:B-1----:R-:W-:Y:S01]  /*80a0*/  LEA R250, P3, R59, R7, 0x2 ;  /* 0x000000073bfa7211 */ /* 0x002fe200078610ff */
[----:B------:R-:W-:-:S03]  /*80b0*/  IMAD.MOV.U32 R107, RZ, RZ, R111 ;  /* 0x000000ffff6b7224 */ /* 0x000fc600078e006f */
[----:B------:R-:W-:Y:S02]  /*80c0*/  LEA.HI.X.SX32 R251, R59, R5, 0x2, P3 ;  /* 0x000000053bfb7211 */ /* 0x000fe400018f16ff */
[-C--:B---3--:R-:W-:Y:S01]  /*80d0*/  LEA R244, P1, R57, R7.reuse, 0x2 ;  /* 0x0000000739f47211 */ /* 0x088fe200078210ff */
[----:B------:R-:W-:Y:S01]  /*80e0*/  IMAD.MOV.U32 R111, RZ, RZ, R246 ;  /* 0x000000ffff6f7224 */ /* 0x000fe200078e00f6 */
[----:B------:R-:W-:Y:S02]  /*80f0*/  LEA R246, P3, R55, R7, 0x2 ;  /* 0x0000000737f67211 */ /* 0x000fe400078610ff */
[-C--:B------:R-:W-:Y:S01]  /*8100*/  LEA.HI.X.SX32 R245, R57, R5.reuse, 0x2, P1 ;  /* 0x0000000539f57211 */ /* 0x080fe200008f16ff */
[----:B------:R1:W-:Y:S01]  /*8110*/  STL.64 [R1+0x108], R250 ;  /* 0x000108fa01007387 */ /* 0x0003e20000100a00 */
[----:B------:R-:W-:-:S03]  /*8120*/  LEA.HI.X.SX32 R247, R55, R5, 0x2, P3 ;  /* 0x0000000537f77211 */ /* 0x000fc600018f16ff */
[----:B-1----:R-:W3:Y:S04]  /*8130*/  LDL.LU.64 R250, [R1+0x950] ;  /* 0x0009500001fa7983 */ /* 0x002ee80000300a00 */
[----:B------:R1:W-:Y:S04]  /*8140*/  STL.64 [R1+0x100], R244 ;  /* 0x000100f401007387 */ /* 0x0003e80000100a00 */
[----:B------:R4:W-:Y:S01]  /*8150*/  STL.64 [R1+0xf8], R246 ;  /* 0x0000f8f601007387 */ /* 0x0009e20000100a00 */
[----:B-1----:R-:W-:-:S04]  /*8160*/  LEA R244, P1, R53, R7, 0x2 ;  /* 0x0000000735f47211 */ /* 0x002fc800078210ff */
[----:B------:R-:W-:Y:S02]  /*8170*/  LEA.HI.X.SX32 R245, R53, R5, 0x2, P1 ;  /* 0x0000000535f57211 */ /* 0x000fe400008f16ff */
[----:B----4-:R-:W-:-:S03]  /*8180*/  LEA R246, P3, R51, R7, 0x2 ;  /* 0x0000000733f67211 */ /* 0x010fc600078610ff */
[----:B------:R1:W-:Y:S01]  /*8190*/  STL.64 [R1+0xf0], R244 ;  /* 0x0000f0f401007387 */ /* 0x0003e20000100a00 */
[----:B------:R-:W-:-:S05]  /*81a0*/  LEA.HI.X.SX32 R247, R51, R5, 0x2, P3 ;  /* 0x0000000533f77211 */ /* 0x000fca00018f16ff */
[----:B------:R4:W-:Y:S01]  /*81b0*/  STL.64 [R1+0xe8], R246 ;  /* 0x0000e8f601007387 */ /* 0x0009e20000100a00 */
[----:B-1----:R-:W-:-:S04]  /*81c0*/  LEA R244, P1, R49, R7, 0x2 ;  /* 0x0000000731f47211 */ /* 0x002fc800078210ff */
[----:B------:R-:W-:Y:S02]  /*81d0*/  LEA.HI.X.SX32 R245, R49, R5, 0x2, P1 ;  /* 0x0000000531f57211 */ /* 0x000fe400008f16ff */
[----:B----4-:R-:W-:-:S03]  /*81e0*/  LEA R246, P3, R47, R7, 0x2 ;  /* 0x000000072ff67211 */ /* 0x010fc600078610ff */
[----:B------:R1:W-:Y:S01]  /*81f0*/  STL.64 [R1+0x220], R244 ;  /* 0x000220f401007387 */ /* 0x0003e20000100a00 */
[----:B------:R-:W-:Y:S01]  /*8200*/  LEA.HI.X.SX32 R247, R47, R5, 0x2, P3 ;  /* 0x000000052ff77211 */ /* 0x000fe200018f16ff */
[----:B------:R-:W-:-:S04]  /*8210*/  IMAD.MOV.U32 R101, RZ, RZ, R107 ;  /* 0x000000ffff657224 */ /* 0x000fc800078e006b */
[----:B------:R4:W-:Y:S01]  /*8220*/  STL.64 [R1+0xe0], R246 ;  /* 0x0000e0f601007387 */ /* 0x0009e20000100a00 */
[----:B-1----:R-:W-:-:S04]  /*8230*/  LEA R244, P1, R45, R7, 0x2 ;  /* 0x000000072df47211 */ /* 0x002fc800078210ff */
[----:B------:R-:W-:Y:S02]  /*8240*/  LEA.HI.X.SX32 R245, R45, R5, 0x2, P1 ;  /* 0x000000052df57211 */ /* 0x000fe400008f16ff */
[C---:B----4-:R-:W-:Y:S01]  /*8250*/  LEA R246, P3, R43.reuse, R7, 0x2 ;  /* 0x000000072bf67211 */ /* 0x050fe200078610ff */
[----:B------:R-:W-:Y:S02]  /*8260*/  IMAD.MOV.U32 R107, RZ, RZ, R108 ;  /* 0x000000ffff6b7224 */ /* 0x000fe400078e006c */
[----:B------:R1:W-:Y:S01]  /*8270*/  STL.64 [R1+0xd8], R244 ;  /* 0x0000d8f401007387 */ /* 0x0003e20000100a00 */
[----:B------:R-:W-:Y:S01]  /*8280*/  LEA.HI.X.SX32 R247, R43, R5, 0x2, P3 ;  /* 0x000000052bf77211 */ /* 0x000fe200018f16ff */
[----:B------:R-:W-:Y:S01]  /*8290*/  IMAD.MOV.U32 R108, RZ, RZ, R8 ;  /* 0x000000ffff6c7224 */ /* 0x000fe200078e0008 */
[----:B------:R-:W-:Y:S01]  /*82a0*/  LEA R8, P3, R39, R7, 0x2 ;  /* 0x0000000727087211 */ /* 0x000fe200078610ff */
[----:B------:R-:W-:Y:S02]  /*82b0*/  IMAD.MOV.U32 R103, RZ, RZ, R111 ;  /* 0x000000ffff677224 */ /* 0x000fe400078e006f */
[----:B------:R-:W-:-:S02]  /*82c0*/  IMAD.MOV.U32 R111, RZ, RZ, R150 ;  /* 0x000000ffff6f7224 */ /* 0x000fc400078e0096 */
[----:B------:R-:W-:Y:S01]  /*82d0*/  IMAD.MOV.U32 R150, RZ, RZ, R9 ;  /* 0x000000ffff967224 */ /* 0x000fe200078e0009 */
[----:B-1----:R-:W-:Y:S02]  /*82e0*/  LEA R244, P1, R41, R7, 0x2 ;  /* 0x0000000729f47211 */ /* 0x002fe400078210ff */
[-C--:B------:R-:W-:Y:S02]  /*82f0*/  LEA.HI.X.SX32 R9, R39, R5.reuse, 0x2, P3 ;  /* 0x0000000527097211 */ /* 0x080fe400018f16ff */
[----:B------:R-:W-:Y:S01]  /*8300*/  LEA.HI.X.SX32 R245, R41, R5, 0x2, P1 ;  /* 0x0000000529f57211 */ /* 0x000fe200008f16ff */
[----:B------:R1:W-:Y:S04]  /*8310*/  STL.64 [R1+0xd0], R246 ;  /* 0x0000d0f601007387 */ /* 0x0003e80000100a00 */
[----:B-1----:R-:W4:Y:S04]  /*8320*/  LDL.LU.64 R246, [R1+0x948] ;  /* 0x0009480001f67983 */ /* 0x002f280000300a00 */
[----:B------:R1:W-:Y:S04]  /*8330*/  STL.64 [R1+0xc8], R244 ;  /* 0x0000c8f401007387 */ /* 0x0003e80000100a00 */
[----:B------:R1:W-:Y:S02]  /*8340*/  STL.64 [R1+0xc0], R8 ;  /* 0x0000c00801007387 */ /* 0x0003e40000100a00 */
[----:B-1----:R-:W-:-:S02]  /*8350*/  LEA R244, P1, R37, R7, 0x2 ;  /* 0x0000000725f47211 */ /* 0x002fc400078210ff */
[----:B------:R-:W-:Y:S02]  /*8360*/  LEA R8, P3, R35, R7, 0x2 ;  /* 0x0000000723087211 */ /* 0x000fe400078610ff */
[-C--:B------:R-:W-:Y:S02]  /*8370*/  LEA.HI.X.SX32 R245, R37, R5.reuse, 0x2, P1 ;  /* 0x0000000525f57211 */ /* 0x080fe400008f16ff */
[----:B------:R-:W-:-:S03]  /*8380*/  LEA.HI.X.SX32 R9, R35, R5, 0x2, P3 ;  /* 0x0000000523097211 */ /* 0x000fc600018f16ff */
[----:B------:R1:W-:Y:S04]  /*8390*/  STL.64 [R1+0xb8], R244 ;  /* 0x0000b8f401007387 */ /* 0x0003e80000100a00 */
[----:B------:R1:W-:Y:S02]  /*83a0*/  STL.64 [R1+0xb0], R8 ;  /* 0x0000b00801007387 */ /* 0x0003e40000100a00 */
[-C--:B-1----:R-:W-:Y:S02]  /*83b0*/  LEA R244, P1, R33, R7.reuse, 0x2 ;  /* 0x0000000721f47211 */ /* 0x082fe400078210ff */
[----:B------:R-:W-:Y:S02]  /*83c0*/  LEA R8, P3, R31, R7, 0x2 ;  /* 0x000000071f087211 */ /* 0x000fe400078610ff */
[----:B------:R-:W-:-:S02]  /*83d0*/  LEA.HI.X.SX32 R245, R33, R5, 0x2, P1 ;  /* 0x0000000521f57211 */ /* 0x000fc400008f16ff */
[----:B------:R-:W-:-:S03]  /*83e0*/  LEA.HI.X.SX32 R9, R31, R5, 0x2, P3 ;  /* 0x000000051f097211 */ /* 0x000fc600018f16ff */
[----:B------:R1:W-:Y:S04]  /*83f0*/  STL.64 [R1+0x218], R244 ;  /* 0x000218f401007387 */ /* 0x0003e80000100a00 */
[----:B------:R1:W-:Y:S02]  /*8400*/  STL.64 [R1+0xa8], R8 ;  /* 0x0000a80801007387 */ /* 0x0003e40000100a00 */
[-C--:B-1----:R-:W-:Y:S02]  /*8410*/  LEA R244, P1, R29, R7.reuse, 0x2 ;  /* 0x000000071df47211 */ /* 0x082fe400078210ff */
[----:B------:R-:W-:Y:S02]  /*8420*/  LEA R8, P3, R27, R7, 0x2 ;  /* 0x000000071b087211 */ /* 0x000fe400078610ff */
[----:B------:R-:W-:-:S02]  /*8430*/  LEA.HI.X.SX32 R245, R29, R5, 0x2, P1 ;  /* 0x000000051df57211 */ /* 0x000fc400008f16ff */
[----:B------:R-:W-:-:S03]  /*8440*/  LEA.HI.X.SX32 R9, R27, R5, 0x2, P3 ;  /* 0x000000051b097211 */ /* 0x000fc600018f16ff */
[----:B------:R-:W-:Y:S04]  /*8450*/  STL.64 [R1+0xa0], R244 ;  /* 0x0000a0f401007387 */ /* 0x000fe80000100a00 */
[----:B------:R1:W-:Y:S04]  /*8460*/  STL.64 [R1+0x98], R8 ;  /* 0x0000980801007387 */ /* 0x0003e80000100a00 */
[----:B-1----:R-:W2:Y:S01]  /*8470*/  LDL.LU.64 R8, [R1+0x940] ;  /* 0x0009400001087983 */ /* 0x002ea20000300a00 */
[----:B------:R-:W-:Y:S02]  /*8480*/  IMAD R25, R25, UR5, RZ ;  /* 0x0000000519197c24 */ /* 0x000fe4000f8e02ff */
[----:B------:R-:W-:-:S02]  /*8490*/  IMAD R23, R23, UR5, RZ ;  /* 0x0000000517177c24 */ /* 0x000fc4000f8e02ff */
[----:B------:R-:W-:Y:S01]  /*84a0*/  IMAD.MOV.U32 R97, RZ, RZ, R101 ;  /* 0x000000ffff617224 */ /* 0x000fe200078e0065 */
[C---:B------:R-:W-:Y:S01]  /*84b0*/  LEA R244, P1, R25.reuse, R7, 0x2 ;  /* 0x0000000719f47211 */ /* 0x040fe200078210ff */
[----:B------:R-:W-:Y:S02]  /*84c0*/  IMAD.MOV.U32 R101, RZ, RZ, R150 ;  /* 0x000000ffff657224 */ /* 0x000fe400078e0096 */
[----:B------:R-:W-:Y:S01]  /*84d0*/  IMAD.MOV.U32 R99, RZ, RZ, R103 ;  /* 0x000000ffff637224 */ /* 0x000fe200078e0067 */
[----:B------:R-:W-:-:S05]  /*84e0*/  LEA.HI.X.SX32 R245, R25, R5, 0x2, P1 ;  /* 0x0000000519f57211 */ /* 0x000fca00008f16ff */
[----:B------:R-:W-:Y:S01]  /*84f0*/  STL.64 [R1+0x90], R244 ;  /* 0x000090f401007387 */ /* 0x000fe20000100a00 */
[----:B--2---:R-:W-:Y:S01]  /*8500*/  IMAD.MOV.U32 R150, RZ, RZ, R8 ;  /* 0x000000ffff967224 */ /* 0x004fe200078e0008 */
[----:B------:R-:W-:Y:S01]  /*8510*/  LEA R8, P3, R23, R7, 0x2 ;  /* 0x0000000717087211 */ /* 0x000fe200078610ff */
[----:B------:R-:W-:-:S03]  /*8520*/  IMAD.MOV.U32 R103, RZ, RZ, R9 ;  /* 0x000000ffff677224 */ /* 0x000fc600078e0009 */
[----:B------:R-:W-:-:S05]  /*8530*/  LEA.HI.X.SX32 R9, R23, R5, 0x2, P3 ;  /* 0x0000000517097211 */ /* 0x000fca00018f16ff */
[----:B------:R1:W-:Y:S04]  /*8540*/  STL.64 [R1+0x88], R8 ;  /* 0x0000880801007387 */ /* 0x0003e80000100a00 */
[----:B-1----:R-:W2:Y:S01]  /*8550*/  LDL.LU R9, [R1+0x938] ;  /* 0x0009380001097983 */ /* 0x002ea20000300800 */
[----:B------:R-:W-:Y:S02]  /*8560*/  IMAD R21, R21, UR5, RZ ;  /* 0x0000000515157c24 */ /* 0x000fe4000f8e02ff */
[----:B------:R-:W-:-:S03]  /*8570*/  IMAD R19, R19, UR5, RZ ;  /* 0x0000000513137c24 */ /* 0x000fc6000f8e02ff */
[-C--:B------:R-:W-:Y:S01]  /*8580*/  LEA R244, P1, R21, R7.reuse, 0x2 ;  /* 0x0000000715f47211 */ /* 0x080fe200078210ff */
[----:B------:R-:W-:Y:S01]  /*8590*/  IMAD R17, R17, UR5, RZ ;  /* 0x0000000511117c24 */ /* 0x000fe2000f8e02ff */
[----:B------:R-:W-:Y:S02]  /*85a0*/  LEA R8, P3, R19, R7, 0x2 ;  /* 0x0000000713087211 */ /* 0x000fe400078610ff */
[----:B------:R-:W-:Y:S01]  /*85b0*/  LEA.HI.X.SX32 R245, R21, R5, 0x2, P1 ;  /* 0x0000000515f57211 */ /* 0x000fe200008f16ff */
[----:B------:R-:W-:Y:S02]  /*85c0*/  IMAD R63, R60, UR5, RZ ;  /* 0x000000053c3f7c24 */ /* 0x000fe4000f8e02ff */
[----:B------:R-:W-:Y:S02]  /*85d0*/  IMAD R60, R52, UR5, RZ ;  /* 0x00000005343c7c24 */ /* 0x000fe4000f8e02ff */
[----:B------:R1:W-:Y:S01]  /*85e0*/  STL.64 [R1+0x80], R244 ;  /* 0x000080f401007387 */ /* 0x0003e20000100a00 */
[----:B------:R-:W-:-:S02]  /*85f0*/  IMAD R52, R20, UR5, RZ ;  /* 0x0000000514347c24 */ /* 0x000fc4000f8e02ff */
[----:B------:R-:W-:Y:S01]  /*8600*/  IMAD.MOV.U32 R20, RZ, RZ, R8 ;  /* 0x000000ffff147224 */ /* 0x000fe200078e0008 */
[----:B-1----:R-:W4:Y:S04]  /*8610*/  LDL.LU.64 R244, [R1+0x930] ;  /* 0x0009300001f47983 */ /* 0x002f280000300a00 */
[----:B------:R1:W-:Y:S02]  /*8620*/  STL [R1+0x78], R8 ;  /* 0x0000780801007387 */ /* 0x0003e40000100800 */
[----:B-1----:R-:W-:Y:S01]  /*8630*/  LEA R8, P1, R17, R7, 0x2 ;  /* 0x0000000711087211 */ /* 0x002fe200078210ff */
[----:B--2---:R-:W-:Y:S01]  /*8640*/  IMAD.MOV.U32 R21, RZ, RZ, R9 ;  /* 0x000000ffff157224 */ /* 0x004fe200078e0009 */
[-C--:B------:R-:W-:Y:S02]  /*8650*/  LEA.HI.X.SX32 R21, R19, R5.reuse, 0x2, P3 ;  /* 0x0000000513157211 */ /* 0x080fe400018f16ff */
[----:B------:R-:W-:-:S03]  /*8660*/  LEA.HI.X.SX32 R9, R17, R5, 0x2, P1 ;  /* 0x0000000511097211 */ /* 0x000fc600008f16ff */
[----:B------:R-:W-:Y:S04]  /*8670*/  STL [R1+0x7c], R21 ;  /* 0x00007c1501007387 */ /* 0x000fe80000100800 */
[----:B------:R1:W-:Y:S04]  /*8680*/  STL.64 [R1+0x210], R8 ;  /* 0x0002100801007387 */ /* 0x0003e80000100a00 */
[----:B-1----:R-:W2:Y:S01]  /*8690*/  LDL.LU.64 R8, [R1+0x928] ;  /* 0x0009280001087983 */ /* 0x002ea20000300a00 */
[----:B------:R-:W-:Y:S02]  /*86a0*/  IMAD R15, R15, UR5, RZ ;  /* 0x000000050f0f7c24 */ /* 0x000fe4000f8e02ff */
[----:B------:R-:W-:-:S03]  /*86b0*/  IMAD R13, R13, UR5, RZ ;  /* 0x000000050d0d7c24 */ /* 0x000fc6000f8e02ff */
[-C--:B------:R-:W-:Y:S01]  /*86c0*/  LEA R20, P3, R15, R7.reuse, 0x2 ;  /* 0x000000070f147211 */ /* 0x080fe200078610ff */
[----:B------:R-:W-:Y:S01]  /*86d0*/  IMAD R49, R16, UR5, RZ ;  /* 0x0000000510317c24 */ /* 0x000fe2000f8e02ff */
[----:B------:R-:W-:Y:S01]  /*86e0*/  LEA R16, P1, R13, R7, 0x2 ;  /* 0x000000070d107211 */ /* 0x000fe200078210ff */
[----:B------:R-:W-:Y:S01]  /*86f0*/  IMAD R11, R11, UR5, RZ ;  /* 0x000000050b0b7c24 */ /* 0x000fe2000f8e02ff */
[-C--:B------:R-:W-:Y:S01]  /*8700*/  LEA.HI.X.SX32 R21, R15, R5.reuse, 0x2, P3 ;  /* 0x000000050f157211 */ /* 0x080fe200018f16ff */
[----:B------:R-:W-:Y:S01]  /*8710*/  IMAD R10, R10, UR5, RZ ;  /* 0x000000050a0a7c24 */ /* 0x000fe2000f8e02ff */
[----:B------:R-:W-:Y:S01]  /*8720*/  LEA.HI.X.SX32 R17, R13, R5, 0x2, P1 ;  /* 0x000000050d117211 */ /* 0x000fe200008f16ff */
[----:B------:R-:W-:Y:S02]  /*8730*/  IMAD R18, R18, UR5, RZ ;  /* 0x0000000512127c24 */ /* 0x000fe4000f8e02ff */
[----:B------:R1:W-:Y:S01]  /*8740*/  STL.64 [R1+0x70], R20 ;  /* 0x0000701401007387 */ /* 0x0003e20000100a00 */
[----:B------:R-:W-:-:S03]  /*8750*/  IMAD R51, R12, UR5, RZ ;  /* 0x000000050c337c24 */ /* 0x000fc6000f8e02ff */
[----:B------:R3:W-:Y:S01]  /*8760*/  STL.64 [R1+0x68], R16 ;  /* 0x0000681001007387 */ /* 0x0007e20000100a00 */
[CC--:B-1----:R-:W-:Y:S02]  /*8770*/  LEA R20, P3, R11.reuse, R7.reuse, 0x2 ;  /* 0x000000070b147211 */ /* 0x0c2fe400078610ff */
[----:B---3--:R-:W-:Y:S02]  /*8780*/  LEA R16, P1, R10, R7, 0x2 ;  /* 0x000000070a107211 */ /* 0x008fe400078210ff */
[----:B------:R-:W-:Y:S02]  /*8790*/  LEA.HI.X.SX32 R21, R11, R5, 0x2, P3 ;  /* 0x000000050b157211 */ /* 0x000fe400018f16ff */
[----:B------:R-:W-:Y:S01]  /*87a0*/  LEA R12, P3, R18, R7, 0x2 ;  /* 0x00000007120c7211 */ /* 0x000fe200078610ff */
[----:B------:R-:W-:Y:S01]  /*87b0*/  IMAD R26, R26, UR5, RZ ;  /* 0x000000051a1a7c24 */ /* 0x000fe2000f8e02ff */
[-C--:B------:R-:W-:Y:S01]  /*87c0*/  LEA.HI.X.SX32 R17, R10, R5.reuse, 0x2, P1 ;  /* 0x000000050a117211 */ /* 0x080fe200008f16ff */
[----:B------:R-:W-:Y:S01]  /*87d0*/  IMAD R30, R30, UR5, RZ ;  /* 0x000000051e1e7c24 */ /* 0x000fe2000f8e02ff */
[----:B------:R-:W-:Y:S01]  /*87e0*/  LEA.HI.X.SX32 R13, R18, R5, 0x2, P3 ;  /* 0x00000005120d7211 */ /* 0x000fe200018f16ff */
[----:B------:R-:W-:Y:S01]  /*87f0*/  STL.64 [R1+0x60], R20 ;  /* 0x0000601401007387 */ /* 0x000fe20000100a00 */
[----:B------:R-:W-:-:S03]  /*8800*/  IMAD R38, R38, UR5, RZ ;  /* 0x0000000526267c24 */ /* 0x000fc6000f8e02ff */
[----:B------:R1:W-:Y:S01]  /*8810*/  STL.64 [R1+0x58], R16 ;  /* 0x0000581001007387 */ /* 0x0003e20000100a00 */
[----:B------:R-:W-:-:S03]  /*8820*/  IMAD R42, R42, UR5, RZ ;  /* 0x000000052a2a7c24 */ /* 0x000fc6000f8e02ff */
[----:B------:R3:W-:Y:S01]  /*8830*/  STL.64 [R1+0x50], R12 ;  /* 0x0000500c01007387 */ /* 0x0007e20000100a00 */
[-C--:B-1----:R-:W-:Y:S02]  /*8840*/  LEA R16, P1, R26, R7.reuse, 0x2 ;  /* 0x000000071a107211 */ /* 0x082fe400078210ff */
[----:B---3--:R-:W-:Y:S02]  /*8850*/  LEA R12, P3, R30, R7, 0x2 ;  /* 0x000000071e0c7211 */ /* 0x008fe400078610ff */
[----:B------:R-:W-:Y:S02]  /*8860*/  LEA.HI.X.SX32 R17, R26, R5, 0x2, P1 ;  /* 0x000000051a117211 */ /* 0x000fe400008f16ff */
[----:B------:R-:W-:Y:S02]  /*8870*/  LEA R10, P1, R38, R7, 0x2 ;  /* 0x00000007260a7211 */ /* 0x000fe400078210ff */
[-C--:B------:R-:W-:Y:S01]  /*8880*/  LEA.HI.X.SX32 R13, R30, R5.reuse, 0x2, P3 ;  /* 0x000000051e0d7211 */ /* 0x080fe200018f16ff */
[----:B------:R-:W-:Y:S01]  /*8890*/  IMAD R50, R50, UR5, RZ ;  /* 0x0000000532327c24 */ /* 0x000fe2000f8e02ff */
[----:B------:R-:W-:Y:S01]  /*88a0*/  LEA.HI.X.SX32 R11, R38, R5, 0x2, P1 ;  /* 0x00000005260b7211 */ /* 0x000fe200008f16ff */
[----:B------:R-:W-:Y:S01]  /*88b0*/  IMAD R54, R54, UR5, RZ ;  /* 0x0000000536367c24 */ /* 0x000fe2000f8e02ff */
[----:B------:R-:W-:Y:S01]  /*88c0*/  STL.64 [R1+0x48], R16 ;  /* 0x0000481001007387 */ /* 0x000fe20000100a00 */
[----:B------:R-:W-:-:S03]  /*88d0*/  IMAD R62, R62, UR5, RZ ;  /* 0x000000053e3e7c24 */ /* 0x000fc6000f8e02ff */
[----:B------:R-:W-:Y:S04]  /*88e0*/  STL.64 [R1+0x40], R12 ;  /* 0x0000400c01007387 */ /* 0x000fe80000100a00 */
[----:B------:R1:W-:Y:S01]  /*88f0*/  STL.64 [R1+0x208], R10 ;  /* 0x0002080a01007387 */ /* 0x0003e20000100a00 */
[----:B------:R-:W-:Y:S01]  /*8900*/  IMAD R70, R70, UR5, RZ ;  /* 0x0000000546467c24 */ /* 0x000fe2000f8e02ff */
[----:B-1----:R-:W-:-:S04]  /*8910*/  LEA R10, P1, R50, R7, 0x2 ;  /* 0x00000007320a7211 */ /* 0x002fc800078210ff */
[----:B------:R-:W-:Y:S02]  /*8920*/  LEA.HI.X.SX32 R11, R50, R5, 0x2, P1 ;  /* 0x00000005320b7211 */ /* 0x000fe400008f16ff */
[----:B------:R-:W-:Y:S01]  /*8930*/  LEA R12, P1, R62, R7, 0x2 ;  /* 0x000000073e0c7211 */ /* 0x000fe200078210ff */
[----:B------:R-:W-:-:S03]  /*8940*/  IMAD R74, R74, UR5, RZ ;  /* 0x000000054a4a7c24 */ /* 0x000fc6000f8e02ff */
[----:B------:R-:W-:Y:S01]  /*8950*/  LEA.HI.X.SX32 R13, R62, R5, 0x2, P1 ;  /* 0x000000053e0d7211 */ /* 0x000fe200008f16ff */
[----:B------:R-:W-:Y:S02]  /*8960*/  IMAD R78, R78, UR5, RZ ;  /* 0x000000054e4e7c24 */ /* 0x000fe4000f8e02ff */
[----:B------:R-:W-:Y:S02]  /*8970*/  IMAD R86, R86, UR5, RZ ;  /* 0x0000000556567c24 */ /* 0x000fe4000f8e02ff */
[----:B------:R-:W-:Y:S02]  /*8980*/  IMAD R94, R94, UR5, RZ ;  /* 0x000000055e5e7c24 */ /* 0x000fe4000f8e02ff */
[----:B------:R-:W-:Y:S02]  /*8990*/  IMAD R57, R14, UR5, RZ ;  /* 0x000000050e397c24 */ /* 0x000fe4000f8e02ff */
[----:B------:R-:W-:Y:S02]  /*89a0*/  IMAD.MOV.U32 R93, RZ, RZ, R97 ;  /* 0x000000ffff5d7224 */ /* 0x000fe400078e0061 */
[----:B------:R-:W-:-:S02]  /*89b0*/  IMAD R98, R98, UR5, RZ ;  /* 0x0000000562627c24 */ /* 0x000fc4000f8e02ff */
[----:B------:R-:W-:Y:S02]  /*89c0*/  IMAD.MOV.U32 R97, RZ, RZ, R99 ;  /* 0x000000ffff617224 */ /* 0x000fe400078e0063 */
[----:B------:R-:W-:Y:S02]  /*89d0*/  IMAD.MOV.U32 R99, RZ, RZ, R101 ;  /* 0x000000ffff637224 */ /* 0x000fe400078e0065 */
[----:B------:R-:W-:Y:S02]  /*89e0*/  IMAD.MOV.U32 R101, RZ, RZ, R105 ;  /* 0x000000ffff657224 */ /* 0x000fe400078e0069 */
[----:B------:R-:W-:Y:S02]  /*89f0*/  IMAD.MOV.U32 R105, RZ, RZ, R240 ;  /* 0x000000ffff697224 */ /* 0x000fe400078e00f0 */
[----:B------:R-:W-:Y:S02]  /*8a00*/  IMAD R104, R104, UR5, RZ ;  /* 0x0000000568687c24 */ /* 0x000fe4000f8e02ff */
[----:B------:R-:W-:-:S02]  /*8a10*/  IMAD.MOV.U32 R240, RZ, RZ, R250 ;  /* 0x000000fffff07224 */ /* 0x000fc400078e00fa */
[----:B------:R-:W-:Y:S02]  /*8a20*/  IMAD R100, R100, UR5, RZ ;  /* 0x0000000564647c24 */ /* 0x000fe4000f8e02ff */
[----:B------:R-:W-:Y:S02]  /*8a30*/  IMAD.MOV.U32 R95, RZ, RZ, R103 ;  /* 0x000000ffff5f7224 */ /* 0x000fe400078e0067 */
[----:B------:R-:W-:Y:S02]  /*8a40*/  IMAD.MOV.U32 R103, RZ, RZ, R251 ;  /* 0x000000ffff677224 */ /* 0x000fe400078e00fb */
[----:B----4-:R-:W-:Y:S02]  /*8a50*/  IMAD.MOV.U32 R89, RZ, RZ, R246 ;  /* 0x000000ffff597224 */ /* 0x010fe400078e00f6 */
[----:B------:R-:W-:Y:S02]  /*8a60*/  IMAD R96, R96, UR5, RZ ;  /* 0x0000000560607c24 */ /* 0x000fe4000f8e02ff */
[----:B------:R-:W-:-:S02]  /*8a70*/  IMAD.MOV.U32 R91, RZ, RZ, R95 ;  /* 0x000000ffff5b7224 */ /* 0x000fc400078e005f */
[----:B------:R-:W-:Y:S02]  /*8a80*/  IMAD R92, R92, UR5, RZ ;  /* 0x000000055c5c7c24 */ /* 0x000fe4000f8e02ff */
[----:B------:R-:W-:Y:S02]  /*8a90*/  IMAD.MOV.U32 R95, RZ, RZ, R103 ;  /* 0x000000ffff5f7224 */ /* 0x000fe400078e0067 */
[----:B------:R-:W-:Y:S02]  /*8aa0*/  IMAD.MOV.U32 R103, RZ, RZ, R241 ;  /* 0x000000ffff677224 */ /* 0x000fe400078e00f1 */
[----:B------:R-:W-:Y:S02]  /*8ab0*/  IMAD.MOV.U32 R241, RZ, RZ, R247 ;  /* 0x000000fffff17224 */ /* 0x000fe400078e00f7 */
        /* <DEDUP_REMOVED lines=16> */
[----:B--2---:R-:W-:Y:S01]  /*8bc0*/  IMAD R53, R8, UR5, RZ ;  /* 0x0000000508357c24 */ /* 0x004fe2000f8e02ff */
[----:B------:R-:W-:Y:S01]  /*8bd0*/  LEA R8, P3, R42, R7, 0x2 ;  /* 0x000000072a087211 */ /* 0x000fe200078610ff */
[----:B------:R-:W-:-:S03]  /*8be0*/  IMAD R55, R9, UR5, RZ ;  /* 0x0000000509377c24 */ /* 0x000fc6000f8e02ff */
[----:B------:R-:W-:-:S05]  /*8bf0*/  LEA.HI.X.SX32 R9, R42, R5, 0x2, P3 ;  /* 0x000000052a097211 */ /* 0x000fca00018f16ff */
[----:B------:R1:W-:Y:S04]  /*8c00*/  STL.64 [R1+0x38], R8 ;  /* 0x0000380801007387 */ /* 0x0003e80000100a00 */
[----:B------:R-:W-:Y:S01]  /*8c10*/  STL.64 [R1+0x30], R10 ;  /* 0x0000300a01007387 */ /* 0x000fe20000100a00 */
[----:B-1----:R-:W-:-:S04]  /*8c20*/  LEA R8, P3, R54, R7, 0x2 ;  /* 0x0000000736087211 */ /* 0x002fc800078610ff */
        /* <DEDUP_REMOVED lines=8> */
[----:B------:R-:W-:-:S03]  /*8cb0*/  LEA R14, P1, R86, R7, 0x2 ;  /* 0x00000007560e7211 */ /* 0x000fc600078210ff */
[----:B------:R2:W-:Y:S01]  /*8cc0*/  STL.64 [R1+0x10], R12 ;  /* 0x0000100c01007387 */ /* 0x0005e20000100a00 */
[----:B-1----:R-:W-:-:S04]  /*8cd0*/  LEA R8, P3, R78, R7, 0x2 ;  /* 0x000000074e087211 */ /* 0x002fc800078610ff */
[----:B------:R-:W-:Y:S02]  /*8ce0*/  LEA.HI.X.SX32 R9, R78, R5, 0x2, P3 ;  /* 0x000000054e097211 */ /* 0x000fe400018f16ff */
[----:B--2---:R-:W-:Y:S02]  /*8cf0*/  LEA R12, P3, R94, R7, 0x2 ;  /* 0x000000075e0c7211 */ /* 0x004fe400078610ff */
[-C--:B------:R-:W-:Y:S02]  /*8d00*/  LEA.HI.X.SX32 R15, R86, R5.reuse, 0x2, P1 ;  /* 0x00000005560f7211 */ /* 0x080fe400008f16ff */
[----:B------:R-:W-:Y:S02]  /*8d10*/  LEA.HI.X.SX32 R13, R94, R5, 0x2, P3 ;  /* 0x000000055e0d7211 */ /* 0x000fe400018f16ff */
[-C--:B------:R-:W-:Y:S01]  /*8d20*/  LEA R250, P1, R98, R7.reuse, 0x2 ;  /* 0x0000000762fa7211 */ /* 0x080fe200078210ff */
[----:B------:R-:W-:Y:S01]  /*8d30*/  STL.64 [R1+0x8], R8 ;  /* 0x0000080801007387 */ /* 0x000fe20000100a00 */
[----:B------:R-:W-:-:S02]  /*8d40*/  LEA R246, P3, R104, R7, 0x2 ;  /* 0x0000000768f67211 */ /* 0x000fc400078610ff */
[-C--:B------:R-:W-:Y:S01]  /*8d50*/  LEA.HI.X.SX32 R251, R98, R5.reuse, 0x2, P1 ;  /* 0x0000000562fb7211 */ /* 0x080fe200008f16ff */
[----:B------:R1:W-:Y:S04]  /*8d60*/  STL.64 [R1+0x200], R14 ;  /* 0x0002000e01007387 */ /* 0x0003e80000100a00 */
[----:B------:R2:W-:Y:S01]  /*8d70*/  STL.64 [R1], R12 ;  /* 0x0000000c01007387 */ /* 0x0005e20000100a00 */
[----:B------:R-:W-:Y:S02]  /*8d80*/  LEA.HI.X.SX32 R247, R104, R5, 0x2, P3 ;  /* 0x0000000568f77211 */ /* 0x000fe400018f16ff */
[-C--:B-1----:R-:W-:Y:S02]  /*8d90*/  LEA R14, P3, R96, R7.reuse, 0x2 ;  /* 0x00000007600e7211 */ /* 0x082fe400078610ff */
[----:B--2---:R-:W-:-:S04]  /*8da0*/  LEA R12, P1, R100, R7, 0x2 ;  /* 0x00000007640c7211 */ /* 0x004fc800078210ff */
[----:B------:R-:W-:Y:S02]  /*8db0*/  LEA.HI.X.SX32 R13, R100, R5, 0x2, P1 ;  /* 0x00000005640d7211 */ /* 0x000fe400008f16ff */
[----:B------:R-:W-:Y:S02]  /*8dc0*/  LEA R16, P1, R92, R7, 0x2 ;  /* 0x000000075c107211 */ /* 0x000fe400078210ff */
[----:B------:R-:W-:Y:S02]  /*8dd0*/  LEA.HI.X.SX32 R15, R96, R5, 0x2, P3 ;  /* 0x00000005600f7211 */ /* 0x000fe400018f16ff */
[----:B------:R-:W-:Y:S02]  /*8de0*/  LEA R18, P3, R88, R7, 0x2 ;  /* 0x0000000758127211 */ /* 0x000fe400078610ff */
[----:B------:R-:W-:Y:S02]  /*8df0*/  LEA.HI.X.SX32 R17, R92, R5, 0x2, P1 ;  /* 0x000000055c117211 */ /* 0x000fe400008f16ff */
[----:B------:R-:W-:-:S02]  /*8e00*/  LEA R22, P1, R84, R7, 0x2 ;  /* 0x0000000754167211 */ /* 0x000fc400078210ff */
[-C--:B------:R-:W-:Y:S02]  /*8e10*/  LEA.HI.X.SX32 R19, R88, R5.reuse, 0x2, P3 ;  /* 0x0000000558137211 */ /* 0x080fe400018f16ff */
[----:B------:R-:W-:Y:S02]  /*8e20*/  LEA.HI.X.SX32 R23, R84, R5, 0x2, P1 ;  /* 0x0000000554177211 */ /* 0x000fe400008f16ff */
[C---:B------:R-:W-:Y:S01]  /*8e30*/  LEA R20, P3, R80.reuse, R7, 0x2 ;  /* 0x0000000750147211 */ /* 0x040fe200078610ff */
[----:B------:R-:W-:Y:S04]  /*8e40*/  STL.64 [R1+0x908], R18 ;  /* 0x0009081201007387 */ /* 0x000fe80000100a00 */
[----:B------:R1:W-:Y:S01]  /*8e50*/  STL.64 [R1+0x240], R22 ;  /* 0x0002401601007387 */ /* 0x0003e20000100a00 */
[----:B------:R-:W-:-:S02]  /*8e60*/  LEA.HI.X.SX32 R21, R80, R5, 0x2, P3 ;  /* 0x0000000550157211 */ /* 0x000fc400018f16ff */
[-C--:B------:R-:W-:Y:S02]  /*8e70*/  LEA R24, P3, R72, R7.reuse, 0x2 ;  /* 0x0000000748187211 */ /* 0x080fe400078610ff */
[----:B-1----:R-:W-:-:S04]  /*8e80*/  LEA R22, P1, R76, R7, 0x2 ;  /* 0x000000074c167211 */ /* 0x002fc800078210ff */
[----:B------:R-:W-:Y:S02]  /*8e90*/  LEA.HI.X.SX32 R23, R76, R5, 0x2, P1 ;  /* 0x000000054c177211 */ /* 0x000fe400008f16ff */
[----:B------:R-:W-:Y:S02]  /*8ea0*/  LEA R26, P1, R68, R7, 0x2 ;  /* 0x00000007441a7211 */ /* 0x000fe400078210ff */
[----:B------:R-:W-:Y:S02]  /*8eb0*/  LEA.HI.X.SX32 R25, R72, R5, 0x2, P3 ;  /* 0x0000000548197211 */ /* 0x000fe400018f16ff */
[----:B------:R-:W-:Y:S02]  /*8ec0*/  LEA R28, P3, R64, R7, 0x2 ;  /* 0x00000007401c7211 */ /* 0x000fe400078610ff */
[----:B------:R-:W-:Y:S02]  /*8ed0*/  LEA.HI.X.SX32 R27, R68, R5, 0x2, P1 ;  /* 0x00000005441b7211 */ /* 0x000fe400008f16ff */
[----:B------:R-:W-:-:S02]  /*8ee0*/  LEA R30, P1, R63, R7, 0x2 ;  /* 0x000000073f1e7211 */ /* 0x000fc400078210ff */
[----:B------:R-:W-:Y:S02]  /*8ef0*/  LEA.HI.X.SX32 R29, R64, R5, 0x2, P3 ;  /* 0x00000005401d7211 */ /* 0x000fe400018f16ff */
[----:B------:R-:W-:Y:S02]  /*8f00*/  LEA R32, P3, R61, R7, 0x2 ;  /* 0x000000073d207211 */ /* 0x000fe400078610ff */
[----:B------:R-:W-:Y:S02]  /*8f10*/  LEA.HI.X.SX32 R31, R63, R5, 0x2, P1 ;  /* 0x000000053f1f7211 */ /* 0x000fe400008f16ff */
[----:B------:R-:W-:Y:S01]  /*8f20*/  LEA R18, P1, R60, R7, 0x2 ;  /* 0x000000073c127211 */ /* 0x000fe200078210ff */
[----:B------:R-:W-:Y:S01]  /*8f30*/  IMAD R11, R34, UR5, RZ ;  /* 0x00000005220b7c24 */ /* 0x000fe2000f8e02ff */
[----:B------:R-:W-:Y:S02]  /*8f40*/  LEA.HI.X.SX32 R33, R61, R5, 0x2, P3 ;  /* 0x000000053d217211 */ /* 0x000fe400018f16ff */
[----:B------:R-:W-:-:S02]  /*8f50*/  LEA R34, P3, R56, R7, 0x2 ;  /* 0x0000000738227211 */ /* 0x000fc400078610ff */
        /* <DEDUP_REMOVED lines=11> */
[----:B------:R-:W-:Y:S01]  /*9010*/  LEA.HI.X.SX32 R43, R43, R5, 0x2, P3 ;  /* 0x000000052b2b7211 */ /* 0x000fe200018f16ff */
[----:B------:R1:W-:Y:S01]  /*9020*/  STL.64 [R1+0x248], R18 ;  /* 0x0002481201007387 */ /* 0x0003e20000100a00 */
[----:B------:R-:W-:-:S02]  /*9030*/  LEA R46, P3, R47, R7, 0x2 ;  /* 0x000000072f2e7211 */ /* 0x000fc400078610ff */
[-C--:B------:R-:W-:Y:S02]  /*9040*/  LEA.HI.X.SX32 R45, R45, R5.reuse, 0x2, P1 ;  /* 0x000000052d2d7211 */ /* 0x080fe400008f16ff */
[----:B------:R-:W-:Y:S02]  /*9050*/  LEA.HI.X.SX32 R47, R47, R5, 0x2, P3 ;  /* 0x000000052f2f7211 */ /* 0x000fe400018f16ff */
[-C--:B------:R-:W-:Y:S02]  /*9060*/  LEA R48, P3, R49, R7.reuse, 0x2 ;  /* 0x0000000731307211 */ /* 0x080fe400078610ff */
[----:B-1----:R-:W-:-:S04]  /*9070*/  LEA R18, P1, R52, R7, 0x2 ;  /* 0x0000000734127211 */ /* 0x002fc800078210ff */
[----:B------:R-:W-:Y:S02]  /*9080*/  LEA.HI.X.SX32 R19, R52, R5, 0x2, P1 ;  /* 0x0000000534137211 */ /* 0x000fe400008f16ff */
[----:B------:R-:W-:Y:S02]  /*9090*/  LEA R50, P1, R51, R7, 0x2 ;  /* 0x0000000733327211 */ /* 0x000fe400078210ff */
[----:B------:R-:W-:Y:S02]  /*90a0*/  LEA.HI.X.SX32 R49, R49, R5, 0x2, P3 ;  /* 0x0000000531317211 */ /* 0x000fe400018f16ff */
[----:B------:R-:W-:Y:S02]  /*90b0*/  LEA R52, P3, R53, R7, 0x2 ;  /* 0x0000000735347211 */ /* 0x000fe400078610ff */
[----:B------:R-:W-:Y:S02]  /*90c0*/  LEA.HI.X.SX32 R51, R51, R5, 0x2, P1 ;  /* 0x0000000533337211 */ /* 0x000fe400008f16ff */
[----:B------:R-:W-:Y:S01]  /*90d0*/  LEA R54, P1, R55, R7, 0x2 ;  /* 0x0000000737367211 */ /* 0x000fe200078210ff */
[----:B------:R-:W-:Y:S01]  /*90e0*/  IMAD R8, R58, UR5, RZ ;  /* 0x000000053a087c24 */ /* 0x000fe2000f8e02ff */
[----:B------:R-:W-:-:S02]  /*90f0*/  LEA.HI.X.SX32 R53, R53, R5, 0x2, P3 ;  /* 0x0000000535357211 */ /* 0x000fc400018f16ff */
[----:B------:R-:W-:Y:S02]  /*9100*/  LEA R56, P3, R57, R7, 0x2 ;  /* 0x0000000739387211 */ /* 0x000fe400078610ff */
[----:B------:R-:W-:Y:S02]  /*9110*/  LEA.HI.X.SX32 R55, R55, R5, 0x2, P1 ;  /* 0x0000000537377211 */ /* 0x000fe400008f16ff */
[----:B------:R-:W-:Y:S01]  /*9120*/  LEA R58, P1, R59, R7, 0x2 ;  /* 0x000000073b3a7211 */ /* 0x000fe200078210ff */
[----:B------:R1:W-:Y:S01]  /*9130*/  STL.64 [R1+0x250], R18 ;  /* 0x0002501201007387 */ /* 0x0003e20000100a00 */
[----:B------:R-:W-:Y:S01]  /*9140*/  LEA.HI.X.SX32 R57, R57, R5, 0x2, P3 ;  /* 0x0000000539397211 */ /* 0x000fe200018f16ff */
[----:B------:R-:W-:Y:S01]  /*9150*/  IMAD R9, R66, UR5, RZ ;  /* 0x0000000542097c24 */ /* 0x000fe2000f8e02ff */
[----:B------:R-:W-:Y:S02]  /*9160*/  LEA R60, P3, R11, R7, 0x2 ;  /* 0x000000070b3c7211 */ /* 0x000fe400078610ff */
[-C--:B------:R-:W-:Y:S01]  /*9170*/  LEA.HI.X.SX32 R59, R59, R5.reuse, 0x2, P1 ;  /* 0x000000053b3b7211 */ /* 0x080fe200008f16ff */
[----:B------:R-:W-:Y:S01]  /*9180*/  IMAD R67, R82, UR5, RZ ;  /* 0x0000000552437c24 */ /* 0x000fe2000f8e02ff */
[----:B------:R-:W-:-:S02]  /*9190*/  LEA.HI.X.SX32 R61, R11, R5, 0x2, P3 ;  /* 0x000000050b3d7211 */ /* 0x000fc400018f16ff */
[-C--:B-1----:R-:W-:Y:S01]  /*91a0*/  LEA R18, P1, R10, R7.reuse, 0x2 ;  /* 0x000000070a127211 */ /* 0x082fe200078210ff */
[----:B------:R-:W-:Y:S01]  /*91b0*/  IMAD R69, R90, UR5, RZ ;  /* 0x000000055a457c24 */ /* 0x000fe2000f8e02ff */
[----:B------:R-:W-:Y:S02]  /*91c0*/  LEA R62, P3, R8, R7, 0x2 ;  /* 0x00000007083e7211 */ /* 0x000fe400078610ff */
[----:B------:R-:W-:Y:S02]  /*91d0*/  LEA.HI.X.SX32 R19, R10, R5, 0x2, P1 ;  /* 0x000000050a137211 */ /* 0x000fe400008f16ff */
[----:B------:R-:W-:Y:S01]  /*91e0*/  LEA R64, P1, R9, R7, 0x2 ;  /* 0x0000000709407211 */ /* 0x000fe200078210ff */
[----:B------:R-:W-:Y:S01]  /*91f0*/  IMAD R71, R102, UR5, RZ ;  /* 0x0000000566477c24 */ /* 0x000fe2000f8e02ff */
[----:B------:R-:W-:Y:S01]  /*9200*/  LEA.HI.X.SX32 R63, R8, R5, 0x2, P3 ;  /* 0x00000005083f7211 */ /* 0x000fe200018f16ff */
[----:B------:R-:W-:Y:S01]  /*9210*/  IMAD R73, R106, UR5, RZ ;  /* 0x000000056a497c24 */ /* 0x000fe2000f8e02ff */
[----:B------:R-:W-:-:S02]  /*9220*/  LEA R66, P3, R67, R7, 0x2 ;  /* 0x0000000743427211 */ /* 0x000fc400078610ff */
[----:B------:R-:W-:Y:S02]  /*9230*/  LEA.HI.X.SX32 R65, R9, R5, 0x2, P1 ;  /* 0x0000000509417211 */ /* 0x000fe400008f16ff */
[----:B------:R-:W-:Y:S01]  /*9240*/  LEA R68, P1, R69, R7, 0x2 ;  /* 0x0000000745447211 */ /* 0x000fe200078210ff */
[----:B------:R-:W-:Y:S01]  /*9250*/  IMAD R75, R109, UR5, RZ ;  /* 0x000000056d4b7c24 */ /* 0x000fe2000f8e02ff */
[----:B------:R-:W-:Y:S01]  /*9260*/  LEA.HI.X.SX32 R67, R67, R5, 0x2, P3 ;  /* 0x0000000543437211 */ /* 0x000fe200018f16ff */
        /* <DEDUP_REMOVED lines=9> */
[----:B------:R-:W-:Y:S02]  /*9300*/  LEA R8, P1, R77, R7, 0x2 ;  /* 0x000000074d087211 */ /* 0x000fe400078210ff */
[----:B------:R-:W-:Y:S01]  /*9310*/  LEA.HI.X.SX32 R75, R75, R5, 0x2, P3 ;  /* 0x000000054b4b7211 */ /* 0x000fe200018f16ff */
[----:B------:R-:W-:Y:S01]  /*9320*/  IMAD R83, R252, UR5, RZ ;  /* 0x00000005fc537c24 */ /* 0x000fe2000f8e02ff */
[----:B------:R-:W-:Y:S02]  /*9330*/  LEA R76, P3, R79, R7, 0x2 ;  /* 0x000000074f4c7211 */ /* 0x000fe400078610ff */
[----:B------:R-:W-:Y:S02]  /*9340*/  LEA.HI.X.SX32 R9, R77, R5, 0x2, P1 ;  /* 0x000000054d097211 */ /* 0x000fe400008f16ff */
[C---:B------:R-:W-:Y:S01]  /*9350*/  LEA R78, P1, R82.reuse, R7, 0x2 ;  /* 0x00000007524e7211 */ /* 0x040fe200078210ff */
[----:B------:R-:W-:Y:S01]  /*9360*/  IMAD R81, R249, UR5, RZ ;  /* 0x00000005f9517c24 */ /* 0x000fe2000f8e02ff */
[-C--:B------:R-:W-:Y:S01]  /*9370*/  LEA.HI.X.SX32 R77, R79, R5.reuse, 0x2, P3 ;  /* 0x000000054f4d7211 */ /* 0x080fe200018f16ff */
[----:B------:R-:W-:Y:S01]  /*9380*/  IMAD R87, R91, UR5, RZ ;  /* 0x000000055b577c24 */ /* 0x000fe2000f8e02ff */
[----:B------:R-:W-:-:S02]  /*9390*/  LEA.HI.X.SX32 R79, R82, R5, 0x2, P1 ;  /* 0x00000005524f7211 */ /* 0x000fc400008f16ff */
[-C--:B------:R-:W-:Y:S01]  /*93a0*/  LEA R82, P1, R83, R7.reuse, 0x2 ;  /* 0x0000000753527211 */ /* 0x080fe200078210ff */
[----:B------:R-:W-:Y:S01]  /*93b0*/  IMAD R85, R89, UR5, RZ ;  /* 0x0000000559557c24 */ /* 0x000fe2000f8e02ff */
[----:B------:R-:W-:Y:S01]  /*93c0*/  LEA R80, P3, R81, R7, 0x2 ;  /* 0x0000000751507211 */ /* 0x000fe200078610ff */
[----:B------:R-:W-:Y:S01]  /*93d0*/  IMAD R90, R95, UR5, RZ ;  /* 0x000000055f5a7c24 */ /* 0x000fe2000f8e02ff */
[----:B------:R-:W-:Y:S02]  /*93e0*/  LEA.HI.X.SX32 R83, R83, R5, 0x2, P1 ;  /* 0x0000000553537211 */ /* 0x000fe400008f16ff */
[----:B------:R-:W-:Y:S01]  /*93f0*/  LEA R86, P1, R87, R7, 0x2 ;  /* 0x0000000757567211 */ /* 0x000fe200078210ff */
[----:B------:R-:W-:Y:S01]  /*9400*/  IMAD R88, R93, UR5, RZ ;  /* 0x000000055d587c24 */ /* 0x000fe2000f8e02ff */
[----:B------:R-:W-:Y:S01]  /*9410*/  LEA.HI.X.SX32 R81, R81, R5, 0x2, P3 ;  /* 0x0000000551517211 */ /* 0x000fe200018f16ff */
[----:B------:R1:W-:Y:S01]  /*9420*/  STL.64 [R1+0x258], R18 ;  /* 0x0002581201007387 */ /* 0x0003e20000100a00 */
[----:B------:R-:W-:Y:S01]  /*9430*/  LEA R84, P3, R85, R7, 0x2 ;  /* 0x0000000755547211 */ /* 0x000fe200078610ff */
[----:B------:R-:W-:Y:S01]  /*9440*/  IMAD R91, R99, UR5, RZ ;  /* 0x00000005635b7c24 */ /* 0x000fe2000f8e02ff */
[-C--:B------:R-:W-:Y:S01]  /*9450*/  LEA.HI.X.SX32 R87, R87, R5.reuse, 0x2, P1 ;  /* 0x0000000557577211 */ /* 0x080fe200008f16ff */
[----:B------:R-:W-:Y:S01]  /*9460*/  IMAD R89, R97, UR5, RZ ;  /* 0x0000000561597c24 */ /* 0x000fe2000f8e02ff */
[----:B------:R-:W-:-:S02]  /*9470*/  LEA.HI.X.SX32 R85, R85, R5, 0x2, P3 ;  /* 0x0000000555557211 */ /* 0x000fc400018f16ff */
[-C--:B------:R-:W-:Y:S02]  /*9480*/  LEA R98, P3, R88, R7.reuse, 0x2 ;  /* 0x0000000758627211 */ /* 0x080fe400078610ff */
[----:B-1----:R-:W-:Y:S01]  /*9490*/  LEA R18, P1, R90, R7, 0x2 ;  /* 0x000000075a127211 */ /* 0x002fe200078210ff */
[----:B------:R-:W-:-:S03]  /*94a0*/  IMAD R95, R103, UR5, RZ ;  /* 0x00000005675f7c24 */ /* 0x000fc6000f8e02ff */
[----:B------:R-:W-:Y:S02]  /*94b0*/  LEA.HI.X.SX32 R19, R90, R5, 0x2, P1 ;  /* 0x000000055a137211 */ /* 0x000fe400008f16ff */
[----:B------:R-:W-:Y:S01]  /*94c0*/  LEA R90, P1, R91, R7, 0x2 ;  /* 0x000000075b5a7211 */ /* 0x000fe200078210ff */
[----:B------:R-:W-:Y:S01]  /*94d0*/  IMAD R93, R101, UR5, RZ ;  /* 0x00000005655d7c24 */ /* 0x000fe2000f8e02ff */
[----:B------:R-:W-:Y:S02]  /*94e0*/  LEA.HI.X.SX32 R99, R88, R5, 0x2, P3 ;  /* 0x0000000558637211 */ /* 0x000fe400018f16ff */
[----:B------:R-:W-:Y:S01]  /*94f0*/  LEA R88, P3, R89, R7, 0x2 ;  /* 0x0000000759587211 */ /* 0x000fe200078610ff */
[----:B------:R-:W-:Y:S01]  /*9500*/  IMAD R11, R107, UR5, RZ ;  /* 0x000000056b0b7c24 */ /* 0x000fe2000f8e02ff */
[----:B------:R-:W-:Y:S02]  /*9510*/  LEA.HI.X.SX32 R91, R91, R5, 0x2, P1 ;  /* 0x000000055b5b7211 */ /* 0x000fe400008f16ff */
[----:B------:R-:W-:Y:S01]  /*9520*/  LEA R94, P1, R95, R7, 0x2 ;  /* 0x000000075f5e7211 */ /* 0x000fe200078210ff */
[----:B------:R-:W-:Y:S01]  /*9530*/  IMAD R97, R105, UR5, RZ ;  /* 0x0000000569617c24 */ /* 0x000fe2000f8e02ff */
[----:B------:R-:W-:Y:S01]  /*9540*/  LEA.HI.X.SX32 R89, R89, R5, 0x2, P3 ;  /* 0x0000000559597211 */ /* 0x000fe200018f16ff */
[----:B------:R1:W-:Y:S01]  /*9550*/  STL.64 [R1+0x260], R8 ;  /* 0x0002600801007387 */ /* 0x0003e20000100a00 */
[----:B------:R-:W-:-:S02]  /*9560*/  LEA R92, P3, R93, R7, 0x2 ;  /* 0x000000075d5c7211 */ /* 0x000fc400078610ff */
[-C--:B------:R-:W-:Y:S01]  /*9570*/  LEA.HI.X.SX32 R95, R95, R5.reuse, 0x2, P1 ;  /* 0x000000055f5f7211 */ /* 0x080fe200008f16ff */
[----:B------:R2:W-:Y:S01]  /*9580*/  STL.64 [R1+0x1f0], R98 ;  /* 0x0001f06201007387 */ /* 0x0005e20000100a00 */
[----:B------:R-:W3:Y:S01]  /*9590*/  S2UR UR4, SR_CgaCtaId ;  /* 0x00000000000479c3 */ /* 0x000ee20000008800 */
[----:B------:R-:W-:Y:S01]  /*95a0*/  LEA.HI.X.SX32 R93, R93, R5, 0x2, P3 ;  /* 0x000000055d5d7211 */ /* 0x000fe200018f16ff */
[----:B------:R-:W-:Y:S01]  /*95b0*/  IMAD R10, R108, UR5, RZ ;  /* 0x000000056c0a7c24 */ /* 0x000fe2000f8e02ff */
[-C--:B------:R-:W-:Y:S01]  /*95c0*/  LEA R96, P3, R97, R7.reuse, 0x2 ;  /* 0x0000000761607211 */ /* 0x080fe200078610ff */
[----:B-1----:R-:W-:Y:S01]  /*95d0*/  IMAD R9, R111, UR5, RZ ;  /* 0x000000056f097c24 */ /* 0x002fe2000f8e02ff */
[----:B--2---:R-:W-:Y:S01]  /*95e0*/  LEA R98, P1, R11, R7, 0x2 ;  /* 0x000000070b627211 */ /* 0x004fe200078210ff */
[----:B------:R1:W-:Y:S01]  /*95f0*/  STL.64 [R1+0x268], R18 ;  /* 0x0002681201007387 */ /* 0x0003e20000100a00 */
[----:B------:R-:W-:Y:S02]  /*9600*/  IMAD R103, R241, UR5, RZ ;  /* 0x00000005f1677c24 */ /* 0x000fe4000f8e02ff */
[----:B------:R-:W-:-:S02]  /*9610*/  LEA.HI.X.SX32 R99, R11, R5, 0x2, P1 ;  /* 0x000000050b637211 */ /* 0x000fc400008f16ff */
[----:B------:R-:W-:Y:S02]  /*9620*/  LEA.HI.X.SX32 R97, R97, R5, 0x2, P3 ;  /* 0x0000000561617211 */ /* 0x000fe400018f16ff */
[-C--:B------:R-:W-:Y:S02]  /*9630*/  LEA R100, P3, R10, R7.reuse, 0x2 ;  /* 0x000000070a647211 */ /* 0x080fe400078610ff */
[----:B-1----:R-:W-:Y:S01]  /*9640*/  LEA R18, P1, R9, R7, 0x2 ;  /* 0x0000000709127211 */ /* 0x002fe200078210ff */
[----:B------:R-:W-:-:S03]  /*9650*/  IMAD R107, R243, UR5, RZ ;  /* 0x00000005f36b7c24 */ /* 0x000fc6000f8e02ff */
[----:B------:R-:W-:Y:S02]  /*9660*/  LEA.HI.X.SX32 R19, R9, R5, 0x2, P1 ;  /* 0x0000000509137211 */ /* 0x000fe400008f16ff */
[----:B------:R-:W-:Y:S01]  /*9670*/  LEA R102, P1, R103, R7, 0x2 ;  /* 0x0000000767667211 */ /* 0x000fe200078210ff */
[----:B------:R-:W-:Y:S01]  /*9680*/  IMAD R8, R150, UR5, RZ ;  /* 0x0000000596087c24 */ /* 0x000fe2000f8e02ff */
[-C--:B------:R-:W-:Y:S01]  /*9690*/  LEA.HI.X.SX32 R101, R10, R5.reuse, 0x2, P3 ;  /* 0x000000050a657211 */ /* 0x080fe200018f16ff */
[----:B------:R-:W-:Y:S01]  /*96a0*/  IMAD R9, R157, UR5, RZ ;  /* 0x000000059d097c24 */ /* 0x000fe2000f8e02ff */
[----:B------:R-:W-:Y:S02]  /*96b0*/  LEA.HI.X.SX32 R103, R103, R5, 0x2, P1 ;  /* 0x0000000567677211 */ /* 0x000fe400008f16ff */
[----:B------:R-:W-:Y:S01]  /*96c0*/  LEA R106, P1, R107, R7, 0x2 ;  /* 0x000000076b6a7211 */ /* 0x000fe200078210ff */
[----:B------:R1:W-:Y:S01]  /*96d0*/  STL.64 [R1+0x1f8], R100 ;  /* 0x0001f86401007387 */ /* 0x0003e20000100a00 */
[----:B------:R-:W-:-:S02]  /*96e0*/  IMAD R105, R240, UR5, RZ ;  /* 0x00000005f0697c24 */ /* 0x000fc4000f8e02ff */
[----:B------:R-:W-:Y:S01]  /*96f0*/  LEA.HI.X.SX32 R107, R107, R5, 0x2, P1 ;  /* 0x000000056b6b7211 */ /* 0x000fe200008f16ff */
[----:B------:R-:W-:Y:S01]  /*9700*/  IMAD R10, R2, UR5, RZ ;  /* 0x00000005020a7c24 */ /* 0x000fe2000f8e02ff */
[CC--:B------:R-:W-:Y:S01]  /*9710*/  LEA R110, P1, R9.reuse, R7.reuse, 0x2 ;  /* 0x00000007096e7211 */ /* 0x0c0fe200078210ff */
[----:B------:R-:W-:Y:S01]  /*9720*/  IMAD R11, R156, UR5, RZ ;  /* 0x000000059c0b7c24 */ /* 0x000fe2000f8e02ff */
[----:B------:R-:W-:Y:S01]  /*9730*/  UMOV UR7, 0x400 ;  /* 0x0000040000077882 */ /* 0x000fe20000000000 */
[C---:B-1----:R-:W-:Y:S01]  /*9740*/  LEA R100, P3, R8.reuse, R7, 0x2 ;  /* 0x0000000708647211 */ /* 0x042fe200078610ff */
[----:B------:R1:W-:Y:S01]  /*9750*/  STL.64 [R1+0x270], R18 ;  /* 0x0002701201007387 */ /* 0x0003e20000100a00 */
[-C--:B------:R-:W-:Y:S02]  /*9760*/  LEA.HI.X.SX32 R111, R9, R5.reuse, 0x2, P1 ;  /* 0x00000005096f7211 */ /* 0x080fe400008f16ff */
[----:B------:R-:W-:Y:S02]  /*9770*/  LEA.HI.X.SX32 R101, R8, R5, 0x2, P3 ;  /* 0x0000000508657211 */ /* 0x000fe400018f16ff */
[----:B------:R-:W-:Y:S01]  /*9780*/  LEA R104, P3, R105, R7, 0x2 ;  /* 0x0000000769687211 */ /* 0x000fe200078610ff */
[----:B---3--:R-:W-:Y:S01]  /*9790*/  ULEA UR7, UR4, UR7, 0x18 ;  /* 0x0000000704077291 */ /* 0x008fe2000f8ec03f */
[----:B------:R-:W-:-:S02]  /*97a0*/  SEL R8, R6, RZ, !P0 ;  /* 0x000000ff06087207 */ /* 0x000fc40004000000 */
[----:B------:R-:W-:Y:S01]  /*97b0*/  LOP3.LUT R150, R248, 0x7f, RZ, 0xc0, !PT ;  /* 0x0000007ff8967812 */ /* 0x000fe200078ec0ff */
[----:B------:R-:W-:Y:S01]  /*97c0*/  ULDC.64 UR16, c[0x0][0x208] ;  /* 0x0000820000107ab9 */ /* 0x000fe20000000a00 */
[C---:B-1----:R-:W-:Y:S02]  /*97d0*/  LEA R18, P1, R10.reuse, R7, 0x2 ;  /* 0x000000070a127211 */ /* 0x042fe400078210ff */
[----:B------:R-:W-:Y:S01]  /*97e0*/  LEA.HI.X.SX32 R105, R105, R5, 0x2, P3 ;  /* 0x0000000569697211 */ /* 0x000fe200018f16ff */
[----:B------:R-:W-:Y:S01]  /*97f0*/  ULDC UR4, c[0x0][0x230] ;  /* 0x00008c0000047ab9 */ /* 0x000fe20000000800 */
[----:B------:R-:W-:Y:S02]  /*9800*/  LEA R108, P3, R11, R7, 0x2 ;  /* 0x000000070b6c7211 */ /* 0x000fe400078610ff */
[----:B------:R-:W-:Y:S01]  /*9810*/  LEA.HI.X.SX32 R19, R10, R5, 0x2, P1 ;  /* 0x000000050a137211 */ /* 0x000fe200008f16ff */
[----:B------:R-:W-:Y:S01]  /*9820*/  VIADD R252, R0, UR7 ;  /* 0x0000000700fc7c36 */ /* 0x000fe20008000000 */
[----:B------:R-:W-:-:S02]  /*9830*/  ISETP.NE.U32.AND P0, PT, R8, RZ, PT ;  /* 0x000000ff0800720c */ /* 0x000fc40003f05070 */
[-C--:B------:R-:W-:Y:S02]  /*9840*/  ISETP.GE.AND P1, PT, R150, R4.reuse, PT ;  /* 0x000000049600720c */ /* 0x080fe40003f26270 */
[----:B------:R-:W-:Y:S01]  /*9850*/  LOP3.LUT R8, R3, 0x60, RZ, 0xfc, !PT ;  /* 0x0000006003087812 */ /* 0x000fe200078efcff */
[----:B------:R-:W-:Y:S01]  /*9860*/  @!PT LDS RZ, [RZ] ;  /* 0x00000000fffff984 */ /* 0x000fe20000000800 */
[----:B------:R-:W-:Y:S01]  /*9870*/  @!PT LDS RZ, [RZ] ;  /* 0x00000000fffff984 */ /* 0x000fe20000000800 */
[----:B------:R-:W-:Y:S01]  /*9880*/  @!PT LDS RZ, [RZ] ;  /* 0x00000000fffff984 */ /* 0x000fe20000000800 */
[----:B------:R-:W-:Y:S01]  /*9890*/  LDGSTS.E [R252+0x60000], desc[UR16][R112.64], P6 ;  /* 0x6000000070fc7fae */ /* 0x000fe2000b121850 */
[----:B------:R-:W-:Y:S02]  /*98a0*/  LEA.HI.X.SX32 R109, R11, R5, 0x2, P3 ;  /* 0x000000050b6d7211 */ /* 0x000fe400018f16ff */
[----:B------:R-:W-:Y:S01]  /*98b0*/  ISETP.NE.U32.AND P3, PT, R239, RZ, PT ;  /* 0x000000ffef00720c */ /* 0x000fe20003f65070 */
[----:B------:R-:W-:Y:S01]  /*98c0*/  LDGSTS.E [R252+0x60008], desc[UR16][R114.64], P4 ;  /* 0x6000800072fc7fae */ /* 0x000fe2000a121850 */
[----:B------:R-:W-:Y:S02]  /*98d0*/  LOP3.LUT R2, R3, 0x62, RZ, 0xfc, !PT ;  /* 0x0000006203027812 */ /* 0x000fe400078efcff */
[----:B------:R-:W-:Y:S01]  /*98e0*/  SEL R9, R6, RZ, !P1 ;  /* 0x000000ff06097207 */ /* 0x000fe20004800000 */
[----:B------:R-:W-:Y:S01]  /*98f0*/  LDGSTS.E [R252+0x62000], desc[UR16][R144.64], P2 ;  /* 0x6200000090fc7fae */ /* 0x000fe20009121850 */
[----:B------:R-:W-:-:S02]  /*9900*/  ISETP.GE.AND P1, PT, R8, R4, PT ;  /* 0x000000040800720c */ /* 0x000fc40003f26270 */
[----:B------:R-:W-:Y:S02]  /*9910*/  ISETP.NE.U32.AND P5, PT, R238, RZ, PT ;  /* 0x000000ffee00720c */ /* 0x000fe40003fa5070 */
[C---:B------:R-:W-:Y:S02]  /*9920*/  LOP3.LUT R7, R3.reuse, 0x4, RZ, 0xfc, !PT ;  /* 0x0000000403077812 */ /* 0x040fe400078efcff */
[-C--:B------:R-:W-:Y:S01]  /*9930*/  ISETP.GE.AND P6, PT, R2, R4.reuse, PT ;  /* 0x000000040200720c */ /* 0x080fe20003fc6270 */
[----:B------:R-:W-:Y:S01]  /*9940*/  LDGSTS.E [R252+0x62008], desc[UR16][R146.64], P3 ;  /* 0x6200800092fc7fae */ /* 0x000fe20009921850 */
[----:B------:R-:W-:Y:S02]  /*9950*/  LOP3.LUT R2, R3, 0x6, RZ, 0xfc, !PT ;  /* 0x0000000603027812 */ /* 0x000fe400078efcff */
[----:B------:R-:W-:Y:S02]  /*9960*/  SEL R5, R6, RZ, !P1 ;  /* 0x000000ff06057207 */ /* 0x000fe40004800000 */
[----:B------:R-:W-:-:S02]  /*9970*/  ISETP.GE.AND P1, PT, R7, R4, PT ;  /* 0x000000040700720c */ /* 0x000fc40003f26270 */
[----:B------:R-:W-:Y:S01]  /*9980*/  SEL R8, R6, RZ, !P6 ;  /* 0x000000ff06087207 */ /* 0x000fe20007000000 */
[----:B------:R-:W-:Y:S01]  /*9990*/  LDGSTS.E [R252+0x64000], desc[UR16][R182.64], P5 ;  /* 0x64000000b6fc7fae */ /* 0x000fe2000a921850 */
[----:B------:R-:W-:Y:S02]  /*99a0*/  ISETP.GE.AND P6, PT, R2, R4, PT ;  /* 0x000000040200720c */ /* 0x000fe40003fc6270 */
[C---:B------:R-:W-:Y:S02]  /*99b0*/  LOP3.LUT R11, R3.reuse, 0x24, RZ, 0xfc, !PT ;  /* 0x00000024030b7812 */ /* 0x040fe400078efcff */
[----:B------:R-:W-:Y:S01]  /*99c0*/  LOP3.LUT R10, R3, 0x44, RZ, 0xfc, !PT ;  /* 0x00000044030a7812 */ /* 0x000fe200078efcff */
[----:B------:R1:W-:Y:S01]  /*99d0*/  STL.64 [R1+0x1e8], R18 ;  /* 0x0001e81201007387 */ /* 0x0003e20000100a00 */
[----:B------:R-:W-:Y:S02]  /*99e0*/  SEL R7, R6, RZ, !P1 ;  /* 0x000000ff06077207 */ /* 0x000fe40004800000 */
[----:B------:R-:W-:Y:S01]  /*99f0*/  ISETP.NE.U32.AND P4, PT, R5, RZ, PT ;  /* 0x000000ff0500720c */ /* 0x000fe20003f85070 */
[----:B------:R-:W-:Y:S01]  /*9a00*/  LDGSTS.E [R252+0x64008], desc[UR16][R184.64], P0 ;  /* 0x64008000b8fc7fae */ /* 0x000fe20008121850 */
[----:B------:R-:W-:-:S02]  /*9a10*/  ISETP.NE.U32.AND P1, PT, R8, RZ, PT ;  /* 0x000000ff0800720c */ /* 0x000fc40003f25070 */
[----:B------:R-:W-:Y:S02]  /*9a20*/  SEL R5, R6, RZ, !P6 ;  /* 0x000000ff06057207 */ /* 0x000fe40007000000 */
[----:B------:R-:W-:Y:S02]  /*9a30*/  LOP3.LUT R2, R3, 0x26, RZ, 0xfc, !PT ;  /* 0x0000002603027812 */ /* 0x000fe400078efcff */
[-C--:B------:R-:W-:Y:S02]  /*9a40*/  ISETP.GE.AND P3, PT, R11, R4.reuse, PT ;  /* 0x000000040b00720c */ /* 0x080fe40003f66270 */
[----:B------:R-:W-:Y:S02]  /*9a50*/  ISETP.NE.U32.AND P6, PT, R7, RZ, PT ;  /* 0x000000ff0700720c */ /* 0x000fe40003fc5070 */
[----:B------:R-:W-:Y:S01]  /*9a60*/  ISETP.NE.U32.AND P2, PT, R5, RZ, PT ;  /* 0x000000ff0500720c */ /* 0x000fe20003f45070 */
[----:B------:R-:W-:Y:S01]  /*9a70*/  LDGSTS.E [R252+0x66000], desc[UR16][R210.64], P4 ;  /* 0x66000000d2fc7fae */ /* 0x000fe2000a121850 */
[----:B------:R-:W-:-:S02]  /*9a80*/  ISETP.GE.AND P5, PT, R2, R4, PT ;  /* 0x000000040200720c */ /* 0x000fc40003fa6270 */
[----:B------:R-:W-:Y:S01]  /*9a90*/  LOP3.LUT R2, R3, 0x46, RZ, 0xfc, !PT ;  /* 0x0000004603027812 */ /* 0x000fe200078efcff */
[----:B------:R-:W-:Y:S01]  /*9aa0*/  LDGSTS.E [R252+0x66008], desc[UR16][R212.64], P1 ;  /* 0x66008000d4fc7fae */ /* 0x000fe20008921850 */
[----:B------:R-:W-:Y:S02]  /*9ab0*/  SEL R5, R6, RZ, !P3 ;  /* 0x000000ff06057207 */ /* 0x000fe40005800000 */
[----:B-1----:R-:W-:Y:S02]  /*9ac0*/  LOP3.LUT R18, R0, 0x10, RZ, 0x3c, !PT ;  /* 0x0000001000127812 */ /* 0x002fe400078e3cff */
[-C--:B------:R-:W-:Y:S02]  /*9ad0*/  ISETP.GE.AND P3, PT, R10, R4.reuse, PT ;  /* 0x000000040a00720c */ /* 0x080fe40003f66270 */
[----:B------:R-:W-:Y:S01]  /*9ae0*/  SEL R8, R6, RZ, !P5 ;  /* 0x000000ff06087207 */ /* 0x000fe20006800000 */
[----:B------:R-:W-:Y:S01]  /*9af0*/  VIADD R244, R18, UR7 ;  /* 0x0000000712f47c36 */ /* 0x000fe20008000000 */
[----:B------:R-:W-:-:S02]  /*9b00*/  ISETP.GE.AND P5, PT, R2, R4, PT ;  /* 0x000000040200720c */ /* 0x000fc40003fa6270 */
[----:B------:R-:W-:Y:S02]  /*9b10*/  SEL R7, R6, RZ, !P3 ;  /* 0x000000ff06077207 */ /* 0x000fe40005800000 */
[----:B------:R-:W-:Y:S01]  /*9b20*/  LOP3.LUT R11, R3, 0x64, RZ, 0xfc, !PT ;  /* 0x00000064030b7812 */ /* 0x000fe200078efcff */
[----:B------:R-:W-:Y:S01]  /*9b30*/  LDGSTS.E [R244+0x60000], desc[UR16][R116.64], P6 ;  /* 0x6000000074f47fae */ /* 0x000fe2000b121850 */
[----:B------:R-:W-:Y:S02]  /*9b40*/  ISETP.NE.U32.AND P0, PT, R5, RZ, PT ;  /* 0x000000ff0500720c */ /* 0x000fe40003f05070 */
[----:B------:R-:W-:Y:S01]  /*9b50*/  ISETP.NE.U32.AND P3, PT, R8, RZ, PT ;  /* 0x000000ff0800720c */ /* 0x000fe20003f65070 */
[----:B------:R-:W-:Y:S01]  /*9b60*/  STL.64 [R1+0x888], R112 ;  /* 0x0008887001007387 */ /* 0x000fe20000100a00 */
[----:B------:R-:W-:Y:S02]  /*9b70*/  LOP3.LUT R2, R3, 0x66, RZ, 0xfc, !PT ;  /* 0x0000006603027812 */ /* 0x000fe400078efcff */
[----:B------:R-:W-:Y:S01]  /*9b80*/  SEL R5, R6, RZ, !P5 ;  /* 0x000000ff06057207 */ /* 0x000fe20006800000 */
[----:B------:R-:W-:Y:S01]  /*9b90*/  LDGSTS.E [R244+0x60008], desc[UR16][R118.64], P2 ;  /* 0x6000800076f47fae */ /* 0x000fe20009121850 */
[----:B------:R-:W-:-:S02]  /*9ba0*/  ISETP.NE.U32.AND P5, PT, R7, RZ, PT ;  /* 0x000000ff0700720c */ /* 0x000fc40003fa5070 */
[-C--:B------:R-:W-:Y:S02]  /*9bb0*/  ISETP.GE.AND P1, PT, R11, R4.reuse, PT ;  /* 0x000000040b00720c */ /* 0x080fe40003f26270 */
[----:B------:R-:W-:Y:S01]  /*9bc0*/  LOP3.LUT R10, R3, 0x8, RZ, 0xfc, !PT ;  /* 0x00000008030a7812 */ /* 0x000fe200078efcff */
[----:B------:R-:W-:Y:S01]  /*9bd0*/  STL.64 [R1+0x890], R114 ;  /* 0x0008907201007387 */ /* 0x000fe20000100a00 */
[----:B------:R-:W-:Y:S02]  /*9be0*/  ISETP.GE.AND P6, PT, R2, R4, PT ;  /* 0x000000040200720c */ /* 0x000fe40003fc6270 */
[----:B------:R-:W-:Y:S01]  /*9bf0*/  ISETP.NE.U32.AND P4, PT, R5, RZ, PT ;  /* 0x000000ff0500720c */ /* 0x000fe20003f85070 */
[----:B------:R-:W-:Y:S01]  /*9c00*/  LDGSTS.E [R244+0x62000], desc[UR16][R148.64], P0 ;  /* 0x6200000094f47fae */ /* 0x000fe20008121850 */
[----:B------:R-:W-:Y:S02]  /*9c10*/  LOP3.LUT R2, R3, 0xa, RZ, 0xfc, !PT ;  /* 0x0000000a03027812 */ /* 0x000fe400078efcff */
[----:B------:R-:W-:-:S02]  /*9c20*/  SEL R5, R6, RZ, !P1 ;  /* 0x000000ff06057207 */ /* 0x000fc40004800000 */
[----:B------:R-:W-:Y:S01]  /*9c30*/  LOP3.LUT R11, R3, 0x28, RZ, 0xfc, !PT ;  /* 0x00000028030b7812 */ /* 0x000fe200078efcff */
[----:B------:R-:W-:Y:S01]  /*9c40*/  STL.64 [R1+0x898], R144 ;  /* 0x0008989001007387 */ /* 0x000fe20000100a00 */
[-C--:B------:R-:W-:Y:S02]  /*9c50*/  ISETP.GE.AND P1, PT, R10, R4.reuse, PT ;  /* 0x000000040a00720c */ /* 0x080fe40003f26270 */
[----:B------:R-:W-:Y:S01]  /*9c60*/  SEL R8, R6, RZ, !P6 ;  /* 0x000000ff06087207 */ /* 0x000fe20007000000 */
[----:B------:R-:W-:Y:S01]  /*9c70*/  LDGSTS.E [R244+0x62008], desc[UR16][R154.64], P3 ;  /* 0x620080009af47fae */ /* 0x000fe20009921850 */
[----:B------:R-:W-:Y:S02]  /*9c80*/  ISETP.GE.AND P6, PT, R2, R4, PT ;  /* 0x000000040200720c */ /* 0x000fe40003fc6270 */
[----:B------:R-:W-:Y:S01]  /*9c90*/  ISETP.NE.U32.AND P2, PT, R5, RZ, PT ;  /* 0x000000ff0500720c */ /* 0x000fe20003f45070 */
[----:B------:R-:W-:Y:S01]  /*9ca0*/  STL.64 [R1+0x8a0], R146 ;  /* 0x0008a09201007387 */ /* 0x000fe20000100a00 */
[----:B------:R-:W-:-:S02]  /*9cb0*/  SEL R7, R6, RZ, !P1 ;  /* 0x000000ff06077207 */ /* 0x000fc40004800000 */
[----:B------:R-:W-:Y:S01]  /*9cc0*/  ISETP.NE.U32.AND P1, PT, R8, RZ, PT ;  /* 0x000000ff0800720c */ /* 0x000fe20003f25070 */
[----:B------:R-:W-:Y:S01]  /*9cd0*/  LDGSTS.E [R244+0x64000], desc[UR16][R186.64], P5 ;  /* 0x64000000baf47fae */ /* 0x000fe2000a921850 */
[----:B------:R-:W-:Y:S02]  /*9ce0*/  LOP3.LUT R2, R3, 0x2a, RZ, 0xfc, !PT ;  /* 0x0000002a03027812 */ /* 0x000fe400078efcff */
[----:B------:R-:W-:Y:S01]  /*9cf0*/  SEL R5, R6, RZ, !P6 ;  /* 0x000000ff06057207 */ /* 0x000fe20007000000 */
[----:B------:R-:W-:Y:S01]  /*9d00*/  STL.64 [R1+0x8a8], R182 ;  /* 0x0008a8b601007387 */ /* 0x000fe20000100a00 */
[----:B------:R-:W-:Y:S02]  /*9d10*/  ISETP.GE.AND P3, PT, R11, R4, PT ;  /* 0x000000040b00720c */ /* 0x000fe40003f66270 */
[----:B------:R-:W-:Y:S01]  /*9d20*/  ISETP.NE.U32.AND P6, PT, R7, RZ, PT ;  /* 0x000000ff0700720c */ /* 0x000fe20003fc5070 */
[----:B------:R-:W-:Y:S01]  /*9d30*/  STL.64 [R1+0x8b0], R184 ;  /* 0x0008b0b801007387 */ /* 0x000fe20000100a00 */
[----:B------:R-:W-:-:S02]  /*9d40*/  LOP3.LUT R10, R3, 0x48, RZ, 0xfc, !PT ;  /* 0x00000048030a7812 */ /* 0x000fc400078efcff */
[-C--:B------:R-:W-:Y:S01]  /*9d50*/  ISETP.GE.AND P5, PT, R2, R4.reuse, PT ;  /* 0x000000040200720c */ /* 0x080fe20003fa6270 */
[----:B------:R-:W-:Y:S01]  /*9d60*/  STL.64 [R1+0x8b8], R210 ;  /* 0x0008b8d201007387 */ /* 0x000fe20000100a00 */
[----:B------:R-:W-:Y:S02]  /*9d70*/  ISETP.NE.U32.AND P0, PT, R5, RZ, PT ;  /* 0x000000ff0500720c */ /* 0x000fe40003f05070 */
[----:B------:R-:W-:Y:S01]  /*9d80*/  LOP3.LUT R2, R3, 0x4a, RZ, 0xfc, !PT ;  /* 0x0000004a03027812 */ /* 0x000fe200078efcff */
[----:B------:R1:W-:Y:S01]  /*9d90*/  STL [R1+0x660], R18 ;  /* 0x0006601201007387 */ /* 0x0003e20000100800 */
[----:B------:R-:W-:Y:S02]  /*9da0*/  SEL R5, R6, RZ, !P3 ;  /* 0x000000ff06057207 */ /* 0x000fe40005800000 */
[----:B------:R-:W-:Y:S01]  /*9db0*/  ISETP.GE.AND P3, PT, R10, R4, PT ;  /* 0x000000040a00720c */ /* 0x000fe20003f66270 */
[----:B------:R-:W-:Y:S01]  /*9dc0*/  LDGSTS.E [R244+0x64008], desc[UR16][R188.64], P4 ;  /* 0x64008000bcf47fae */ /* 0x000fe2000a121850 */
[----:B------:R-:W-:-:S02]  /*9dd0*/  SEL R8, R6, RZ, !P5 ;  /* 0x000000ff06087207 */ /* 0x000fc40006800000 */
[----:B------:R-:W-:Y:S01]  /*9de0*/  ISETP.GE.AND P5, PT, R2, R4, PT ;  /* 0x000000040200720c */ /* 0x000fe20003fa6270 */
[----:B------:R-:W-:Y:S01]  /*9df0*/  LDGSTS.E [R244+0x66000], desc[UR16][R214.64], P2 ;  /* 0x66000000d6f47fae */ /* 0x000fe20009121850 */
[----:B-1----:R-:W-:Y:S02]  /*9e00*/  LOP3.LUT R18, R0, 0x20, RZ, 0x3c, !PT ;  /* 0x0000002000127812 */ /* 0x002fe400078e3cff */
[----:B------:R-:W-:Y:S01]  /*9e10*/  LOP3.LUT R11, R3, 0x68, RZ, 0xfc, !PT ;  /* 0x00000068030b7812 */ /* 0x000fe200078efcff */
[----:B------:R-:W-:Y:S01]  /*9e20*/  LDGSTS.E [R244+0x66008], desc[UR16][R216.64], P1 ;  /* 0x66008000d8f47fae */ /* 0x000fe20008921850 */
[----:B------:R-:W-:Y:S01]  /*9e30*/  SEL R7, R6, RZ, !P3 ;  /* 0x000000ff06077207 */ /* 0x000fe20005800000 */
[----:B------:R-:W-:Y:S01]  /*9e40*/  VIADD R243, R18, UR7 ;  /* 0x0000000712f37c36 */ /* 0x000fe20008000000 */
[----:B------:R-:W-:Y:S02]  /*9e50*/  ISETP.NE.U32.AND P4, PT, R5, RZ, PT ;  /* 0x000000ff0500720c */ /* 0x000fe40003f85070 */
[----:B------:R-:W-:-:S02]  /*9e60*/  ISETP.NE.U32.AND P3, PT, R8, RZ, PT ;  /* 0x000000ff0800720c */ /* 0x000fc40003f65070 */
[----:B------:R-:W-:Y:S01]  /*9e70*/  SEL R5, R6, RZ, !P5 ;  /* 0x000000ff06057207 */ /* 0x000fe20006800000 */
[----:B------:R-:W-:Y:S01]  /*9e80*/  LDGSTS.E [R243+0x60000], desc[UR16][R120.64], P6 ;  /* 0x6000000078f37fae */ /* 0x000fe2000b121850 */
[----:B------:R-:W-:Y:S02]  /*9e90*/  LOP3.LUT R2, R3, 0x6a, RZ, 0xfc, !PT ;  /* 0x0000006a03027812 */ /* 0x000fe400078efcff */
[----:B------:R-:W-:Y:S01]  /*9ea0*/  ISETP.GE.AND P1, PT, R11, R4, PT ;  /* 0x000000040b00720c */ /* 0x000fe20003f26270 */
[----:B------:R-:W-:Y:S01]  /*9eb0*/  STL.64 [R1+0x8c0], R212 ;  /* 0x0008c0d401007387 */ /* 0x000fe20000100a00 */
[----:B------:R-:W-:Y:S02]  /*9ec0*/  ISETP.NE.U32.AND P5, PT, R7, RZ, PT ;  /* 0x000000ff0700720c */ /* 0x000fe40003fa5070 */
[----:B------:R-:W-:Y:S01]  /*9ed0*/  LOP3.LUT R10, R3, 0xc, RZ, 0xfc, !PT ;  /* 0x0000000c030a7812 */ /* 0x000fe200078efcff */
[----:B------:R-:W-:Y:S01]  /*9ee0*/  LDGSTS.E [R243+0x60008], desc[UR16][R122.64], P0 ;  /* 0x600080007af37fae */ /* 0x000fe20008121850 */
[----:B------:R-:W-:-:S02]  /*9ef0*/  ISETP.NE.U32.AND P2, PT, R5, RZ, PT ;  /* 0x000000ff0500720c */ /* 0x000fc40003f45070 */
[-C--:B------:R-:W-:Y:S01]  /*9f00*/  ISETP.GE.AND P6, PT, R2, R4.reuse, PT ;  /* 0x000000040200720c */ /* 0x080fe20003fc6270 */
[----:B------:R-:W-:Y:S01]  /*9f10*/  STL.64 [R1+0x8c8], R116 ;  /* 0x0008c87401007387 */ /* 0x000fe20000100a00 */
[----:B------:R-:W-:Y:S02]  /*9f20*/  LOP3.LUT R2, R3, 0xe, RZ, 0xfc, !PT ;  /* 0x0000000e03027812 */ /* 0x000fe400078efcff */
[----:B------:R-:W-:Y:S01]  /*9f30*/  SEL R5, R6, RZ, !P1 ;  /* 0x000000ff06057207 */ /* 0x000fe20004800000 */
[----:B------:R-:W-:Y:S01]  /*9f40*/  LDGSTS.E [R243+0x62000], desc[UR16][R158.64], P4 ;  /* 0x620000009ef37fae */ /* 0x000fe2000a121850 */
[-C--:B------:R-:W-:Y:S02]  /*9f50*/  ISETP.GE.AND P1, PT, R10, R4.reuse, PT ;  /* 0x000000040a00720c */ /* 0x080fe40003f26270 */
[----:B------:R-:W-:Y:S01]  /*9f60*/  SEL R8, R6, RZ, !P6 ;  /* 0x000000ff06087207 */ /* 0x000fe20007000000 */
[----:B------:R-:W-:Y:S01]  /*9f70*/  STL.64 [R1+0x8d0], R118 ;  /* 0x0008d07601007387 */ /* 0x000fe20000100a00 */
[----:B------:R-:W-:-:S02]  /*9f80*/  ISETP.GE.AND P6, PT, R2, R4, PT ;  /* 0x000000040200720c */ /* 0x000fc40003fc6270 */
[----:B------:R-:W-:Y:S01]  /*9f90*/  SEL R7, R6, RZ, !P1 ;  /* 0x000000ff06077207 */ /* 0x000fe20004800000 */
[----:B------:R-:W-:Y:S01]  /*9fa0*/  STL.64 [R1+0x8d8], R148 ;  /* 0x0008d89401007387 */ /* 0x000fe20000100a00 */
[----:B------:R-:W-:Y:S02]  /*9fb0*/  LOP3.LUT R11, R3, 0x2c, RZ, 0xfc, !PT ;  /* 0x0000002c030b7812 */ /* 0x000fe400078efcff */
[----:B------:R-:W-:Y:S01]  /*9fc0*/  ISETP.NE.U32.AND P0, PT, R5, RZ, PT ;  /* 0x000000ff0500720c */ /* 0x000fe20003f05070 */
[----:B------:R-:W-:Y:S01]  /*9fd0*/  STL.64 [R1+0x8e0], R154 ;  /* 0x0008e09a01007387 */ /* 0x000fe20000100a00 */
[----:B------:R-:W-:Y:S02]  /*9fe0*/  ISETP.NE.U32.AND P1, PT, R8, RZ, PT ;  /* 0x000000ff0800720c */ /* 0x000fe40003f25070 */
[----:B------:R-:W-:Y:S01]  /*9ff0*/  LOP3.LUT R2, R3, 0x2e, RZ, 0xfc, !PT ;  /* 0x0000002e03027812 */ /* 0x000fe200078efcff */
[----:B------:R-:W-:Y:S01]  /*a000*/  STL.64 [R1+0x8e8], R186 ;  /* 0x0008e8ba01007387 */ /* 0x000fe20000100a00 */
[----:B------:R-:W-:-:S02]  /*a010*/  SEL R5, R6, RZ, !P6 ;  /* 0x000000ff06057207 */ /* 0x000fc40007000000 */
[----:B------:R-:W-:Y:S01]  /*a020*/  ISETP.NE.U32.AND P6, PT, R7, RZ, PT ;  /* 0x000000ff0700720c */ /* 0x000fe20003fc5070 */
[----:B------:R-:W-:Y:S01]  /*a030*/  LDGSTS.E [R243+0x62008], desc[UR16][R160.64], P3 ;  /* 0x62008000a0f37fae */ /* 0x000fe20009921850 */
[----:B------:R-:W-:Y:S02]  /*a040*/  ISETP.GE.AND P3, PT, R11, R4, PT ;  /* 0x000000040b00720c */ /* 0x000fe40003f66270 */
[----:B------:R-:W-:Y:S01]  /*a050*/  LOP3.LUT R10, R3, 0x4c, RZ, 0xfc, !PT ;  /* 0x0000004c030a7812 */ /* 0x000fe200078efcff */
[----:B------:R-:W-:Y:S01]  /*a060*/  STL.64 [R1+0x8f0], R188 ;  /* 0x0008f0bc01007387 */ /* 0x000fe20000100a00 */
[----:B------:R-:W-:-:S03]  /*a070*/  ISETP.NE.U32.AND P4, PT, R5, RZ, PT ;  /* 0x000000ff0500720c */ /* 0x000fc60003f85070 */
[----:B------:R-:W-:Y:S01]  /*a080*/  STL.64 [R1+0x8f8], R214 ;  /* 0x0008f8d601007387 */ /* 0x000fe20000100a00 */
[----:B------:R-:W-:-:S03]  /*a090*/  SEL R5, R6, RZ, !P3 ;  /* 0x000000ff06057207 */ /* 0x000fc60005800000 */
[----:B------:R-:W-:Y:S01]  /*a0a0*/  LDGSTS.E [R243+0x64000], desc[UR16][R190.64], P5 ;  /* 0x64000000bef37fae */ /* 0x000fe2000a921850 */
[-C--:B------:R-:W-:Y:S02]  /*a0b0*/  ISETP.GE.AND P5, PT, R2, R4.reuse, PT ;  /* 0x000000040200720c */ /* 0x080fe40003fa6270 */
[C---:B------:R-:W-:Y:S01]  /*a0c0*/  LOP3.LUT R2, R3.reuse, 0x4e, RZ, 0xfc, !PT ;  /* 0x0000004e03027812 */ /* 0x040fe200078efcff */
[----:B------:R1:W-:Y:S01]  /*a0d0*/  STL [R1+0x65c], R18 ;  /* 0x00065c1201007387 */ /* 0x0003e20000100800 */
[-C--:B------:R-:W-:Y:S02]  /*a0e0*/  ISETP.GE.AND P3, PT, R10, R4.reuse, PT ;  /* 0x000000040a00720c */ /* 0x080fe40003f66270 */
[----:B------:R-:W-:Y:S01]  /*a0f0*/  SEL R8, R6, RZ, !P5 ;  /* 0x000000ff06087207 */ /* 0x000fe20006800000 */
[----:B------:R-:W-:Y:S01]  /*a100*/  LDGSTS.E [R243+0x64008], desc[UR16][R192.64], P2 ;  /* 0x64008000c0f37fae */ /* 0x000fe20009121850 */
[----:B------:R-:W-:Y:S02]  /*a110*/  ISETP.GE.AND P5, PT, R2, R4, PT ;  /* 0x000000040200720c */ /* 0x000fe40003fa6270 */
[----:B-1----:R-:W-:Y:S01]  /*a120*/  LOP3.LUT R18, R0, 0x30, RZ, 0x3c, !PT ;  /* 0x0000003000127812 */ /* 0x002fe200078e3cff */
[----:B------:R-:W-:Y:S01]  /*a130*/  LDGSTS.E [R243+0x66000], desc[UR16][R218.64], P0 ;  /* 0x66000000daf37fae */ /* 0x000fe20008121850 */
[----:B------:R-:W-:-:S02]  /*a140*/  LOP3.LUT R11, R3, 0x6c, RZ, 0xfc, !PT ;  /* 0x0000006c030b7812 */ /* 0x000fc400078efcff */
[----:B------:R-:W-:Y:S01]  /*a150*/  ISETP.NE.U32.AND P2, PT, R5, RZ, PT ;  /* 0x000000ff0500720c */ /* 0x000fe20003f45070 */
[----:B------:R-:W-:Y:S01]  /*a160*/  VIADD R242, R18, UR7 ;  /* 0x0000000712f27c36 */ /* 0x000fe20008000000 */
[----:B------:R-:W-:Y:S01]  /*a170*/  SEL R7, R6, RZ, !P3 ;  /* 0x000000ff06077207 */ /* 0x000fe20005800000 */
[----:B------:R-:W-:Y:S01]  /*a180*/  LDGSTS.E [R243+0x66008], desc[UR16][R220.64], P1 ;  /* 0x66008000dcf37fae */ /* 0x000fe20008921850 */
[----:B------:R-:W-:Y:S02]  /*a190*/  ISETP.NE.U32.AND P3, PT, R8, RZ, PT ;  /* 0x000000ff0800720c */ /* 0x000fe40003f65070 */
[----:B------:R-:W-:Y:S01]  /*a1a0*/  LOP3.LUT R2, R3, 0x6e, RZ, 0xfc, !PT ;  /* 0x0000006e03027812 */ /* 0x000fe200078efcff */
[----:B------:R-:W-:Y:S01]  /*a1b0*/  LDGSTS.E [R242+0x60000], desc[UR16][R124.64], P6 ;  /* 0x600000007cf27fae */ /* 0x000fe2000b121850 */
[----:B------:R-:W-:Y:S02]  /*a1c0*/  SEL R5, R6, RZ, !P5 ;  /* 0x000000ff06057207 */ /* 0x000fe40006800000 */
[----:B------:R-:W-:Y:S01]  /*a1d0*/  ISETP.GE.AND P1, PT, R11, R4, PT ;  /* 0x000000040b00720c */ /* 0x000fe20003f26270 */
[----:B------:R-:W-:Y:S01]  /*a1e0*/  LDGSTS.E [R242+0x60008], desc[UR16][R126.64], P4 ;  /* 0x600080007ef27fae */ /* 0x000fe2000a121850 */
[----:B------:R-:W-:-:S02]  /*a1f0*/  ISETP.NE.U32.AND P5, PT, R7, RZ, PT ;  /* 0x000000ff0700720c */ /* 0x000fc40003fa5070 */
[----:B------:R-:W-:Y:S01]  /*a200*/  LOP3.LUT R10, R3, 0x10, RZ, 0xfc, !PT ;  /* 0x00000010030a7812 */ /* 0x000fe200078efcff */
[----:B------:R-:W-:Y:S01]  /*a210*/  LDGSTS.E [R242+0x62000], desc[UR16][R162.64], P2 ;  /* 0x62000000a2f27fae */ /* 0x000fe20009121850 */
[-C--:B------:R-:W-:Y:S02]  /*a220*/  ISETP.GE.AND P6, PT, R2, R4.reuse, PT ;  /* 0x000000040200720c */ /* 0x080fe40003fc6270 */
[----:B------:R-:W-:Y:S01]  /*a230*/  ISETP.NE.U32.AND P0, PT, R5, RZ, PT ;  /* 0x000000ff0500720c */ /* 0x000fe20003f05070 */
[----:B------:R-:W-:Y:S01]  /*a240*/  STL.64 [R1+0x910], R244 ;  /* 0x000910f401007387 */ /* 0x000fe20000100a00 */
[----:B------:R-:W-:Y:S02]  /*a250*/  LOP3.LUT R2, R3, 0x12, RZ, 0xfc, !PT ;  /* 0x0000001203027812 */ /* 0x000fe400078efcff */
[----:B------:R-:W-:Y:S01]  /*a260*/  SEL R5, R6, RZ, !P1 ;  /* 0x000000ff06057207 */ /* 0x000fe20004800000 */
[----:B------:R-:W-:Y:S01]  /*a270*/  LDGSTS.E [R242+0x62008], desc[UR16][R164.64], P3 ;  /* 0x62008000a4f27fae */ /* 0x000fe20009921850 */
[----:B------:R-:W-:-:S02]  /*a280*/  ISETP.GE.AND P1, PT, R10, R4, PT ;  /* 0x000000040a00720c */ /* 0x000fc40003f26270 */
[----:B------:R-:W-:Y:S02]  /*a290*/  SEL R8, R6, RZ, !P6 ;  /* 0x000000ff06087207 */ /* 0x000fe40007000000 */
[----:B------:R-:W-:Y:S01]  /*a2a0*/  LOP3.LUT R11, R3, 0x30, RZ, 0xfc, !PT ;  /* 0x00000030030b7812 */ /* 0x000fe200078efcff */
[----:B------:R-:W-:Y:S01]  /*a2b0*/  STL.64 [R1+0x900], R216 ;  /* 0x000900d801007387 */ /* 0x000fe20000100a00 */
[----:B------:R-:W-:Y:S02]  /*a2c0*/  ISETP.GE.AND P6, PT, R2, R4, PT ;  /* 0x000000040200720c */ /* 0x000fe40003fc6270 */
[----:B------:R-:W-:Y:S01]  /*a2d0*/  SEL R7, R6, RZ, !P1 ;  /* 0x000000ff06077207 */ /* 0x000fe20004800000 */
[----:B------:R-:W-:Y:S01]  /*a2e0*/  LDGSTS.E [R242+0x64000], desc[UR16][R194.64], P5 ;  /* 0x64000000c2f27fae */ /* 0x000fe2000a921850 */
[----:B------:R-:W-:Y:S02]  /*a2f0*/  ISETP.NE.U32.AND P4, PT, R5, RZ, PT ;  /* 0x000000ff0500720c */ /* 0x000fe40003f85070 */
[----:B------:R-:W-:Y:S01]  /*a300*/  ISETP.NE.U32.AND P1, PT, R8, RZ, PT ;  /* 0x000000ff0800720c */ /* 0x000fe20003f25070 */
[----:B------:R-:W-:Y:S01]  /*a310*/  STL.64 [R1+0x918], R120 ;  /* 0x0009187801007387 */ /* 0x000fe20000100a00 */
[----:B------:R-:W-:-:S02]  /*a320*/  SEL R5, R6, RZ, !P6 ;  /* 0x000000ff06057207 */ /* 0x000fc40007000000 */
[----:B------:R-:W-:Y:S02]  /*a330*/  LOP3.LUT R2, R3, 0x32, RZ, 0xfc, !PT ;  /* 0x0000003203027812 */ /* 0x000fe400078efcff */
[-C--:B------:R-:W-:Y:S01]  /*a340*/  ISETP.GE.AND P3, PT, R11, R4.reuse, PT ;  /* 0x000000040b00720c */ /* 0x080fe20003f66270 */
[----:B------:R-:W-:Y:S01]  /*a350*/  STL.64 [R1+0x920], R122 ;  /* 0x0009207a01007387 */ /* 0x000fe20000100a00 */
[----:B------:R-:W-:Y:S02]  /*a360*/  ISETP.NE.U32.AND P6, PT, R7, RZ, PT ;  /* 0x000000ff0700720c */ /* 0x000fe40003fc5070 */
[----:B------:R-:W-:Y:S01]  /*a370*/  LOP3.LUT R10, R3, 0x50, RZ, 0xfc, !PT ;  /* 0x00000050030a7812 */ /* 0x000fe200078efcff */
[----:B------:R1:W-:Y:S01]  /*a380*/  STL [R1+0x658], R18 ;  /* 0x0006581201007387 */ /* 0x0003e20000100800 */
[----:B------:R-:W-:Y:S02]  /*a390*/  ISETP.NE.U32.AND P2, PT, R5, RZ, PT ;  /* 0x000000ff0500720c */ /* 0x000fe40003f45070 */
[----:B------:R-:W-:Y:S01]  /*a3a0*/  ISETP.GE.AND P5, PT, R2, R4, PT ;  /* 0x000000040200720c */ /* 0x000fe20003fa6270 */
[----:B------:R-:W-:Y:S01]  /*a3b0*/  LDGSTS.E [R242+0x64008], desc[UR16][R196.64], P0 ;  /* 0x64008000c4f27fae */ /* 0x000fe20008121850 */
[----:B------:R-:W-:-:S02]  /*a3c0*/  LOP3.LUT R2, R3, 0x52, RZ, 0xfc, !PT ;  /* 0x0000005203027812 */ /* 0x000fc400078efcff */
[----:B------:R-:W-:Y:S01]  /*a3d0*/  SEL R5, R6, RZ, !P3 ;  /* 0x000000ff06057207 */ /* 0x000fe20005800000 */
[----:B------:R-:W-:Y:S01]  /*a3e0*/  LDGSTS.E [R242+0x66000], desc[UR16][R222.64], P4 ;  /* 0x66000000def27fae */ /* 0x000fe2000a121850 */
[-C--:B------:R-:W-:Y:S02]  /*a3f0*/  ISETP.GE.AND P3, PT, R10, R4.reuse, PT ;  /* 0x000000040a00720c */ /* 0x080fe40003f66270 */
[----:B-1----:R-:W-:Y:S01]  /*a400*/  LOP3.LUT R18, R0, 0x40, RZ, 0x3c, !PT ;  /* 0x0000004000127812 */ /* 0x002fe200078e3cff */
[----:B------:R-:W-:Y:S01]  /*a410*/  LDGSTS.E [R242+0x66008], desc[UR16][R224.64], P1 ;  /* 0x66008000e0f27fae */ /* 0x000fe20008921850 */
[----:B------:R-:W-:Y:S02]  /*a420*/  SEL R8, R6, RZ, !P5 ;  /* 0x000000ff06087207 */ /* 0x000fe40006800000 */
[----:B------:R-:W-:Y:S01]  /*a430*/  ISETP.GE.AND P5, PT, R2, R4, PT ;  /* 0x000000040200720c */ /* 0x000fe20003fa6270 */
[----:B------:R-:W-:Y:S01]  /*a440*/  VIADD R241, R18, UR7 ;  /* 0x0000000712f17c36 */ /* 0x000fe20008000000 */
[----:B------:R-:W-:-:S02]  /*a450*/  SEL R7, R6, RZ, !P3 ;  /* 0x000000ff06077207 */ /* 0x000fc40005800000 */
[----:B------:R-:W-:Y:S02]  /*a460*/  LOP3.LUT R11, R3, 0x70, RZ, 0xfc, !PT ;  /* 0x00000070030b7812 */ /* 0x000fe400078efcff */
[----:B------:R-:W-:Y:S01]  /*a470*/  ISETP.NE.U32.AND P0, PT, R5, RZ, PT ;  /* 0x000000ff0500720c */ /* 0x000fe20003f05070 */
[----:B------:R-:W-:Y:S01]  /*a480*/  LDGSTS.E [R241+0x60000], desc[UR16][R128.64], P6 ;  /* 0x6000000080f17fae */ /* 0x000fe2000b121850 */
[----:B------:R-:W-:Y:S02]  /*a490*/  ISETP.NE.U32.AND P3, PT, R8, RZ, PT ;  /* 0x000000ff0800720c */ /* 0x000fe40003f65070 */
[----:B------:R-:W-:Y:S01]  /*a4a0*/  LOP3.LUT R2, R3, 0x72, RZ, 0xfc, !PT ;  /* 0x0000007203027812 */ /* 0x000fe200078efcff */
[----:B------:R-:W-:Y:S01]  /*a4b0*/  LDGSTS.E [R241+0x60008], desc[UR16][R130.64], P2 ;  /* 0x6000800082f17fae */ /* 0x000fe20009121850 */
[----:B------:R-:W-:Y:S02]  /*a4c0*/  SEL R5, R6, RZ, !P5 ;  /* 0x000000ff06057207 */ /* 0x000fe40006800000 */
[----:B------:R-:W-:-:S02]  /*a4d0*/  ISETP.NE.U32.AND P5, PT, R7, RZ, PT ;  /* 0x000000ff0700720c */ /* 0x000fc40003fa5070 */
[-C--:B------:R-:W-:Y:S02]  /*a4e0*/  ISETP.GE.AND P1, PT, R11, R4.reuse, PT ;  /* 0x000000040b00720c */ /* 0x080fe40003f26270 */
[----:B------:R-:W-:Y:S01]  /*a4f0*/  LOP3.LUT R10, R3, 0x14, RZ, 0xfc, !PT ;  /* 0x00000014030a7812 */ /* 0x000fe200078efcff */
[----:B------:R-:W-:Y:S01]  /*a500*/  LDGSTS.E [R241+0x62000], desc[UR16][R166.64], P0 ;  /* 0x62000000a6f17fae */ /* 0x000fe20008121850 */
[-C--:B------:R-:W-:Y:S02]  /*a510*/  ISETP.GE.AND P6, PT, R2, R4.reuse, PT ;  /* 0x000000040200720c */ /* 0x080fe40003fc6270 */
[----:B------:R-:W-:Y:S01]  /*a520*/  ISETP.NE.U32.AND P4, PT, R5, RZ, PT ;  /* 0x000000ff0500720c */ /* 0x000fe20003f85070 */
[----:B------:R-:W-:Y:S01]  /*a530*/  LDGSTS.E [R241+0x62008], desc[UR16][R168.64], P3 ;  /* 0x62008000a8f17fae */ /* 0x000fe20009921850 */
[----:B------:R-:W-:Y:S02]  /*a540*/  LOP3.LUT R2, R3, 0x16, RZ, 0xfc, !PT ;  /* 0x0000001603027812 */ /* 0x000fe400078efcff */
[----:B------:R-:W-:Y:S01]  /*a550*/  SEL R5, R6, RZ, !P1 ;  /* 0x000000ff06057207 */ /* 0x000fe20004800000 */
[----:B------:R-:W-:Y:S01]  /*a560*/  LDGSTS.E [R241+0x64000], desc[UR16][R198.64], P5 ;  /* 0x64000000c6f17fae */ /* 0x000fe2000a921850 */
[----:B------:R-:W-:-:S02]  /*a570*/  ISETP.GE.AND P1, PT, R10, R4, PT ;  /* 0x000000040a00720c */ /* 0x000fc40003f26270 */
[----:B------:R-:W-:Y:S02]  /*a580*/  SEL R8, R6, RZ, !P6 ;  /* 0x000000ff06087207 */ /* 0x000fe40007000000 */
[----:B------:R-:W-:Y:S02]  /*a590*/  ISETP.GE.AND P6, PT, R2, R4, PT ;  /* 0x000000040200720c */ /* 0x000fe40003fc6270 */
[----:B------:R-:W-:Y:S01]  /*a5a0*/  LOP3.LUT R11, R3, 0x34, RZ, 0xfc, !PT ;  /* 0x00000034030b7812 */ /* 0x000fe200078efcff */
[----:B------:R1:W-:Y:S01]  /*a5b0*/  STL [R1+0x654], R18 ;  /* 0x0006541201007387 */ /* 0x0003e20000100800 */
[----:B------:R-:W-:Y:S02]  /*a5c0*/  ISETP.NE.U32.AND P2, PT, R5, RZ, PT ;  /* 0x000000ff0500720c */ /* 0x000fe40003f45070 */
[----:B------:R-:W-:Y:S01]  /*a5d0*/  SEL R7, R6, RZ, !P1 ;  /* 0x000000ff06077207 */ /* 0x000fe20004800000 */
[----:B------:R-:W-:Y:S01]  /*a5e0*/  LDGSTS.E [R241+0x64008], desc[UR16][R200.64], P4 ;  /* 0x64008000c8f17fae */ /* 0x000fe2000a121850 */
[----:B------:R-:W-:-:S02]  /*a5f0*/  ISETP.NE.U32.AND P1, PT, R8, RZ, PT ;  /* 0x000000ff0800720c */ /* 0x000fc40003f25070 */
[----:B------:R-:W-:Y:S02]  /*a600*/  LOP3.LUT R2, R3, 0x36, RZ, 0xfc, !PT ;  /* 0x0000003603027812 */ /* 0x000fe400078efcff */
[----:B------:R-:W-:Y:S02]  /*a610*/  SEL R5, R6, RZ, !P6 ;  /* 0x000000ff06057207 */ /* 0x000fe40007000000 */
[-C--:B------:R-:W-:Y:S02]  /*a620*/  ISETP.GE.AND P3, PT, R11, R4.reuse, PT ;  /* 0x000000040b00720c */ /* 0x080fe40003f66270 */
[----:B------:R-:W-:Y:S01]  /*a630*/  ISETP.NE.U32.AND P6, PT, R7, RZ, PT ;  /* 0x000000ff0700720c */ /* 0x000fe20003fc5070 */
[----:B------:R-:W-:Y:S01]  /*a640*/  LDGSTS.E [R241+0x66000], desc[UR16][R226.64], P2 ;  /* 0x66000000e2f17fae */ /* 0x000fe20009121850 */
[----:B------:R-:W-:Y:S02]  /*a650*/  LOP3.LUT R10, R3, 0x54, RZ, 0xfc, !PT ;  /* 0x00000054030a7812 */ /* 0x000fe400078efcff */
[----:B------:R-:W-:Y:S01]  /*a660*/  ISETP.GE.AND P5, PT, R2, R4, PT ;  /* 0x000000040200720c */ /* 0x000fe20003fa6270 */
[----:B------:R-:W-:Y:S01]  /*a670*/  LDGSTS.E [R241+0x66008], desc[UR16][R228.64], P1 ;  /* 0x66008000e4f17fae */ /* 0x000fe20008921850 */
[----:B------:R-:W-:-:S02]  /*a680*/  ISETP.NE.U32.AND P0, PT, R5, RZ, PT ;  /* 0x000000ff0500720c */ /* 0x000fc40003f05070 */
[C---:B------:R-:W-:Y:S02]  /*a690*/  LOP3.LUT R2, R3.reuse, 0x56, RZ, 0xfc, !PT ;  /* 0x0000005603027812 */ /* 0x040fe400078efcff */
[----:B------:R-:W-:Y:S02]  /*a6a0*/  SEL R5, R6, RZ, !P3 ;  /* 0x000000ff06057207 */ /* 0x000fe40005800000 */
[----:B-1----:R-:W-:Y:S02]  /*a6b0*/  LOP3.LUT R18, R0, 0x50, RZ, 0x3c, !PT ;  /* 0x0000005000127812 */ /* 0x002fe400078e3cff */
[-C--:B------:R-:W-:Y:S02]  /*a6c0*/  ISETP.GE.AND P3, PT, R10, R4.reuse, PT ;  /* 0x000000040a00720c */ /* 0x080fe40003f66270 */
[----:B------:R-:W-:Y:S02]  /*a6d0*/  SEL R8, R6, RZ, !P5 ;  /* 0x000000ff06087207 */ /* 0x000fe40006800000 */
[----:B------:R-:W-:Y:S01]  /*a6e0*/  ISETP.GE.AND P4, PT, R2, R4, PT ;  /* 0x000000040200720c */ /* 0x000fe20003f86270 */
[----:B------:R-:W-:Y:S01]  /*a6f0*/  VIADD R240, R18, UR7 ;  /* 0x0000000712f07c36 */ /* 0x000fe20008000000 */
[----:B------:R-:W-:-:S02]  /*a700*/  LOP3.LUT R11, R3, 0x74, RZ, 0xfc, !PT ;  /* 0x00000074030b7812 */ /* 0x000fc400078efcff */
[----:B------:R-:W-:Y:S02]  /*a710*/  SEL R7, R6, RZ, !P3 ;  /* 0x000000ff06077207 */ /* 0x000fe40005800000 */
[----:B------:R-:W-:Y:S01]  /*a720*/  ISETP.NE.U32.AND P5, PT, R5, RZ, PT ;  /* 0x000000ff0500720c */ /* 0x000fe20003fa5070 */
[----:B------:R-:W-:Y:S01]  /*a730*/  LDGSTS.E [R240+0x60000], desc[UR16][R132.64], P6 ;  /* 0x6000000084f07fae */ /* 0x000fe2000b121850 */
[----:B------:R-:W-:Y:S02]  /*a740*/  ISETP.NE.U32.AND P3, PT, R8, RZ, PT ;  /* 0x000000ff0800720c */ /* 0x000fe40003f65070 */
[----:B------:R-:W-:Y:S01]  /*a750*/  SEL R5, R6, RZ, !P4 ;  /* 0x000000ff06057207 */ /* 0x000fe20006000000 */
[----:B------:R-:W-:Y:S01]  /*a760*/  LDGSTS.E [R240+0x60008], desc[UR16][R134.64], P0 ;  /* 0x6000800086f07fae */ /* 0x000fe20008121850 */
[----:B------:R-:W-:Y:S02]  /*a770*/  LOP3.LUT R10, R3, 0x76, RZ, 0xfc, !PT ;  /* 0x00000076030a7812 */ /* 0x000fe400078efcff */
[----:B------:R-:W-:-:S02]  /*a780*/  ISETP.GE.AND P1, PT, R11, R4, PT ;  /* 0x000000040b00720c */ /* 0x000fc40003f26270 */
[----:B------:R-:W-:Y:S02]  /*a790*/  ISETP.NE.U32.AND P4, PT, R7, RZ, PT ;  /* 0x000000ff0700720c */ /* 0x000fe40003f85070 */
[----:B------:R-:W-:Y:S01]  /*a7a0*/  LOP3.LUT R2, R3, 0x18, RZ, 0xfc, !PT ;  /* 0x0000001803027812 */ /* 0x000fe200078efcff */
[----:B------:R-:W-:Y:S01]  /*a7b0*/  LDGSTS.E [R240+0x62000], desc[UR16][R170.64], P5 ;  /* 0x62000000aaf07fae */ /* 0x000fe2000a921850 */
[----:B------:R-:W-:Y:S02]  /*a7c0*/  ISETP.NE.U32.AND P2, PT, R5, RZ, PT ;  /* 0x000000ff0500720c */ /* 0x000fe40003f45070 */
[----:B------:R-:W-:Y:S01]  /*a7d0*/  ISETP.GE.AND P6, PT, R10, R4, PT ;  /* 0x000000040a00720c */ /* 0x000fe20003fc6270 */
[----:B------:R-:W-:Y:S01]  /*a7e0*/  LDGSTS.E [R240+0x62008], desc[UR16][R172.64], P3 ;  /* 0x62008000acf07fae */ /* 0x000fe20009921850 */
[----:B------:R-:W-:Y:S02]  /*a7f0*/  LOP3.LUT R248, R3, 0x1a, RZ, 0xfc, !PT ;  /* 0x0000001a03f87812 */ /* 0x000fe400078efcff */
[----:B------:R-:W-:-:S02]  /*a800*/  SEL R5, R6, RZ, !P1 ;  /* 0x000000ff06057207 */ /* 0x000fc40004800000 */
[-C--:B------:R-:W-:Y:S01]  /*a810*/  ISETP.GE.AND P1, PT, R2, R4.reuse, PT ;  /* 0x000000040200720c */ /* 0x080fe20003f26270 */
[----:B------:R-:W-:Y:S01]  /*a820*/  LDGSTS.E [R240+0x64000], desc[UR16][R202.64], P4 ;  /* 0x64000000caf07fae */ /* 0x000fe2000a121850 */
[----:B------:R-:W-:Y:S02]  /*a830*/  SEL R8, R6, RZ, !P6 ;  /* 0x000000ff06087207 */ /* 0x000fe40007000000 */
[----:B------:R-:W-:Y:S02]  /*a840*/  ISETP.GE.AND P6, PT, R248, R4, PT ;  /* 0x00000004f800720c */ /* 0x000fe40003fc6270 */
[----:B------:R-:W-:Y:S01]  /*a850*/  LOP3.LUT R156, R3, 0x38, RZ, 0xfc, !PT ;  /* 0x00000038039c7812 */ /* 0x000fe200078efcff */
[----:B------:R1:W-:Y:S01]  /*a860*/  STL [R1+0x650], R18 ;  /* 0x0006501201007387 */ /* 0x0003e20000100800 */
[----:B------:R-:W-:Y:S02]  /*a870*/  SEL R7, R6, RZ, !P1 ;  /* 0x000000ff06077207 */ /* 0x000fe40004800000 */
[----:B------:R-:W-:Y:S01]  /*a880*/  ISETP.NE.U32.AND P0, PT, R5, RZ, PT ;  /* 0x000000ff0500720c */ /* 0x000fe20003f05070 */
[----:B------:R-:W-:Y:S01]  /*a890*/  LDGSTS.E [R240+0x64008], desc[UR16][R204.64], P2 ;  /* 0x64008000ccf07fae */ /* 0x000fe20009121850 */
[----:B------:R-:W-:-:S02]  /*a8a0*/  LOP3.LUT R2, R3, 0x3a, RZ, 0xfc, !PT ;  /* 0x0000003a03027812 */ /* 0x000fc400078efcff */
[----:B------:R-:W-:Y:S02]  /*a8b0*/  ISETP.NE.U32.AND P1, PT, R8, RZ, PT ;  /* 0x000000ff0800720c */ /* 0x000fe40003f25070 */
[----:B------:R-:W-:Y:S02]  /*a8c0*/  SEL R5, R6, RZ, !P6 ;  /* 0x000000ff06057207 */ /* 0x000fe40007000000 */
[----:B------:R-:W-:Y:S02]  /*a8d0*/  ISETP.NE.U32.AND P6, PT, R7, RZ, PT ;  /* 0x000000ff0700720c */ /* 0x000fe40003fc5070 */
[-C--:B------:R-:W-:Y:S02]  /*a8e0*/  ISETP.GE.AND P3, PT, R156, R4.reuse, PT ;  /* 0x000000049c00720c */ /* 0x080fe40003f66270 */
[----:B------:R-:W-:Y:S01]  /*a8f0*/  LOP3.LUT R10, R3, 0x58, RZ, 0xfc, !PT ;  /* 0x00000058030a7812 */ /* 0x000fe200078efcff */
[----:B------:R-:W-:Y:S01]  /*a900*/  LDGSTS.E [R240+0x66000], desc[UR16][R230.64], P0 ;  /* 0x66000000e6f07fae */ /* 0x000fe20008121850 */
[----:B------:R-:W-:-:S02]  /*a910*/  ISETP.GE.AND P4, PT, R2, R4, PT ;  /* 0x000000040200720c */ /* 0x000fc40003f86270 */
[----:B------:R-:W-:Y:S01]  /*a920*/  ISETP.NE.U32.AND P5, PT, R5, RZ, PT ;  /* 0x000000ff0500720c */ /* 0x000fe20003fa5070 */
[----:B------:R-:W-:Y:S01]  /*a930*/  LDGSTS.E [R240+0x66008], desc[UR16][R232.64], P1 ;  /* 0x66008000e8f07fae */ /* 0x000fe20008921850 */
[----:B-1----:R-:W-:Y:S02]  /*a940*/  LOP3.LUT R18, R0, 0x60, RZ, 0x3c, !PT ;  /* 0x0000006000127812 */ /* 0x002fe400078e3cff */
[----:B------:R-:W-:Y:S02]  /*a950*/  SEL R5, R6, RZ, !P3 ;  /* 0x000000ff06057207 */ /* 0x000fe40005800000 */
[----:B------:R-:W-:Y:S02]  /*a960*/  LOP3.LUT R2, R3, 0x5a, RZ, 0xfc, !PT ;  /* 0x0000005a03027812 */ /* 0x000fe400078efcff */
[-C--:B------:R-:W-:Y:S02]  /*a970*/  ISETP.GE.AND P3, PT, R10, R4.reuse, PT ;  /* 0x000000040a00720c */ /* 0x080fe40003f66270 */
[----:B------:R-:W-:Y:S01]  /*a980*/  SEL R8, R6, RZ, !P4 ;  /* 0x000000ff06087207 */ /* 0x000fe20006000000 */
[----:B------:R-:W-:Y:S01]  /*a990*/  VIADD R239, R18, UR7 ;  /* 0x0000000712ef7c36 */ /* 0x000fe20008000000 */
[----:B------:R-:W-:-:S02]  /*a9a0*/  ISETP.GE.AND P2, PT, R2, R4, PT ;  /* 0x000000040200720c */ /* 0x000fc40003f46270 */
[----:B------:R-:W-:Y:S02]  /*a9b0*/  ISETP.NE.U32.AND P4, PT, R5, RZ, PT ;  /* 0x000000ff0500720c */ /* 0x000fe40003f85070 */
[----:B------:R-:W-:Y:S01]  /*a9c0*/  SEL R7, R6, RZ, !P3 ;  /* 0x000000ff06077207 */ /* 0x000fe20005800000 */
[----:B------:R-:W-:Y:S01]  /*a9d0*/  LDGSTS.E [R239+0x60000], desc[UR16][R136.64], P6 ;  /* 0x6000000088ef7fae */ /* 0x000fe2000b121850 */
[----:B------:R-:W-:Y:S02]  /*a9e0*/  ISETP.NE.U32.AND P3, PT, R8, RZ, PT ;  /* 0x000000ff0800720c */ /* 0x000fe40003f65070 */
[C---:B------:R-:W-:Y:S01]  /*a9f0*/  LOP3.LUT R11, R3.reuse, 0x78, RZ, 0xfc, !PT ;  /* 0x00000078030b7812 */ /* 0x040fe200078efcff */
[----:B------:R-:W-:Y:S01]  /*aa00*/  LDGSTS.E [R239+0x60008], desc[UR16][R138.64], P5 ;  /* 0x600080008aef7fae */ /* 0x000fe2000a921850 */
[----:B------:R-:W-:Y:S02]  /*aa10*/  LOP3.LUT R2, R3, 0x7a, RZ, 0xfc, !PT ;  /* 0x0000007a03027812 */ /* 0x000fe400078efcff */
[----:B------:R-:W-:-:S02]  /*aa20*/  SEL R5, R6, RZ, !P2 ;  /* 0x000000ff06057207 */ /* 0x000fc40005000000 */
[----:B------:R-:W-:Y:S01]  /*aa30*/  ISETP.NE.U32.AND P0, PT, R7, RZ, PT ;  /* 0x000000ff0700720c */ /* 0x000fe20003f05070 */
[----:B------:R-:W-:Y:S01]  /*aa40*/  LDGSTS.E [R239+0x62000], desc[UR16][R174.64], P4 ;  /* 0x62000000aeef7fae */ /* 0x000fe2000a121850 */
[-C--:B------:R-:W-:Y:S02]  /*aa50*/  ISETP.GE.AND P1, PT, R11, R4.reuse, PT ;  /* 0x000000040b00720c */ /* 0x080fe40003f26270 */
[----:B------:R-:W-:Y:S01]  /*aa60*/  ISETP.GE.AND P6, PT, R2, R4, PT ;  /* 0x000000040200720c */ /* 0x000fe20003fc6270 */
[----:B------:R-:W-:Y:S01]  /*aa70*/  LDGSTS.E [R239+0x62008], desc[UR16][R176.64], P3 ;  /* 0x62008000b0ef7fae */ /* 0x000fe20009921850 */
[----:B------:R-:W-:Y:S02]  /*aa80*/  LOP3.LUT R2, R3, 0x1e, RZ, 0xfc, !PT ;  /* 0x0000001e03027812 */ /* 0x000fe400078efcff */
[----:B------:R-:W-:Y:S02]  /*aa90*/  ISETP.NE.U32.AND P2, PT, R5, RZ, PT ;  /* 0x000000ff0500720c */ /* 0x000fe40003f45070 */
[----:B------:R-:W-:-:S02]  /*aaa0*/  LOP3.LUT R10, R3, 0x1c, RZ, 0xfc, !PT ;  /* 0x0000001c030a7812 */ /* 0x000fc400078efcff */
[----:B------:R-:W-:Y:S01]  /*aab0*/  SEL R5, R6, RZ, !P1 ;  /* 0x000000ff06057207 */ /* 0x000fe20004800000 */
[----:B------:R-:W-:Y:S01]  /*aac0*/  LDGSTS.E [R239+0x64000], desc[UR16][R206.64], P0 ;  /* 0x64000000ceef7fae */ /* 0x000fe20008121850 */
[-C--:B------:R-:W-:Y:S02]  /*aad0*/  ISETP.GE.AND P5, PT, R2, R4.reuse, PT ;  /* 0x000000040200720c */ /* 0x080fe40003fa6270 */
[----:B------:R-:W-:Y:S02]  /*aae0*/  LOP3.LUT R157, R3, 0x3c, RZ, 0xfc, !PT ;  /* 0x0000003c039d7812 */ /* 0x000fe400078efcff */
[----:B------:R-:W-:Y:S02]  /*aaf0*/  SEL R8, R6, RZ, !P6 ;  /* 0x000000ff06087207 */ /* 0x000fe40007000000 */
[----:B------:R-:W-:Y:S01]  /*ab00*/  ISETP.GE.AND P1, PT, R10, R4, PT ;  /* 0x000000040a00720c */ /* 0x000fe20003f26270 */
[----:B------:R1:W-:Y:S01]  /*ab10*/  STL [R1+0x64c], R18 ;  /* 0x00064c1201007387 */ /* 0x0003e20000100800 */
[----:B------:R-:W-:-:S02]  /*ab20*/  ISETP.NE.U32.AND P6, PT, R5, RZ, PT ;  /* 0x000000ff0500720c */ /* 0x000fc40003fc5070 */
[C---:B------:R-:W-:Y:S01]  /*ab30*/  SEL R5, R6.reuse, RZ, !P5 ;  /* 0x000000ff06057207 */ /* 0x040fe20006800000 */
[----:B------:R-:W2:Y:S01]  /*ab40*/  LDL.64 R114, [R1+0x1e0] ;  /* 0x0001e00001727983 */ /* 0x000ea20000100a00 */
[----:B------:R-:W-:Y:S02]  /*ab50*/  LOP3.LUT R2, R3, 0x3e, RZ, 0xfc, !PT ;  /* 0x0000003e03027812 */ /* 0x000fe400078efcff */
[-C--:B------:R-:W-:Y:S01]  /*ab60*/  ISETP.GE.AND P3, PT, R157, R4.reuse, PT ;  /* 0x000000049d00720c */ /* 0x080fe20003f66270 */
[----:B------:R-:W-:Y:S01]  /*ab70*/  UIADD3 UR4, UR4, -0x80, URZ ;  /* 0xffffff8004047890 */ /* 0x000fe2000fffe03f */
[----:B------:R-:W-:Y:S01]  /*ab80*/  LOP3.LUT R10, R3, 0x5c, RZ, 0xfc, !PT ;  /* 0x0000005c030a7812 */ /* 0x000fe200078efcff */
[----:B------:R-:W-:Y:S01]  /*ab90*/  LDGSTS.E [R239+0x64008], desc[UR16][R208.64], P2 ;  /* 0x64008000d0ef7fae */ /* 0x000fe20009121850 */
[----:B------:R-:W-:Y:S02]  /*aba0*/  SEL R7, R6, RZ, !P1 ;  /* 0x000000ff06077207 */ /* 0x000fe40004800000 */
[----:B------:R-:W-:Y:S01]  /*abb0*/  ISETP.NE.U32.AND P4, PT, R5, RZ, PT ;  /* 0x000000ff0500720c */ /* 0x000fe20003f85070 */
[----:B------:R3:W-:Y:S01]  /*abc0*/  STL [R1+0x670], R0 ;  /* 0x0006700001007387 */ /* 0x0007e20000100800 */
[----:B------:R-:W-:-:S02]  /*abd0*/  ISETP.GE.AND P0, PT, R2, R4, PT ;  /* 0x000000040200720c */ /* 0x000fc40003f06270 */
[----:B------:R-:W-:Y:S01]  /*abe0*/  SEL R5, R6, RZ, !P3 ;  /* 0x000000ff06057207 */ /* 0x000fe20005800000 */
[----:B------:R-:W-:Y:S01]  /*abf0*/  LDGSTS.E [R239+0x66000], desc[UR16][R234.64], P6 ;  /* 0x66000000eaef7fae */ /* 0x000fe2000b121850 */
[----:B------:R-:W-:Y:S02]  /*ac00*/  ISETP.GE.AND P3, PT, R10, R4, PT ;  /* 0x000000040a00720c */ /* 0x000fe40003f66270 */
[----:B------:R-:W-:Y:S02]  /*ac10*/  ISETP.NE.U32.AND P5, PT, R7, RZ, PT ;  /* 0x000000ff0700720c */ /* 0x000fe40003fa5070 */
[C---:B------:R-:W-:Y:S02]  /*ac20*/  SEL R7, R6.reuse, RZ, !P0 ;  /* 0x000000ff06077207 */ /* 0x040fe40004000000 */
[----:B------:R-:W-:Y:S02]  /*ac30*/  ISETP.NE.U32.AND P0, PT, R5, RZ, PT ;  /* 0x000000ff0500720c */ /* 0x000fe40003f05070 */
[----:B------:R-:W-:-:S04]  /*ac40*/  SEL R5, R6, RZ, !P3 ;  /* 0x000000ff06057207 */ /* 0x000fc80005800000 */
[----:B------:R-:W-:Y:S02]  /*ac50*/  ISETP.NE.U32.AND P3, PT, R5, RZ, PT ;  /* 0x000000ff0500720c */ /* 0x000fe40003f65070 */
[----:B------:R-:W-:-:S05]  /*ac60*/  LOP3.LUT R5, R0, 0x70, RZ, 0x3c, !PT ;  /* 0x0000007000057812 */ /* 0x000fca00078e3cff */
[----:B------:R4:W-:Y:S04]  /*ac70*/  STL [R1+0x640], R5 ;  /* 0x0006400501007387 */ /* 0x0009e80000100800 */
[----:B------:R-:W2:Y:S04]  /*ac80*/  LDL.64 R112, [R1+0x1d8] ;  /* 0x0001d80001707983 */ /* 0x000ea80000100a00 */
[----:B------:R-:W2:Y:S04]  /*ac90*/  LDL.64 R10, [R1+0x1d0] ;  /* 0x0001d000010a7983 */ /* 0x000ea80000100a00 */
[----:B-1----:R-:W2:Y:S01]  /*aca0*/  LDL.64 R18, [R1+0x1c8] ;  /* 0x0001c80001127983 */ /* 0x002ea20000100a00 */
[----:B------:R-:W-:Y:S01]  /*acb0*/  ISETP.NE.U32.AND P1, PT, R8, RZ, PT ;  /* 0x000000ff0800720c */ /* 0x000fe20003f25070 */
[----:B------:R-:W-:Y:S01]  /*acc0*/  VIADD R238, R5, UR7 ;  /* 0x0000000705ee7c36 */ /* 0x000fe20008000000 */
[----:B------:R-:W-:Y:S01]  /*acd0*/  ISETP.NE.U32.AND P2, PT, R7, RZ, PT ;  /* 0x000000ff0700720c */ /* 0x000fe20003f45070 */
[----:B------:R-:W2:Y:S01]  /*ace0*/  LDL.64 R214, [R1+0x188] ;  /* 0x0001880001d67983 */ /* 0x000ea20000100a00 */
[----:B------:R-:W-:-:S02]  /*acf0*/  ISETP.GE.AND P6, PT, R150, UR4, PT ;  /* 0x0000000496007c0c */ /* 0x000fc4000bfc6270 */
[C---:B------:R-:W-:Y:S01]  /*ad00*/  LOP3.LUT R8, R3.reuse, 0x5e, RZ, 0xfc, !PT ;  /* 0x0000005e03087812 */ /* 0x040fe200078efcff */
[----:B------:R-:W2:Y:S01]  /*ad10*/  LDL.64 R186, [R1+0x150] ;  /* 0x0001500001ba7983 */ /* 0x000ea20000100a00 */
[C---:B------:R-:W-:Y:S02]  /*ad20*/  LOP3.LUT R7, R3.reuse, 0x7c, RZ, 0xfc, !PT ;  /* 0x0000007c03077812 */ /* 0x040fe400078efcff */
[----:B---3--:R-:W-:Y:S01]  /*ad30*/  LOP3.LUT R0, R3, 0x7e, RZ, 0xfc, !PT ;  /* 0x0000007e03007812 */ /* 0x008fe200078efcff */
[----:B------:R-:W3:Y:S01]  /*ad40*/  LDL.64 R154, [R1+0x118] ;  /* 0x00011800019a7983 */ /* 0x000ee20000100a00 */
[----:B----4-:R-:W-:-:S03]  /*ad50*/  SEL R5, RZ, 0x4, P6 ;  /* 0x00000004ff057807 */ /* 0x010fc60003000000 */
[----:B------:R-:W-:Y:S01]  /*ad60*/  LDGSTS.E [R239+0x66008], desc[UR16][R236.64], P1 ;  /* 0x66008000ecef7fae */ /* 0x000fe20008921850 */
[----:B------:R-:W-:-:S03]  /*ad70*/  ISETP.GT.AND P1, PT, R151, 0xff, PT ;  /* 0x000000ff9700780c */ /* 0x000fc60003f24270 */
[----:B------:R-:W-:Y:S01]  /*ad80*/  LDGSTS.E [R238+0x60000], desc[UR16][R140.64], P5 ;  /* 0x600000008cee7fae */ /* 0x000fe2000a921850 */
[----:B------:R-:W-:-:S03]  /*ad90*/  ISETP.GE.AND P5, PT, R8, R4, PT ;  /* 0x000000040800720c */ /* 0x000fc60003fa6270 */
[----:B------:R-:W-:Y:S01]  /*ada0*/  LDGSTS.E [R238+0x60008], desc[UR16][R142.64], P4 ;  /* 0x600080008eee7fae */ /* 0x000fe2000a121850 */
[----:B------:R-:W-:-:S03]  /*adb0*/  ISETP.GE.AND P6, PT, R7, R4, PT ;  /* 0x000000040700720c */ /* 0x000fc60003fc6270 */
[----:B------:R-:W-:Y:S01]  /*adc0*/  LDGSTS.E [R238+0x62000], desc[UR16][R178.64], P0 ;  /* 0x62000000b2ee7fae */ /* 0x000fe20008121850 */
[----:B------:R-:W-:Y:S02]  /*add0*/  ISETP.GE.AND P0, PT, R0, R4, PT ;  /* 0x000000040000720c */ /* 0x000fe40003f06270 */
[----:B------:R-:W-:Y:S01]  /*ade0*/  SEL R4, R5, RZ, P1 ;  /* 0x000000ff05047207 */ /* 0x000fe20000800000 */
[----:B------:R-:W-:Y:S01]  /*adf0*/  LDGSTS.E [R238+0x62008], desc[UR16][R180.64], P2 ;  /* 0x62008000b4ee7fae */ /* 0x000fe20009121850 */
[----:B------:R-:W-:-:S03]  /*ae00*/  SEL R5, R6, RZ, !P5 ;  /* 0x000000ff06057207 */ /* 0x000fc60006800000 */
[----:B------:R-:W4:Y:S01]  /*ae10*/  LDL.64 R148, [R1+0xe0] ;  /* 0x0000e00001947983 */ /* 0x000f220000100a00 */
[----:B------:R-:W-:Y:S02]  /*ae20*/  ISETP.NE.U32.AND P2, PT, R5, RZ, PT ;  /* 0x000000ff0500720c */ /* 0x000fe40003f45070 */
[----:B------:R-:W-:Y:S01]  /*ae30*/  LOP3.LUT R150, R3, 0x2, RZ, 0xfc, !PT ;  /* 0x0000000203967812 */ /* 0x000fe200078efcff */
[----:B------:R-:W4:Y:S01]  /*ae40*/  LDL.64 R118, [R1+0xa8] ;  /* 0x0000a80001767983 */ /* 0x000f220000100a00 */
[----:B------:R-:W-:Y:S02]  /*ae50*/  ISETP.NE.U32.AND P5, PT, R4, RZ, PT ;  /* 0x000000ff0400720c */ /* 0x000fe40003fa5070 */
[----:B------:R-:W-:Y:S01]  /*ae60*/  SEL R4, R6, RZ, !P6 ;  /* 0x000000ff06047207 */ /* 0x000fe20007000000 */
[----:B------:R-:W4:Y:S01]  /*ae70*/  LDL.64 R116, [R1+0x70] ;  /* 0x0000700001747983 */ /* 0x000f220000100a00 */
[----:B------:R-:W-:Y:S02]  /*ae80*/  ISETP.GE.AND P6, PT, R150, UR4, PT ;  /* 0x0000000496007c0c */ /* 0x000fe4000bfc6270 */
[----:B------:R-:W-:Y:S01]  /*ae90*/  SEL R6, R6, RZ, !P0 ;  /* 0x000000ff06067207 */ /* 0x000fe20004000000 */
[----:B------:R-:W4:Y:S01]  /*aea0*/  LDL.64 R144, [R1+0x38] ;  /* 0x0000380001907983 */ /* 0x000f220000100a00 */
[----:B------:R-:W-:-:S02]  /*aeb0*/  ISETP.NE.U32.AND P0, PT, R4, RZ, PT ;  /* 0x000000ff0400720c */ /* 0x000fc40003f05070 */
[----:B------:R-:W-:Y:S02]  /*aec0*/  SEL R7, RZ, 0x4, P6 ;  /* 0x00000004ff077807 */ /* 0x000fe40003000000 */
[----:B------:R-:W-:Y:S01]  /*aed0*/  ISETP.NE.U32.AND P6, PT, R6, RZ, PT ;  /* 0x000000ff0600720c */ /* 0x000fe20003fc5070 */
[----:B--2---:R-:W-:Y:S04]  /*aee0*/  LDGSTS.E [R238+0x64000], desc[UR16][R114.64], P3 ;  /* 0x6400000072ee7fae */ /* 0x004fe80009921850 */
[----:B------:R-:W-:Y:S04]  /*aef0*/  LDGSTS.E [R238+0x64008], desc[UR16][R112.64], P2 ;  /* 0x6400800070ee7fae */ /* 0x000fe80009121850 */
[----:B------:R1:W-:Y:S04]  /*af00*/  LDGSTS.E [R238+0x66000], desc[UR16][R10.64], P0 ;  /* 0x660000000aee7fae */ /* 0x0003e80008121850 */
[----:B------:R-:W-:Y:S04]  /*af10*/  LDGSTS.E [R238+0x66008], desc[UR16][R18.64], P6 ;  /* 0x6600800012ee7fae */ /* 0x000fe8000b121850 */
[----:B------:R-:W2:Y:S01]  /*af20*/  LDL.64 R112, [R1+0x1c0] ;  /* 0x0001c00001707983 */ /* 0x000ea20000100a00 */
[----:B------:R-:W1:Y:S03]  /*af30*/  S2R R150, SR_TID.X ;  /* 0x0000000000967919 */ /* 0x000e660000002100 */
[----:B------:R-:W4:Y:S01]  /*af40*/  LDL.64 R18, [R1] ;  /* 0x0000000001127983 */ /* 0x000f220000100a00 */
[----:B------:R-:W-:-:S02]  /*af50*/  ISETP.GE.AND P3, PT, R3, UR4, PT ;  /* 0x0000000403007c0c */ /* 0x000fc4000bf66270 */
[----:B------:R-:W-:Y:S01]  /*af60*/  LOP3.LUT R249, R3, 0x20, RZ, 0xfc, !PT ;  /* 0x0000002003f97812 */ /* 0x000fe200078efcff */
[----:B------:R-:W0:Y:S01]  /*af70*/  LDGDEPBAR ;  /* 0x00000000000079af */ /* 0x000e220000000000 */
[----:B------:R-:W-:Y:S02]  /*af80*/  SEL R4, RZ, 0x4, P3 ;  /* 0x00000004ff047807 */ /* 0x000fe40001800000 */
[----:B------:R-:W-:Y:S02]  /*af90*/  ISETP.GE.AND P3, PT, R249, UR4, PT ;  /* 0x00000004f9007c0c */ /* 0x000fe4000bf66270 */
[----:B------:R-:W-:Y:S02]  /*afa0*/  SEL R5, R4, RZ, P1 ;  /* 0x000000ff04057207 */ /* 0x000fe40000800000 */
[----:B------:R-:W-:Y:S02]  /*afb0*/  SEL R4, R7, RZ, P1 ;  /* 0x000000ff07047207 */ /* 0x000fe40000800000 */
[----:B------:R-:W-:-:S02]  /*afc0*/  SEL R6, RZ, 0x4, P3 ;  /* 0x00000004ff067807 */ /* 0x000fc40001800000 */
[----:B------:R-:W-:Y:S02]  /*afd0*/  ISETP.NE.U32.AND P2, PT, R5, RZ, PT ;  /* 0x000000ff0500720c */ /* 0x000fe40003f45070 */
[----:B------:R-:W-:Y:S02]  /*afe0*/  ISETP.NE.U32.AND P3, PT, R4, RZ, PT ;  /* 0x000000ff0400720c */ /* 0x000fe40003f65070 */
[----:B------:R-:W-:Y:S01]  /*aff0*/  SEL R4, R6, RZ, P1 ;  /* 0x000000ff06047207 */ /* 0x000fe20000800000 */
[----:B-1----:R-:W-:-:S04]  /*b000*/  IMAD R8, R150, 0x80, R150 ;  /* 0x0000008096087824 */ /* 0x002fc800078e0296 */
[----:B------:R-:W-:Y:S01]  /*b010*/  IMAD.SHL.U32 R5, R8, 0x4, RZ ;  /* 0x0000000408057824 */ /* 0x000fe200078e00ff */
[----:B------:R-:W-:Y:S02]  /*b020*/  ISETP.NE.U32.AND P0, PT, R4, RZ, PT ;  /* 0x000000ff0400720c */ /* 0x000fe40003f05070 */
[----:B------:R-:W-:Y:S02]  /*b030*/  ISETP.NE.U32.AND P4, PT, R9, RZ, PT ;  /* 0x000000ff0900720c */ /* 0x000fe40003f85070 */
[----:B------:R-:W-:Y:S02]  /*b040*/  LOP3.LUT R4, R5, 0xc07c, RZ, 0xc0, !PT ;  /* 0x0000c07c05047812 */ /* 0x000fe400078ec0ff */
[----:B------:R-:W-:-:S03]  /*b050*/  LOP3.LUT R150, R3, 0x22, RZ, 0xfc, !PT ;  /* 0x0000002203967812 */ /* 0x000fc600078efcff */
[----:B------:R-:W-:Y:S01]  /*b060*/  STL [R1+0x674], R4 ;  /* 0x0006740401007387 */ /* 0x000fe20000100800 */
[----:B------:R-:W-:-:S03]  /*b070*/  ISETP.GE.AND P6, PT, R150, UR4, PT ;  /* 0x0000000496007c0c */ /* 0x000fc6000bfc6270 */
[----:B------:R-:W4:Y:S01]  /*b080*/  LDL.64 R114, [R1+0x1b8] ;  /* 0x0001b80001727983 */ /* 0x000f220000100a00 */
[----:B------:R-:W-:-:S03]  /*b090*/  VIADD R150, R4, UR7 ;  /* 0x0000000704967c36 */ /* 0x000fc60008000000 */
[----:B------:R-:W4:Y:S04]  /*b0a0*/  LDL.64 R188, [R1+0x180] ;  /* 0x0001800001bc7983 */ /* 0x000f280000100a00 */
[----:B------:R-:W4:Y:S04]  /*b0b0*/  LDL.64 R212, [R1+0x148] ;  /* 0x0001480001d47983 */ /* 0x000f280000100a00 */
[----:B------:R-:W4:Y:S04]  /*b0c0*/  LDL.64 R210, [R1+0x110] ;  /* 0x0001100001d27983 */ /* 0x000f280000100a00 */
[----:B------:R-:W4:Y:S04]  /*b0d0*/  LDL.64 R184, [R1+0xd8] ;  /* 0x0000d80001b87983 */ /* 0x000f280000100a00 */
[----:B------:R-:W4:Y:S04]  /*b0e0*/  LDL.64 R182, [R1+0xa0] ;  /* 0x0000a00001b67983 */ /* 0x000f280000100a00 */
[----:B------:R-:W4:Y:S04]  /*b0f0*/  LDL.64 R146, [R1+0x68] ;  /* 0x0000680001927983 */ /* 0x000f280000100a00 */
[----:B--2---:R-:W-:Y:S04]  /*b100*/  LDGSTS.E [R150], desc[UR16][R112.64], P4 ;  /* 0x0000000070967fae */ /* 0x004fe8000a121850 */
[----:B------:R-:W-:Y:S04]  /*b110*/  LDGSTS.E [R150+0x400], desc[UR16][R214.64], P4 ;  /* 0x00400000d6967fae */ /* 0x000fe8000a121850 */
[----:B------:R-:W-:Y:S04]  /*b120*/  LDGSTS.E [R150+0x800], desc[UR16][R186.64], P4 ;  /* 0x00800000ba967fae */ /* 0x000fe8000a121850 */
[----:B------:R-:W2:Y:S04]  /*b130*/  LDL.64 R112, [R1+0x30] ;  /* 0x0000300001707983 */ /* 0x000ea80000100a00 */
[----:B---3--:R-:W-:Y:S04]  /*b140*/  LDGSTS.E [R150+0xc00], desc[UR16][R154.64], P4 ;  /* 0x00c000009a967fae */ /* 0x008fe8000a121850 */
[----:B----4-:R-:W-:Y:S04]  /*b150*/  LDGSTS.E [R150+0x1000], desc[UR16][R148.64], P4 ;  /* 0x0100000094967fae */ /* 0x010fe8000a121850 */
[----:B------:R-:W-:Y:S04]  /*b160*/  LDGSTS.E [R150+0x1400], desc[UR16][R118.64], P4 ;  /* 0x0140000076967fae */ /* 0x000fe8000a121850 */
[----:B------:R-:W-:Y:S04]  /*b170*/  LDGSTS.E [R150+0x1800], desc[UR16][R116.64], P4 ;  /* 0x0180000074967fae */ /* 0x000fe8000a121850 */
[----:B------:R-:W-:Y:S04]  /*b180*/  LDGSTS.E [R150+0x1c00], desc[UR16][R144.64], P4 ;  /* 0x01c0000090967fae */ /* 0x000fe8000a121850 */
[----:B------:R-:W-:Y:S01]  /*b190*/  LDGSTS.E [R150+0x2000], desc[UR16][R18.64], P4 ;  /* 0x0200000012967fae */ /* 0x000fe2000a121850 */
[----:B------:R-:W-:-:S03]  /*b1a0*/  LOP3.LUT R10, R4, 0x10, RZ, 0x3c, !PT ;  /* 0x00000010040a7812 */ /* 0x000fc600078e3cff */
[----:B------:R-:W-:Y:S04]  /*b1b0*/  LDGSTS.E [R150+0x2400], desc[UR16][R20.64], P4 ;  /* 0x0240000014967fae */ /* 0x000fe8000a121850 */
[----:B------:R-:W3:Y:S04]  /*b1c0*/  LDL.64 R144, [R1+0x1b0] ;  /* 0x0001b00001907983 */ /* 0x000ee80000100a00 */
[----:B------:R-:W4:Y:S01]  /*b1d0*/  LDL.64 R18, [R1+0x178] ;  /* 0x0001780001127983 */ /* 0x000f220000100a00 */
[----:B------:R-:W-:-:S03]  /*b1e0*/  VIADD R11, R10, UR7 ;  /* 0x000000070a0b7c36 */ /* 0x000fc60008000000 */
[----:B------:R-:W-:Y:S04]  /*b1f0*/  LDGSTS.E [R150+0x2800], desc[UR16][R34.64], P4 ;  /* 0x0280000022967fae */ /* 0x000fe8000a121850 */
[----:B------:R-:W-:Y:S04]  /*b200*/  LDGSTS.E [R150+0x2c00], desc[UR16][R48.64], P4 ;  /* 0x02c0000030967fae */ /* 0x000fe8000a121850 */
[----:B------:R-:W-:Y:S04]  /*b210*/  LDGSTS.E [R150+0x3000], desc[UR16][R62.64], P4 ;  /* 0x030000003e967fae */ /* 0x000fe8000a121850 */
[----:B------:R-:W4:Y:S04]  /*b220*/  LDL.64 R186, [R1+0x140] ;  /* 0x0001400001ba7983 */ /* 0x000f280000100a00 */
        /* <DEDUP_REMOVED lines=11> */
[----:B------:R-:W-:Y:S04]  /*b2e0*/  LDGSTS.E [R11+0xc80], desc[UR16][R210.64], P4 ;  /* 0x00c80000d20b7fae */ /* 0x000fe8000a121850 */
[----:B------:R-:W-:Y:S04]  /*b2f0*/  LDGSTS.E [R11+0x1080], desc[UR16][R184.64], P4 ;  /* 0x01080000b80b7fae */ /* 0x000fe8000a121850 */
[----:B------:R-:W-:Y:S04]  /*b300*/  LDGSTS.E [R11+0x1480], desc[UR16][R182.64], P4 ;  /* 0x01480000b60b7fae */ /* 0x000fe8000a121850 */
[----:B------:R-:W-:Y:S01]  /*b310*/  LDGSTS.E [R11+0x1880], desc[UR16][R146.64], P4 ;  /* 0x01880000920b7fae */ /* 0x000fe2000a121850 */
[----:B------:R-:W-:-:S03]  /*b320*/  LOP3.LUT R9, R4, 0x20, RZ, 0x3c, !PT ;  /* 0x0000002004097812 */ /* 0x000fc600078e3cff */
[----:B------:R-:W4:Y:S02]  /*b330*/  LDL.64 R212, [R1+0x170] ;  /* 0x0001700001d47983 */ /* 0x000f240000100a00 */
[----:B------:R-:W-:Y:S02]  /*b340*/  VIADD R10, R9, UR7 ;  /* 0x00000007090a7c36 */ /* 0x000fe40008000000 */
[----:B------:R-:W4:Y:S04]  /*b350*/  LDL.64 R210, [R1+0x138] ;  /* 0x0001380001d27983 */ /* 0x000f280000100a00 */
[----:B------:R-:W4:Y:S04]  /*b360*/  LDL.64 R184, [R1+0x100] ;  /* 0x0001000001b87983 */ /* 0x000f280000100a00 */
[----:B------:R-:W4:Y:S04]  /*b370*/  LDL.64 R182, [R1+0xc8] ;  /* 0x0000c80001b67983 */ /* 0x000f280000100a00 */
[----:B------:R-:W4:Y:S04]  /*b380*/  LDL.64 R146, [R1+0x90] ;  /* 0x0000900001927983 */ /* 0x000f280000100a00 */
[----:B--2---:R-:W-:Y:S04]  /*b390*/  LDGSTS.E [R11+0x1c80], desc[UR16][R112.64], P4 ;  /* 0x01c80000700b7fae */ /* 0x004fe8000a121850 */
[----:B------:R-:W-:Y:S04]  /*b3a0*/  LDGSTS.E [R11+0x2080], desc[UR16][R250.64], P4 ;  /* 0x02080000fa0b7fae */ /* 0x000fe8000a121850 */
[----:B------:R-:W-:Y:S04]  /*b3b0*/  LDGSTS.E [R11+0x2480], desc[UR16][R22.64], P4 ;  /* 0x02480000160b7fae */ /* 0x000fe8000a121850 */
[----:B------:R-:W2:Y:S04]  /*b3c0*/  LDL.64 R112, [R1+0x1a8] ;  /* 0x0001a80001707983 */ /* 0x000ea80000100a00 */
[----:B------:R-:W-:Y:S04]  /*b3d0*/  LDGSTS.E [R11+0x2880], desc[UR16][R36.64], P4 ;  /* 0x02880000240b7fae */ /* 0x000fe8000a121850 */
[----:B------:R-:W-:Y:S04]  /*b3e0*/  LDGSTS.E [R11+0x2c80], desc[UR16][R50.64], P4 ;  /* 0x02c80000320b7fae */ /* 0x000fe8000a121850 */
[----:B------:R-:W-:Y:S04]  /*b3f0*/  LDGSTS.E [R11+0x3080], desc[UR16][R64.64], P4 ;  /* 0x03080000400b7fae */ /* 0x000fe8000a121850 */
[----:B------:R-:W-:Y:S04]  /*b400*/  LDGSTS.E [R11+0x3480], desc[UR16][R78.64], P4 ;  /* 0x034800004e0b7fae */ /* 0x000fe8000a121850 */
[----:B------:R-:W-:Y:S04]  /*b410*/  LDGSTS.E [R11+0x3880], desc[UR16][R90.64], P4 ;  /* 0x038800005a0b7fae */ /* 0x000fe8000a121850 */
[----:B------:R-:W-:Y:S04]  /*b420*/  LDGSTS.E [R11+0x3c80], desc[UR16][R102.64], P4 ;  /* 0x03c80000660b7fae */ /* 0x000fe8000a121850 */
[----:B---3--:R-:W-:Y:S04]  /*b430*/  LDGSTS.E [R10+0x100], desc[UR16][R144.64], P4 ;  /* 0x00100000900a7fae */ /* 0x008fe8000a121850 */
[----:B----4-:R-:W-:Y:S04]  /*b440*/  LDGSTS.E [R10+0x500], desc[UR16][R18.64], P4 ;  /* 0x00500000120a7fae */ /* 0x010fe8000a121850 */
[----:B------:R-:W3:Y:S04]  /*b450*/  LDL.64 R144, [R1+0x58] ;  /* 0x0000580001907983 */ /* 0x000ee80000100a00 */
[----:B------:R-:W4:Y:S04]  /*b460*/  LDL.64 R18, [R1+0x20] ;  /* 0x0000200001127983 */ /* 0x000f280000100a00 */
[----:B------:R-:W-:Y:S01]  /*b470*/  LDGSTS.E [R10+0x900], desc[UR16][R186.64], P4 ;  /* 0x00900000ba0a7fae */ /* 0x000fe2000a121850 */
[----:B------:R-:W-:-:S03]  /*b480*/  LOP3.LUT R8, R4, 0x30, RZ, 0x3c, !PT ;  /* 0x0000003004087812 */ /* 0x000fc600078e3cff */
[----:B------:R-:W-:Y:S04]  /*b490*/  LDGSTS.E [R10+0xd00], desc[UR16][R154.64], P4 ;  /* 0x00d000009a0a7fae */ /* 0x000fe8000a121850 */
[----:B------:R-:W-:Y:S01]  /*b4a0*/  LDGSTS.E [R10+0x1100], desc[UR16][R148.64], P4 ;  /* 0x01100000940a7fae */ /* 0x000fe2000a121850 */
[----:B------:R-:W-:-:S03]  /*b4b0*/  VIADD R9, R8, UR7 ;  /* 0x0000000708097c36 */ /* 0x000fc60008000000 */
[----:B------:R-:W-:Y:S04]  /*b4c0*/  STL.64 [R1+0x7e0], R10 ;  /* 0x0007e00a01007387 */ /* 0x000fe80000100a00 */
        /* <DEDUP_REMOVED lines=17> */
[----:B------:R-:W4:Y:S04]  /*b5e0*/  LDL.64 R114, [R1+0x50] ;  /* 0x0000500001727983 */ /* 0x000f280000100a00 */
[----:B------:R-:W4:Y:S04]  /*b5f0*/  LDL.64 R116, [R1+0x198] ;  /* 0x0001980001747983 */ /* 0x000f280000100a00 */
[----:B--2---:R-:W-:Y:S04]  /*b600*/  LDGSTS.E [R9+0x180], desc[UR16][R112.64], P4 ;  /* 0x0018000070097fae */ /* 0x004fe8000a121850 */
[----:B------:R-:W-:Y:S04]  /*b610*/  LDGSTS.E [R9+0x580], desc[UR16][R212.64], P4 ;  /* 0x00580000d4097fae */ /* 0x000fe8000a121850 */
[----:B------:R-:W-:Y:S04]  /*b620*/  LDGSTS.E [R9+0x980], desc[UR16][R210.64], P4 ;  /* 0x00980000d2097fae */ /* 0x000fe8000a121850 */
[----:B------:R-:W2:Y:S04]  /*b630*/  LDL.64 R112, [R1+0x18] ;  /* 0x0000180001707983 */ /* 0x000ea80000100a00 */
[----:B------:R-:W2:Y:S04]  /*b640*/  LDL.64 R212, [R1+0x160] ;  /* 0x0001600001d47983 */ /* 0x000ea80000100a00 */
[----:B------:R-:W-:Y:S04]  /*b650*/  LDGSTS.E [R9+0xd80], desc[UR16][R184.64], P4 ;  /* 0x00d80000b8097fae */ /* 0x000fe8000a121850 */
[----:B------:R-:W2:Y:S04]  /*b660*/  LDL.64 R210, [R1+0x128] ;  /* 0x0001280001d27983 */ /* 0x000ea80000100a00 */
[----:B------:R-:W-:Y:S04]  /*b670*/  LDGSTS.E [R9+0x1180], desc[UR16][R182.64], P4 ;  /* 0x01180000b6097fae */ /* 0x000fe8000a121850 */
[----:B------:R-:W2:Y:S04]  /*b680*/  LDL.64 R184, [R1+0xf0] ;  /* 0x0000f00001b87983 */ /* 0x000ea80000100a00 */
[----:B------:R-:W-:Y:S04]  /*b690*/  LDGSTS.E [R9+0x1580], desc[UR16][R146.64], P4 ;  /* 0x0158000092097fae */ /* 0x000fe8000a121850 */
[----:B------:R-:W2:Y:S04]  /*b6a0*/  LDL.64 R182, [R1+0xb8] ;  /* 0x0000b80001b67983 */ /* 0x000ea80000100a00 */
[----:B---3--:R-:W-:Y:S04]  /*b6b0*/  LDGSTS.E [R9+0x1980], desc[UR16][R144.64], P4 ;  /* 0x0198000090097fae */ /* 0x008fe8000a121850 */
[----:B------:R-:W3:Y:S04]  /*b6c0*/  LDL.64 R146, [R1+0x80] ;  /* 0x0000800001927983 */ /* 0x000ee80000100a00 */
[----:B----4-:R-:W-:Y:S04]  /*b6d0*/  LDGSTS.E [R9+0x1d80], desc[UR16][R18.64], P4 ;  /* 0x01d8000012097fae */ /* 0x010fe8000a121850 */
[----:B------:R-:W4:Y:S01]  /*b6e0*/  LDL.64 R144, [R1+0x48] ;  /* 0x0000480001907983 */ /* 0x000f220000100a00 */
[----:B------:R-:W-:-:S03]  /*b6f0*/  LOP3.LUT R7, R4, 0x40, RZ, 0x3c, !PT ;  /* 0x0000004004077812 */ /* 0x000fc600078e3cff */
[----:B------:R-:W-:Y:S04]  /*b700*/  LDGSTS.E [R9+0x2180], desc[UR16][R12.64], P4 ;  /* 0x021800000c097fae */ /* 0x000fe8000a121850 */
[----:B------:R-:W4:Y:S01]  /*b710*/  LDL.64 R18, [R1+0x10] ;  /* 0x0000100001127983 */ /* 0x000f220000100a00 */
[----:B------:R-:W-:-:S03]  /*b720*/  VIADD R8, R7, UR7 ;  /* 0x0000000707087c36 */ /* 0x000fc60008000000 */
[----:B------:R-:W-:Y:S04]  /*b730*/  LDGSTS.E [R9+0x2580], desc[UR16][R26.64], P4 ;  /* 0x025800001a097fae */ /* 0x000fe8000a121850 */
        /* <DEDUP_REMOVED lines=8> */
[----:B------:R-:W-:Y:S01]  /*b7c0*/  LDGSTS.E [R8+0xa00], desc[UR16][R186.64], P4 ;  /* 0x00a00000ba087fae */ /* 0x000fe2000a121850 */
[----:B------:R-:W-:-:S03]  /*b7d0*/  LOP3.LUT R6, R4, 0x50, RZ, 0x3c, !PT ;  /* 0x0000005004067812 */ /* 0x000fc600078e3cff */
[----:B------:R-:W-:Y:S02]  /*b7e0*/  LDGSTS.E [R8+0xe00], desc[UR16][R154.64], P4 ;  /* 0x00e000009a087fae */ /* 0x000fe4000a121850 */
[----:B------:R-:W-:Y:S02]  /*b7f0*/  VIADD R7, R6, UR7 ;  /* 0x0000000706077c36 */ /* 0x000fe40008000000 */
[----:B------:R-:W-:Y:S04]  /*b800*/  LDGSTS.E [R8+0x1200], desc[UR16][R148.64], P4 ;  /* 0x0120000094087fae */ /* 0x000fe8000a121850 */
[----:B------:R-:W-:Y:S04]  /*b810*/  LDGSTS.E [R8+0x1600], desc[UR16][R118.64], P4 ;  /* 0x0160000076087fae */ /* 0x000fe8000a121850 */
[----:B------:R-:W-:Y:S04]  /*b820*/  LDGSTS.E [R8+0x1a00], desc[UR16][R114.64], P4 ;  /* 0x01a0000072087fae */ /* 0x000fe8000a121850 */
[----:B------:R-:W4:Y:S04]  /*b830*/  LDL.64 R114, [R1+0x190] ;  /* 0x0001900001727983 */ /* 0x000f280000100a00 */
[----:B--2---:R-:W-:Y:S04]  /*b840*/  LDGSTS.E [R8+0x1e00], desc[UR16][R112.64], P4 ;  /* 0x01e0000070087fae */ /* 0x004fe8000a121850 */
        /* <DEDUP_REMOVED lines=9> */
[----:B------:R-:W2:Y:S04]  /*b8e0*/  LDL.64 R112, [R1+0x158] ;  /* 0x0001580001707983 */ /* 0x000ea80000100a00 */
[----:B------:R-:W-:Y:S04]  /*b8f0*/  LDGSTS.E [R7+0x680], desc[UR16][R212.64], P4 ;  /* 0x00680000d4077fae */ /* 0x000fe8000a121850 */
[----:B------:R1:W-:Y:S04]  /*b900*/  STL.64 [R1+0x720], R8 ;  /* 0x0007200801007387 */ /* 0x0003e80000100a00 */
[----:B------:R-:W-:Y:S04]  /*b910*/  LDGSTS.E [R7+0xa80], desc[UR16][R210.64], P4 ;  /* 0x00a80000d2077fae */ /* 0x000fe8000a121850 */
[----:B------:R-:W-:Y:S04]  /*b920*/  LDGSTS.E [R7+0xe80], desc[UR16][R184.64], P4 ;  /* 0x00e80000b8077fae */ /* 0x000fe8000a121850 */
[----:B-1----:R-:W2:Y:S04]  /*b930*/  LDL.64 R8, [R1+0x120] ;  /* 0x0001200001087983 */ /* 0x002ea80000100a00 */
[----:B------:R-:W-:Y:S04]  /*b940*/  LDGSTS.E [R7+0x1280], desc[UR16][R182.64], P4 ;  /* 0x01280000b6077fae */ /* 0x000fe8000a121850 */
[----:B------:R-:W2:Y:S04]  /*b950*/  LDL.64 R10, [R1+0xe8] ;  /* 0x0000e800010a7983 */ /* 0x000ea80000100a00 */
[----:B---3--:R-:W-:Y:S04]  /*b960*/  LDGSTS.E [R7+0x1680], desc[UR16][R146.64], P4 ;  /* 0x0168000092077fae */ /* 0x008fe8000a121850 */
[----:B------:R-:W3:Y:S04]  /*b970*/  LDL.64 R122, [R1+0xb0] ;  /* 0x0000b000017a7983 */ /* 0x000ee80000100a00 */
[----:B----4-:R-:W-:Y:S04]  /*b980*/  LDGSTS.E [R7+0x1a80], desc[UR16][R144.64], P4 ;  /* 0x01a8000090077fae */ /* 0x010fe8000a121850 */
[----:B------:R-:W4:Y:S04]  /*b990*/  LDL.64 R120, [R1+0x78] ;  /* 0x0000780001787983 */ /* 0x000f280000100a00 */
[----:B------:R-:W-:Y:S04]  /*b9a0*/  LDGSTS.E [R7+0x1e80], desc[UR16][R18.64], P4 ;  /* 0x01e8000012077fae */ /* 0x000fe8000a121850 */
        /* <DEDUP_REMOVED lines=13> */
[----:B------:R-:W4:Y:S04]  /*ba80*/  LDL.64 R216, [R1+0x1f0] ;  /* 0x0001f00001d87983 */ /* 0x000f280000100a00 */
        /* <DEDUP_REMOVED lines=14> */
[----:B--2---:R-:W-:Y:S04]  /*bb70*/  LDGSTS.E [R6+0x700], desc[UR16][R112.64], P4 ;  /* 0x0070000070067fae */ /* 0x004fe8000a121850 */
[----:B------:R-:W2:Y:S04]  /*bb80*/  LDL.64 R112, [R1+0x260] ;  /* 0x0002600001707983 */ /* 0x000ea80000100a00 */
[----:B------:R-:W-:Y:S04]  /*bb90*/  LDGSTS.E [R6+0xb00], desc[UR16][R8.64], P4 ;  /* 0x00b0000008067fae */ /* 0x000fe8000a121850 */
[----:B------:R-:W-:Y:S04]  /*bba0*/  LDGSTS.E [R6+0xf00], desc[UR16][R10.64], P4 ;  /* 0x00f000000a067fae */ /* 0x000fe8000a121850 */
[----:B------:R-:W2:Y:S04]  /*bbb0*/  LDL.64 R8, [R1+0x270] ;  /* 0x0002700001087983 */ /* 0x000ea80000100a00 */
[----:B---3--:R-:W-:Y:S04]  /*bbc0*/  LDGSTS.E [R6+0x1300], desc[UR16][R122.64], P4 ;  /* 0x013000007a067fae */ /* 0x008fe8000a121850 */
[----:B------:R-:W3:Y:S04]  /*bbd0*/  LDL.64 R10, [R1+0x278] ;  /* 0x00027800010a7983 */ /* 0x000ee80000100a00 */
[----:B----4-:R-:W-:Y:S04]  /*bbe0*/  LDGSTS.E [R6+0x1700], desc[UR16][R120.64], P4 ;  /* 0x0170000078067fae */ /* 0x010fe8000a121850 */
[----:B------:R-:W4:Y:S04]  /*bbf0*/  LDL.LU.64 R122, [R1+0x920] ;  /* 0x00092000017a7983 */ /* 0x000f280000300a00 */
[----:B------:R-:W-:Y:S04]  /*bc00*/  LDGSTS.E [R6+0x1b00], desc[UR16][R244.64], P4 ;  /* 0x01b00000f4067fae */ /* 0x000fe8000a121850 */
[----:B------:R-:W4:Y:S04]  /*bc10*/  LDL.LU.64 R120, [R1+0x918] ;  /* 0x0009180001787983 */ /* 0x000f280000300a00 */
[----:B------:R-:W-:Y:S04]  /*bc20*/  LDGSTS.E [R6+0x1f00], desc[UR16][R18.64], P4 ;  /* 0x01f0000012067fae */ /* 0x000fe8000a121850 */
[----:B------:R-:W4:Y:S04]  /*bc30*/  LDL.LU.64 R244, [R1+0x910] ;  /* 0x0009100001f47983 */ /* 0x000f280000300a00 */
[----:B------:R-:W2:Y:S01]  /*bc40*/  LDL.LU.64 R18, [R1+0x908] ;  /* 0x0009080001127983 */ /* 0x000ea20000300a00 */
[----:B------:R-:W-:-:S05]  /*bc50*/  LOP3.LUT R0, R4, 0x70, RZ, 0x3c, !PT ;  /* 0x0000007004007812 */ /* 0x000fca00078e3cff */
[----:B------:R-:W-:Y:S01]  /*bc60*/  VIADD R5, R0, UR7 ;  /* 0x0000000700057c36 */ /* 0x000fe20008000000 */
        /* <DEDUP_REMOVED lines=8> */
[----:B------:R-:W2:Y:S04]  /*bcf0*/  LDL.LU.64 R216, [R1+0x900] ;  /* 0x0009000001d87983 */ /* 0x000ea80000300a00 */
[----:B------:R-:W2:Y:S04]  /*bd00*/  LDL.LU.64 R214, [R1+0x8f8] ;  /* 0x0008f80001d67983 */ /* 0x000ea80000300a00 */
[----:B------:R-:W2:Y:S04]  /*bd10*/  LDL.LU.64 R188, [R1+0x8f0] ;  /* 0x0008f00001bc7983 */ /* 0x000ea80000300a00 */
[----:B------:R1:W-:Y:S04]  /*bd20*/  STL.64 [R1+0x6b0], R6 ;  /* 0x0006b00601007387 */ /* 0x0003e80000100a00 */
[----:B------:R-:W-:Y:S04]  /*bd30*/  LDGSTS.E [R5+0x380], desc[UR16][R186.64], P4 ;  /* 0x00380000ba057fae */ /* 0x000fe8000a121850 */
[----:B------:R-:W-:Y:S04]  /*bd40*/  LDGSTS.E [R5+0x780], desc[UR16][R154.64], P4 ;  /* 0x007800009a057fae */ /* 0x000fe8000a121850 */
[----:B-1----:R-:W3:Y:S04]  /*bd50*/  LDL.64 R6, [R1+0x268] ;  /* 0x0002680001067983 */ /* 0x002ee80000100a00 */
[----:B------:R-:W2:Y:S04]  /*bd60*/  LDL.LU.64 R186, [R1+0x8e8] ;  /* 0x0008e80001ba7983 */ /* 0x000ea80000300a00 */
[----:B------:R-:W2:Y:S04]  /*bd70*/  LDL.LU.64 R154, [R1+0x8e0] ;  /* 0x0008e000019a7983 */ /* 0x000ea80000300a00 */
[----:B------:R-:W-:Y:S04]  /*bd80*/  LDGSTS.E [R5+0xb80], desc[UR16][R148.64], P4 ;  /* 0x00b8000094057fae */ /* 0x000fe8000a121850 */
[----:B------:R-:W-:Y:S04]  /*bd90*/  LDGSTS.E [R5+0xf80], desc[UR16][R118.64], P4 ;  /* 0x00f8000076057fae */ /* 0x000fe8000a121850 */
[----:B------:R-:W-:Y:S04]  /*bda0*/  LDGSTS.E [R5+0x1380], desc[UR16][R116.64], P4 ;  /* 0x0138000074057fae */ /* 0x000fe8000a121850 */
[----:B------:R-:W2:Y:S04]  /*bdb0*/  LDL.LU.64 R148, [R1+0x8d8] ;  /* 0x0008d80001947983 */ /* 0x000ea80000300a00 */
[----:B------:R-:W4:Y:S04]  /*bdc0*/  LDL.LU.64 R118, [R1+0x8d0] ;  /* 0x0008d00001767983 */ /* 0x000f280000300a00 */
[----:B------:R-:W2:Y:S04]  /*bdd0*/  LDL.LU.64 R116, [R1+0x8c8] ;  /* 0x0008c80001747983 */ /* 0x000ea80000300a00 */
[----:B------:R-:W-:Y:S04]  /*bde0*/  LDGSTS.E [R5+0x1780], desc[UR16][R212.64], P4 ;  /* 0x01780000d4057fae */ /* 0x000fe8000a121850 */
[----:B------:R-:W-:Y:S04]  /*bdf0*/  LDGSTS.E [R5+0x1b80], desc[UR16][R210.64], P4 ;  /* 0x01b80000d2057fae */ /* 0x000fe8000a121850 */
[----:B------:R-:W-:Y:S04]  /*be00*/  LDGSTS.E [R5+0x1f80], desc[UR16][R184.64], P4 ;  /* 0x01f80000b8057fae */ /* 0x000fe8000a121850 */
[----:B------:R-:W4:Y:S04]  /*be10*/  LDL.LU.64 R212, [R1+0x8c0] ;  /* 0x0008c00001d47983 */ /* 0x000f280000300a00 */
[----:B------:R-:W2:Y:S04]  /*be20*/  LDL.LU.64 R210, [R1+0x8b8] ;  /* 0x0008b80001d27983 */ /* 0x000ea80000300a00 */
[----:B------:R-:W4:Y:S04]  /*be30*/  LDL.LU.64 R184, [R1+0x8b0] ;  /* 0x0008b00001b87983 */ /* 0x000f280000300a00 */
        /* <DEDUP_REMOVED lines=8> */
[----:B------:R-:W4:Y:S04]  /*bec0*/  LDL.LU.64 R114, [R1+0x890] ;  /* 0x0008900001727983 */ /* 0x000f280000300a00 */
[----:B------:R-:W2:Y:S01]  /*bed0*/  LDL.LU.64 R112, [R1+0x888] ;  /* 0x0008880001707983 */ /* 0x000ea20000300a00 */
[----:B------:R-:W-:Y:S01]  /*bee0*/  IMAD.SHL.U32 R152, R152, 0x80, RZ ;  /* 0x0000008098987824 */ /* 0x000fe200078e00ff */
[----:B------:R-:W-:-:S02]  /*bef0*/  LOP3.LUT R4, R3, 0x40, RZ, 0xfc, !PT ;  /* 0x0000004003047812 */ /* 0x000fc400078efcff */
[----:B------:R-:W-:Y:S02]  /*bf00*/  SEL R249, RZ, 0x4, P6 ;  /* 0x00000004fff97807 */ /* 0x000fe40003000000 */
[----:B------:R-:W-:-:S04]  /*bf10*/  LOP3.LUT R0, R3, 0x42, RZ, 0xfc, !PT ;  /* 0x0000004203007812 */ /* 0x000fc800078efcff */
[----:B------:R-:W-:Y:S02]  /*bf20*/  ISETP.GE.AND P6, PT, R0, UR4, PT ;  /* 0x0000000400007c0c */ /* 0x000fe4000bfc6270 */
[----:B------:R-:W-:Y:S01]  /*bf30*/  LOP3.LUT R0, R3, 0x60, RZ, 0xfc, !PT ;  /* 0x0000006003007812 */ /* 0x000fe200078efcff */
[----:B------:R-:W-:Y:S01]  /*bf40*/  IMAD.WIDE R194, R152, 0x4, R194 ;  /* 0x0000000498c27825 */ /* 0x000fe200078e02c2 */
[----:B---3--:R2:W-:Y:S04]  /*bf50*/  LDGSTS.E [R5+0x3780], desc[UR16][R6.64], P4 ;  /* 0x0378000006057fae */ /* 0x0085e8000a121850 */
[----:B------:R4:W-:Y:S04]  /*bf60*/  LDGSTS.E [R5+0x3b80], desc[UR16][R8.64], P4 ;  /* 0x03b8000008057fae */ /* 0x0009e8000a121850 */
[----:B------:R-:W-:Y:S04]  /*bf70*/  LDGSTS.E [R5+0x3f80], desc[UR16][R10.64], P4 ;  /* 0x03f800000a057fae */ /* 0x000fe8000a121850 */
[----:B------:R-:W0:Y:S01]  /*bf80*/  LDGDEPBAR ;  /* 0x00000000000079af */ /* 0x000e220000000000 */
[----:B------:R-:W-:-:S02]  /*bf90*/  ISETP.GE.AND P4, PT, R4, UR4, PT ;  /* 0x0000000404007c0c */ /* 0x000fc4000bf86270 */
[----:B------:R-:W-:Y:S01]  /*bfa0*/  LOP3.LUT R4, R3, 0x26, RZ, 0xfc, !PT ;  /* 0x0000002603047812 */ /* 0x000fe200078efcff */
[C---:B--2---:R-:W-:Y:S01]  /*bfb0*/  IMAD.WIDE R6, R152.reuse, 0x4, R112 ;  /* 0x0000000498067825 */ /* 0x044fe200078e0270 */
[----:B------:R-:W-:Y:S01]  /*bfc0*/  BAR.SYNC.DEFER_BLOCKING 0x0 ;  /* 0x0000000000007b1d */ /* 0x000fe20000010000 */
[----:B------:R-:W-:Y:S02]  /*bfd0*/  SEL R112, R249, RZ, P1 ;  /* 0x000000fff9707207 */ /* 0x000fe40000800000 */
[----:B------:R-:W-:Y:S01]  /*bfe0*/  SEL R113, RZ, 0x4, P4 ;  /* 0x00000004ff717807 */ /* 0x000fe20002000000 */
[----:B----4-:R-:W-:Y:S01]  /*bff0*/  IMAD.WIDE R8, R152, 0x4, R114 ;  /* 0x0000000498087825 */ /* 0x010fe200078e0272 */
[----:B------:R-:W-:Y:S02]  /*c000*/  LOP3.LUT R249, R3, 0x62, RZ, 0xfc, !PT ;  /* 0x0000006203f97812 */ /* 0x000fe400078efcff */
[----:B------:R-:W-:Y:S02]  /*c010*/  ISETP.GE.AND P4, PT, R0, UR4, PT ;  /* 0x0000000400007c0c */ /* 0x000fe4000bf86270 */
[----:B------:R-:W-:Y:S01]  /*c020*/  SEL R113, R113, RZ, P1 ;  /* 0x000000ff71717207 */ /* 0x000fe20000800000 */
[----:B------:R1:W-:Y:S01]  /*c030*/  STL.64 [R1+0x350], R6 ;  /* 0x0003500601007387 */ /* 0x0003e20000100a00 */
[----:B------:R-:W-:-:S02]  /*c040*/  SEL R114, RZ, 0x4, P4 ;  /* 0x00000004ff727807 */ /* 0x000fc40002000000 */
[----:B------:R-:W-:Y:S02]  /*c050*/  ISETP.NE.U32.AND P4, PT, R113, RZ, PT ;  /* 0x000000ff7100720c */ /* 0x000fe40003f85070 */
[----:B------:R-:W-:Y:S01]  /*c060*/  LOP3.LUT R0, R3, 0x4, RZ, 0xfc, !PT ;  /* 0x0000000403007812 */ /* 0x000fe200078efcff */
[----:B------:R-:W-:Y:S01]  /*c070*/  @!PT LDS RZ, [RZ] ;  /* 0x00000000fffff984 */ /* 0x000fe20000000800 */
[----:B------:R-:W-:Y:S01]  /*c080*/  @!PT LDS RZ, [RZ] ;  /* 0x00000000fffff984 */ /* 0x000fe20000000800 */
[----:B------:R-:W-:Y:S01]  /*c090*/  @!PT LDS RZ, [RZ] ;  /* 0x00000000fffff984 */ /* 0x000fe20000000800 */
[----:B------:R1:W-:Y:S01]  /*c0a0*/  LDGSTS.E [R252+0x68000], desc[UR16][R6.64], P2 ;  /* 0x6800000006fc7fae */ /* 0x0003e20009121850 */
[----:B------:R-:W-:Y:S02]  /*c0b0*/  ISETP.NE.U32.AND P2, PT, R112, RZ, PT ;  /* 0x000000ff7000720c */ /* 0x000fe40003f45070 */
[----:B------:R-:W-:Y:S01]  /*c0c0*/  SEL R112, RZ, 0x4, P6 ;  /* 0x00000004ff707807 */ /* 0x000fe20003000000 */
[----:B------:R2:W-:Y:S01]  /*c0d0*/  LDGSTS.E [R252+0x68008], desc[UR16][R8.64], P3 ;  /* 0x6800800008fc7fae */ /* 0x0005e20009921850 */
[----:B------:R-:W-:Y:S02]  /*c0e0*/  ISETP.GE.AND P6, PT, R249, UR4, PT ;  /* 0x00000004f9007c0c */ /* 0x000fe4000bfc6270 */
[----:B------:R-:W-:Y:S01]  /*c0f0*/  SEL R112, R112, RZ, P1 ;  /* 0x000000ff70707207 */ /* 0x000fe20000800000 */
[----:B------:R2:W-:Y:S01]  /*c100*/  STL.64 [R1+0x348], R8 ;  /* 0x0003480801007387 */ /* 0x0005e20000100a00 */
[----:B-1----:R-:W-:-:S02]  /*c110*/  IMAD.WIDE R6, R152, 0x4, R144 ;  /* 0x0000000498067825 */ /* 0x002fc400078e0290 */
[----:B------:R-:W-:Y:S02]  /*c120*/  ISETP.NE.U32.AND P3, PT, R112, RZ, PT ;  /* 0x000000ff7000720c */ /* 0x000fe40003f65070 */
[----:B------:R-:W-:Y:S02]  /*c130*/  SEL R112, RZ, 0x4, P6 ;  /* 0x00000004ff707807 */ /* 0x000fe40003000000 */
[----:B------:R-:W-:Y:S01]  /*c140*/  SEL R113, R114, RZ, P1 ;  /* 0x000000ff72717207 */ /* 0x000fe20000800000 */
[----:B------:R1:W-:Y:S01]  /*c150*/  STL.64 [R1+0x330], R6 ;  /* 0x0003300601007387 */ /* 0x0003e20000100a00 */
[----:B------:R-:W-:Y:S02]  /*c160*/  ISETP.GE.AND P6, PT, R0, UR4, PT ;  /* 0x0000000400007c0c */ /* 0x000fe4000bfc6270 */
[----:B------:R-:W-:Y:S01]  /*c170*/  LOP3.LUT R0, R3, 0x6, RZ, 0xfc, !PT ;  /* 0x0000000603007812 */ /* 0x000fe200078efcff */
[----:B------:R1:W-:Y:S01]  /*c180*/  LDGSTS.E [R252+0x6a000], desc[UR16][R6.64], P0 ;  /* 0x6a00000006fc7fae */ /* 0x0003e20008121850 */
[----:B------:R-:W-:Y:S01]  /*c190*/  ISETP.NE.U32.AND P0, PT, R113, RZ, PT ;  /* 0x000000ff7100720c */ /* 0x000fe20003f05070 */
[----:B--2---:R-:W-:Y:S01]  /*c1a0*/  IMAD.WIDE R8, R152, 0x4, R182 ;  /* 0x0000000498087825 */ /* 0x004fe200078e02b6 */
[----:B------:R-:W-:-:S02]  /*c1b0*/  SEL R112, R112, RZ, P1 ;  /* 0x000000ff70707207 */ /* 0x000fc40000800000 */
[----:B------:R-:W-:Y:S02]  /*c1c0*/  SEL R113, RZ, 0x4, P6 ;  /* 0x00000004ff717807 */ /* 0x000fe40003000000 */
[----:B------:R-:W-:Y:S01]  /*c1d0*/  ISETP.GE.AND P6, PT, R0, UR4, PT ;  /* 0x0000000400007c0c */ /* 0x000fe2000bfc6270 */
[----:B-1----:R-:W-:Y:S01]  /*c1e0*/  IMAD.WIDE R6, R152, 0x4, R146 ;  /* 0x0000000498067825 */ /* 0x002fe200078e0292 */
[----:B------:R-:W-:-:S04]  /*c1f0*/  LOP3.LUT R0, R3, 0x24, RZ, 0xfc, !PT ;  /* 0x0000002403007812 */ /* 0x000fc800078efcff */
[----:B------:R1:W-:Y:S04]  /*c200*/  STL.64 [R1+0x328], R6 ;  /* 0x0003280601007387 */ /* 0x0003e80000100a00 */
[----:B------:R1:W-:Y:S01]  /*c210*/  LDGSTS.E [R252+0x6a008], desc[UR16][R6.64], P2 ;  /* 0x6a00800006fc7fae */ /* 0x0003e20009121850 */
[----:B------:R-:W-:Y:S02]  /*c220*/  ISETP.NE.U32.AND P2, PT, R112, RZ, PT ;  /* 0x000000ff7000720c */ /* 0x000fe40003f45070 */
[----:B------:R-:W-:Y:S01]  /*c230*/  SEL R112, R113, RZ, P1 ;  /* 0x000000ff71707207 */ /* 0x000fe20000800000 */
[----:B------:R2:W-:Y:S01]  /*c240*/  LDGSTS.E [R252+0x6c000], desc[UR16][R8.64], P4 ;  /* 0x6c00000008fc7fae */ /* 0x0005e2000a121850 */
[----:B------:R-:W-:Y:S02]  /*c250*/  ISETP.GE.AND P4, PT, R0, UR4, PT ;  /* 0x0000000400007c0c */ /* 0x000fe4000bf86270 */
[----:B------:R-:W-:Y:S01]  /*c260*/  SEL R113, RZ, 0x4, P6 ;  /* 0x00000004ff717807 */ /* 0x000fe20003000000 */
[----:B-1----:R-:W-:Y:S01]  /*c270*/  IMAD.WIDE R6, R152, 0x4, R184 ;  /* 0x0000000498067825 */ /* 0x002fe200078e02b8 */
[----:B------:R2:W-:Y:S01]  /*c280*/  STL.64 [R1+0x320], R8 ;  /* 0x0003200801007387 */ /* 0x0005e20000100a00 */
[----:B------:R-:W-:-:S03]  /*c290*/  LOP3.LUT R0, R3, 0x44, RZ, 0xfc, !PT ;  /* 0x0000004403007812 */ /* 0x000fc600078efcff */
[----:B------:R1:W-:Y:S01]  /*c2a0*/  LDGSTS.E [R252+0x6c008], desc[UR16][R6.64], P3 ;  /* 0x6c00800006fc7fae */ /* 0x0003e20009921850 */
[----:B------:R-:W-:Y:S02]  /*c2b0*/  ISETP.NE.U32.AND P3, PT, R112, RZ, PT ;  /* 0x000000ff7000720c */ /* 0x000fe40003f65070 */
[----:B------:R-:W-:Y:S02]  /*c2c0*/  SEL R112, RZ, 0x4, P4 ;  /* 0x00000004ff707807 */ /* 0x000fe40002000000 */
[----:B------:R-:W-:Y:S02]  /*c2d0*/  ISETP.GE.AND P6, PT, R4, UR4, PT ;  /* 0x0000000404007c0c */ /* 0x000fe4000bfc6270 */
[----:B------:R-:W-:Y:S01]  /*c2e0*/  SEL R113, R113, RZ, P1 ;  /* 0x000000ff71717207 */ /* 0x000fe20000800000 */
[----:B--2---:R-:W-:Y:S01]  /*c2f0*/  IMAD.WIDE R8, R152, 0x4, R210 ;  /* 0x0000000498087825 */ /* 0x004fe200078e02d2 */
[----:B------:R1:W-:Y:S01]  /*c300*/  STL.64 [R1+0x318], R6 ;  /* 0x0003180601007387 */ /* 0x0003e20000100a00 */
[----:B------:R-:W-:-:S02]  /*c310*/  SEL R112, R112, RZ, P1 ;  /* 0x000000ff70707207 */ /* 0x000fc40000800000 */
[----:B------:R-:W-:Y:S01]  /*c320*/  ISETP.GE.AND P4, PT, R0, UR4, PT ;  /* 0x0000000400007c0c */ /* 0x000fe2000bf86270 */
[----:B------:R2:W-:Y:S01]  /*c330*/  LDGSTS.E [R252+0x6e000], desc[UR16][R8.64], P0 ;  /* 0x6e00000008fc7fae */ /* 0x0005e20008121850 */
[----:B------:R-:W-:Y:S02]  /*c340*/  SEL R114, RZ, 0x4, P6 ;  /* 0x00000004ff727807 */ /* 0x000fe40003000000 */
[----:B------:R-:W-:Y:S02]  /*c350*/  ISETP.NE.U32.AND P6, PT, R113, RZ, PT ;  /* 0x000000ff7100720c */ /* 0x000fe40003fc5070 */
[----:B------:R-:W-:Y:S01]  /*c360*/  LOP3.LUT R0, R3, 0x46, RZ, 0xfc, !PT ;  /* 0x0000004603007812 */ /* 0x000fe200078efcff */
[----:B-1----:R-:W-:Y:S01]  /*c370*/  IMAD.WIDE R6, R152, 0x4, R212 ;  /* 0x0000000498067825 */ /* 0x002fe200078e02d4 */
[----:B------:R-:W-:Y:S01]  /*c380*/  ISETP.NE.U32.AND P0, PT, R112, RZ, PT ;  /* 0x000000ff7000720c */ /* 0x000fe20003f05070 */
[----:B------:R2:W-:Y:S01]  /*c390*/  STL.64 [R1+0x310], R8 ;  /* 0x0003100801007387 */ /* 0x0005e20000100a00 */
[----:B------:R-:W-:-:S02]  /*c3a0*/  SEL R112, RZ, 0x4, P4 ;  /* 0x00000004ff707807 */ /* 0x000fc40002000000 */
[----:B------:R-:W-:Y:S01]  /*c3b0*/  SEL R113, R114, RZ, P1 ;  /* 0x000000ff72717207 */ /* 0x000fe20000800000 */
[----:B------:R1:W-:Y:S01]  /*c3c0*/  STL.64 [R1+0x308], R6 ;  /* 0x0003080601007387 */ /* 0x0003e20000100a00 */
[----:B------:R-:W-:Y:S02]  /*c3d0*/  ISETP.GE.AND P4, PT, R0, UR4, PT ;  /* 0x0000000400007c0c */ /* 0x000fe4000bf86270 */
[----:B------:R-:W-:Y:S01]  /*c3e0*/  LOP3.LUT R0, R3, 0x64, RZ, 0xfc, !PT ;  /* 0x0000006403007812 */ /* 0x000fe200078efcff */
[----:B------:R1:W-:Y:S01]  /*c3f0*/  LDGSTS.E [R252+0x6e008], desc[UR16][R6.64], P2 ;  /* 0x6e00800006fc7fae */ /* 0x0003e20009121850 */
[----:B------:R-:W-:Y:S02]  /*c400*/  ISETP.NE.U32.AND P2, PT, R113, RZ, PT ;  /* 0x000000ff7100720c */ /* 0x000fe40003f45070 */
[----:B------:R-:W-:Y:S01]  /*c410*/  SEL R112, R112, RZ, P1 ;  /* 0x000000ff70707207 */ /* 0x000fe20000800000 */
[----:B--2---:R-:W-:Y:S01]  /*c420*/  IMAD.WIDE R8, R152, 0x4, R118 ;  /* 0x0000000498087825 */ /* 0x004fe200078e0276 */
[----:B------:R-:W-:Y:S01]  /*c430*/  SEL R113, RZ, 0x4, P4 ;  /* 0x00000004ff717807 */ /* 0x000fe20002000000 */
[----:B------:R-:W-:Y:S01]  /*c440*/  STL [R1+0x678], R252 ;  /* 0x000678fc01007387 */ /* 0x000fe20000100800 */
        /* <DEDUP_REMOVED lines=9> */
[C---:B------:R-:W-:Y:S01]  /*c4e0*/  LOP3.LUT R4, R3.reuse, 0x8, RZ, 0xfc, !PT ;  /* 0x0000000803047812 */ /* 0x040fe200078efcff */
[----:B-1----:R-:W-:Y:S01]  /*c4f0*/  IMAD.WIDE R6, R152, 0x4, R148 ;  /* 0x0000000498067825 */ /* 0x002fe200078e0294 */
[----:B------:R-:W-:Y:S01]  /*c500*/  SEL R113, RZ, 0x4, P4 ;  /* 0x00000004ff717807 */ /* 0x000fe20002000000 */
        /* <DEDUP_REMOVED lines=27> */
[----:B------:R-:W-:-:S02]  /*c6c0*/  SEL R113, RZ, 0x4, P6 ;  /* 0x00000004ff717807 */ /* 0x000fc40003000000 */
        /* <DEDUP_REMOVED lines=28> */
[----:B------:R-:W-:Y:S01]  /*c890*/  STL [R1+0x67c], R244 ;  /* 0x00067cf401007387 */ /* 0x000fe20000100800 */
[----:B------:R-:W-:Y:S02]  /*c8a0*/  ISETP.NE.U32.AND P3, PT, R112, RZ, PT ;  /* 0x000000ff7000720c */ /* 0x000fe40003f65070 */
[----:B------:R-:W-:Y:S01]  /*c8b0*/  SEL R112, RZ, 0x4, P4 ;  /* 0x00000004ff707807 */ /* 0x000fe20002000000 */
[----:B------:R2:W-:Y:S01]  /*c8c0*/  STL.64 [R1+0x300], R8 ;  /* 0x0003000801007387 */ /* 0x0005e20000100a00 */
[----:B------:R-:W-:-:S02]  /*c8d0*/  SEL R113, R114, RZ, P1 ;  /* 0x000000ff72717207 */ /* 0x000fc40000800000 */
[----:B------:R-:W-:Y:S01]  /*c8e0*/  ISETP.GE.AND P4, PT, R0, UR4, PT ;  /* 0x0000000400007c0c */ /* 0x000fe2000bf86270 */
[----:B------:R1:W-:Y:S01]  /*c8f0*/  STL.64 [R1+0x2c8], R6 ;  /* 0x0002c80601007387 */ /* 0x0003e20000100a00 */
[----:B------:R-:W-:-:S03]  /*c900*/  LOP3.LUT R0, R3, 0xc, RZ, 0xfc, !PT ;  /* 0x0000000c03007812 */ /* 0x000fc600078efcff */
[----:B------:R1:W-:Y:S01]  /*c910*/  LDGSTS.E [R243+0x68008], desc[UR16][R6.64], P0 ;  /* 0x6800800006f37fae */ /* 0x0003e20008121850 */
[----:B------:R-:W-:Y:S02]  /*c920*/  ISETP.NE.U32.AND P0, PT, R113, RZ, PT ;  /* 0x000000ff7100720c */ /* 0x000fe40003f05070 */
[----:B------:R-:W-:Y:S01]  /*c930*/  SEL R112, R112, RZ, P1 ;  /* 0x000000ff70707207 */ /* 0x000fe20000800000 */
[----:B--2---:R-:W-:Y:S01]  /*c940*/  IMAD.WIDE R8, R152, 0x4, R160 ;  /* 0x0000000498087825 */ /* 0x004fe200078e02a0 */
        /* <DEDUP_REMOVED lines=10> */
[----:B------:R-:W-:Y:S01]  /*c9f0*/  LOP3.LUT R244, R3, 0x2c, RZ, 0xfc, !PT ;  /* 0x0000002c03f47812 */ /* 0x000fe200078efcff */
[----:B-1----:R-:W-:Y:S01]  /*ca00*/  IMAD.WIDE R6, R152, 0x4, R190 ;  /* 0x0000000498067825 */ /* 0x002fe200078e02be */
[----:B------:R-:W-:Y:S01]  /*ca10*/  SEL R113, RZ, 0x4, P4 ;  /* 0x00000004ff717807 */ /* 0x000fe20002000000 */
[----:B------:R2:W-:Y:S01]  /*ca20*/  STL.64 [R1+0x2b8], R8 ;  /* 0x0002b80801007387 */ /* 0x0005e20000100a00 */
[----:B------:R-:W-:-:S03]  /*ca30*/  ISETP.GE.AND P4, PT, R244, UR4, PT ;  /* 0x00000004f4007c0c */ /* 0x000fc6000bf86270 */
[----:B------:R1:W-:Y:S01]  /*ca40*/  LDGSTS.E [R243+0x6c000], desc[UR16][R6.64], P3 ;  /* 0x6c00000006f37fae */ /* 0x0003e20009921850 */
[----:B------:R-:W-:Y:S02]  /*ca50*/  ISETP.NE.U32.AND P3, PT, R112, RZ, PT ;  /* 0x000000ff7000720c */ /* 0x000fe40003f65070 */
[----:B------:R-:W-:Y:S02]  /*ca60*/  SEL R112, RZ, 0x4, P6 ;  /* 0x00000004ff707807 */ /* 0x000fe40003000000 */
[----:B------:R-:W-:Y:S02]  /*ca70*/  LOP3.LUT R0, R3, 0x2e, RZ, 0xfc, !PT ;  /* 0x0000002e03007812 */ /* 0x000fe400078efcff */
[----:B------:R-:W-:Y:S01]  /*ca80*/  SEL R113, R113, RZ, P1 ;  /* 0x000000ff71717207 */ /* 0x000fe20000800000 */
[----:B--2---:R-:W-:Y:S01]  /*ca90*/  IMAD.WIDE R8, R152, 0x4, R192 ;  /* 0x0000000498087825 */ /* 0x004fe200078e02c0 */
[----:B------:R1:W-:Y:S01]  /*caa0*/  STL.64 [R1+0x2a8], R6 ;  /* 0x0002a80601007387 */ /* 0x0003e20000100a00 */
[----:B------:R-:W-:-:S02]  /*cab0*/  SEL R114, RZ, 0x4, P4 ;  /* 0x00000004ff727807 */ /* 0x000fc40002000000 */
[----:B------:R-:W-:Y:S01]  /*cac0*/  SEL R112, R112, RZ, P1 ;  /* 0x000000ff70707207 */ /* 0x000fe20000800000 */
[----:B------:R2:W-:Y:S01]  /*cad0*/  LDGSTS.E [R243+0x6c008], desc[UR16][R8.64], P0 ;  /* 0x6c00800008f37fae */ /* 0x0005e20008121850 */
[----:B------:R-:W-:Y:S02]  /*cae0*/  ISETP.GE.AND P6, PT, R0, UR4, PT ;  /* 0x0000000400007c0c */ /* 0x000fe4000bfc6270 */
[----:B------:R-:W-:Y:S01]  /*caf0*/  ISETP.NE.U32.AND P4, PT, R113, RZ, PT ;  /* 0x000000ff7100720c */ /* 0x000fe20003f85070 */
[----:B------:R-:W-:Y:S01]  /*cb00*/  STL [R1+0x684], R244 ;  /* 0x000684f401007387 */ /* 0x000fe20000100800 */
[----:B------:R-:W-:Y:S01]  /*cb10*/  LOP3.LUT R0, R3, 0x4c, RZ, 0xfc, !PT ;  /* 0x0000004c03007812 */ /* 0x000fe200078efcff */
[----:B-1----:R-:W-:Y:S02]  /*cb20*/  IMAD.WIDE R6, R152, 0x4, R218 ;  /* 0x0000000498067825 */ /* 0x002fe400078e02da */
[----:B------:R2:W-:Y:S01]  /*cb30*/  STL.64 [R1+0x2a0], R8 ;  /* 0x0002a00801007387 */ /* 0x0005e20000100a00 */
[----:B------:R-:W-:-:S02]  /*cb40*/  ISETP.NE.U32.AND P0, PT, R112, RZ, PT ;  /* 0x000000ff7000720c */ /* 0x000fc40003f05070 */
[----:B------:R-:W-:Y:S01]  /*cb50*/  SEL R112, RZ, 0x4, P6 ;  /* 0x00000004ff707807 */ /* 0x000fe20003000000 */
[----:B------:R1:W-:Y:S01]  /*cb60*/  STL.64 [R1+0x298], R6 ;  /* 0x0002980601007387 */ /* 0x0003e20000100a00 */
[----:B------:R-:W-:Y:S02]  /*cb70*/  SEL R113, R114, RZ, P1 ;  /* 0x000000ff72717207 */ /* 0x000fe40000800000 */
[----:B------:R-:W-:Y:S01]  /*cb80*/  ISETP.GE.AND P6, PT, R0, UR4, PT ;  /* 0x0000000400007c0c */ /* 0x000fe2000bfc6270 */
[----:B------:R1:W-:Y:S01]  /*cb90*/  LDGSTS.E [R243+0x6e000], desc[UR16][R6.64], P2 ;  /* 0x6e00000006f37fae */ /* 0x0003e20009121850 */
[----:B------:R-:W-:Y:S02]  /*cba0*/  LOP3.LUT R0, R3, 0x4e, RZ, 0xfc, !PT ;  /* 0x0000004e03007812 */ /* 0x000fe400078efcff */
[----:B------:R-:W-:Y:S01]  /*cbb0*/  ISETP.NE.U32.AND P2, PT, R113, RZ, PT ;  /* 0x000000ff7100720c */ /* 0x000fe20003f45070 */
[----:B--2---:R-:W-:Y:S01]  /*cbc0*/  IMAD.WIDE R8, R152, 0x4, R124 ;  /* 0x0000000498087825 */ /* 0x004fe200078e027c */
[----:B------:R-:W-:-:S02]  /*cbd0*/  SEL R112, R112, RZ, P1 ;  /* 0x000000ff70707207 */ /* 0x000fc40000800000 */
[----:B------:R-:W-:Y:S01]  /*cbe0*/  SEL R113, RZ, 0x4, P6 ;  /* 0x00000004ff717807 */ /* 0x000fe20003000000 */
[----:B-1----:R-:W-:Y:S01]  /*cbf0*/  IMAD.WIDE R6, R152, 0x4, R220 ;  /* 0x0000000498067825 */ /* 0x002fe200078e02dc */
[----:B------:R-:W-:Y:S02]  /*cc00*/  LOP3.LUT R218, R3, 0x6c, RZ, 0xfc, !PT ;  /* 0x0000006c03da7812 */ /* 0x000fe400078efcff */
[----:B------:R-:W-:Y:S02]  /*cc10*/  ISETP.GE.AND P6, PT, R0, UR4, PT ;  /* 0x0000000400007c0c */ /* 0x000fe4000bfc6270 */
[----:B------:R1:W-:Y:S04]  /*cc20*/  STL.64 [R1+0x290], R6 ;  /* 0x0002900601007387 */ /* 0x0003e80000100a00 */
[----:B------:R1:W-:Y:S01]  /*cc30*/  LDGSTS.E [R243+0x6e008], desc[UR16][R6.64], P3 ;  /* 0x6e00800006f37fae */ /* 0x0003e20009921850 */
[----:B------:R-:W-:-:S02]  /*cc40*/  ISETP.NE.U32.AND P3, PT, R112, RZ, PT ;  /* 0x000000ff7000720c */ /* 0x000fc40003f65070 */
[----:B------:R-:W-:Y:S01]  /*cc50*/  SEL R112, R113, RZ, P1 ;  /* 0x000000ff71707207 */ /* 0x000fe20000800000 */
[----:B------:R-:W-:Y:S01]  /*cc60*/  LDGSTS.E [R242+0x68000], desc[UR16][R8.64], P4 ;  /* 0x6800000008f27fae */ /* 0x000fe2000a121850 */
[----:B------:R-:W-:Y:S02]  /*cc70*/  ISETP.GE.AND P4, PT, R218, UR4, PT ;  /* 0x00000004da007c0c */ /* 0x000fe4000bf86270 */
[----:B------:R-:W-:Y:S01]  /*cc80*/  LOP3.LUT R219, R3, 0x6e, RZ, 0xfc, !PT ;  /* 0x0000006e03db7812 */ /* 0x000fe200078efcff */
[----:B-1----:R-:W-:Y:S01]  /*cc90*/  IMAD.WIDE R6, R152, 0x4, R126 ;  /* 0x0000000498067825 */ /* 0x002fe200078e027e */
[----:B------:R-:W-:Y:S01]  /*cca0*/  SEL R113, RZ, 0x4, P6 ;  /* 0x00000004ff717807 */ /* 0x000fe20003000000 */
[----:B------:R-:W-:Y:S01]  /*ccb0*/  STL [R1+0x688], R243 ;  /* 0x000688f301007387 */ /* 0x000fe20000100800 */
[----:B------:R-:W-:-:S03]  /*ccc0*/  ISETP.GE.AND P6, PT, R219, UR4, PT ;  /* 0x00000004db007c0c */ /* 0x000fc6000bfc6270 */
[----:B------:R1:W-:Y:S01]  /*ccd0*/  LDGSTS.E [R242+0x68008], desc[UR16][R6.64], P0 ;  /* 0x6800800006f27fae */ /* 0x0003e20008121850 */
[----:B------:R-:W-:Y:S02]  /*cce0*/  ISETP.NE.U32.AND P0, PT, R112, RZ, PT ;  /* 0x000000ff7000720c */ /* 0x000fe40003f05070 */
[----:B------:R-:W-:Y:S01]  /*ccf0*/  SEL R112, RZ, 0x4, P4 ;  /* 0x00000004ff707807 */ /* 0x000fe20002000000 */
[----:B------:R-:W-:Y:S01]  /*cd00*/  STL.64 [R1+0x2b0], R8 ;  /* 0x0002b00801007387 */ /* 0x000fe20000100a00 */
[----:B------:R-:W-:Y:S02]  /*cd10*/  LOP3.LUT R0, R3, 0x10, RZ, 0xfc, !PT ;  /* 0x0000001003007812 */ /* 0x000fe400078efcff */
[----:B------:R-:W-:Y:S01]  /*cd20*/  SEL R113, R113, RZ, P1 ;  /* 0x000000ff71717207 */ /* 0x000fe20000800000 */
[----:B------:R1:W-:Y:S01]  /*cd30*/  STL.64 [R1+0x288], R6 ;  /* 0x0002880601007387 */ /* 0x0003e20000100a00 */
[----:B------:R-:W-:Y:S02]  /*cd40*/  SEL R114, RZ, 0x4, P6 ;  /* 0x00000004ff727807 */ /* 0x000fe40003000000 */
[----:B------:R-:W-:-:S02]  /*cd50*/  SEL R112, R112, RZ, P1 ;  /* 0x000000ff70707207 */ /* 0x000fc40000800000 */
[----:B------:R-:W-:Y:S02]  /*cd60*/  ISETP.GE.AND P4, PT, R0, UR4, PT ;  /* 0x0000000400007c0c */ /* 0x000fe4000bf86270 */
[----:B------:R-:W-:Y:S01]  /*cd70*/  ISETP.NE.U32.AND P6, PT, R113, RZ, PT ;  /* 0x000000ff7100720c */ /* 0x000fe20003fc5070 */
[----:B-1----:R-:W-:Y:S01]  /*cd80*/  IMAD.WIDE R6, R152, 0x4, R162 ;  /* 0x0000000498067825 */ /* 0x002fe200078e02a2 */
[----:B------:R-:W-:-:S03]  /*cd90*/  LOP3.LUT R0, R3, 0x12, RZ, 0xfc, !PT ;  /* 0x0000001203007812 */ /* 0x000fc600078efcff */
[----:B------:R-:W-:Y:S01]  /*cda0*/  IMAD.WIDE R210, R152, 0x4, R164 ;  /* 0x0000000498d27825 */ /* 0x000fe200078e02a4 */
[----:B------:R-:W-:Y:S01]  /*cdb0*/  LDGSTS.E [R242+0x6a000], desc[UR16][R6.64], P2 ;  /* 0x6a00000006f27fae */ /* 0x000fe20009121850 */
[----:B------:R-:W-:Y:S02]  /*cdc0*/  ISETP.NE.U32.AND P2, PT, R112, RZ, PT ;  /* 0x000000ff7000720c */ /* 0x000fe40003f45070 */
[----:B------:R-:W-:Y:S01]  /*cdd0*/  SEL R112, RZ, 0x4, P4 ;  /* 0x00000004ff707807 */ /* 0x000fe20002000000 */
[----:B------:R-:W-:Y:S01]  /*cde0*/  LDGSTS.E [R242+0x6a008], desc[UR16][R210.64], P3 ;  /* 0x6a008000d2f27fae */ /* 0x000fe20009921850 */
[----:B------:R-:W-:Y:S02]  /*cdf0*/  SEL R113, R114, RZ, P1 ;  /* 0x000000ff72717207 */ /* 0x000fe40000800000 */
[----:B------:R-:W-:Y:S01]  /*ce00*/  ISETP.GE.AND P4, PT, R0, UR4, PT ;  /* 0x0000000400007c0c */ /* 0x000fe2000bf86270 */
[----:B------:R-:W-:Y:S01]  /*ce10*/  IMAD.WIDE R192, R152, 0x4, R196 ;  /* 0x0000000498c07825 */ /* 0x000fe200078e02c4 */
[----:B------:R-:W-:Y:S01]  /*ce20*/  LOP3.LUT R252, R3, 0x30, RZ, 0xfc, !PT ;  /* 0x0000003003fc7812 */ /* 0x000fe200078efcff */
[----:B------:R-:W-:Y:S01]  /*ce30*/  LDGSTS.E [R242+0x6c000], desc[UR16][R194.64], P0 ;  /* 0x6c000000c2f27fae */ /* 0x000fe20008121850 */
[----:B------:R-:W-:-:S02]  /*ce40*/  ISETP.NE.U32.AND P3, PT, R113, RZ, PT ;  /* 0x000000ff7100720c */ /* 0x000fc40003f65070 */
[----:B------:R-:W-:Y:S01]  /*ce50*/  SEL R112, R112, RZ, P1 ;  /* 0x000000ff70707207 */ /* 0x000fe20000800000 */
[----:B------:R-:W-:Y:S01]  /*ce60*/  IMAD.WIDE R190, R152, 0x4, R222 ;  /* 0x0000000498be7825 */ /* 0x000fe200078e02de */
[----:B------:R-:W-:Y:S01]  /*ce70*/  SEL R113, RZ, 0x4, P4 ;  /* 0x00000004ff717807 */ /* 0x000fe20002000000 */
[----:B------:R-:W-:Y:S01]  /*ce80*/  LDGSTS.E [R242+0x6c008], desc[UR16][R192.64], P6 ;  /* 0x6c008000c0f27fae */ /* 0x000fe2000b121850 */
[----:B------:R-:W-:Y:S02]  /*ce90*/  LOP3.LUT R4, R3, 0x32, RZ, 0xfc, !PT ;  /* 0x0000003203047812 */ /* 0x000fe400078efcff */
[----:B------:R-:W-:Y:S01]  /*cea0*/  ISETP.GE.AND P4, PT, R252, UR4, PT ;  /* 0x00000004fc007c0c */ /* 0x000fe2000bf86270 */
[----:B------:R-:W-:Y:S01]  /*ceb0*/  LDGSTS.E [R242+0x6e000], desc[UR16][R190.64], P2 ;  /* 0x6e000000bef27fae */ /* 0x000fe20009121850 */
[----:B------:R-:W-:Y:S02]  /*cec0*/  ISETP.NE.U32.AND P0, PT, R112, RZ, PT ;  /* 0x000000ff7000720c */ /* 0x000fe40003f05070 */
[----:B------:R-:W-:-:S02]  /*ced0*/  SEL R112, R113, RZ, P1 ;  /* 0x000000ff71707207 */ /* 0x000fc40000800000 */
[----:B------:R-:W-:Y:S02]  /*cee0*/  ISETP.GE.AND P6, PT, R4, UR4, PT ;  /* 0x0000000404007c0c */ /* 0x000fe4000bfc6270 */
[----:B------:R-:W-:Y:S02]  /*cef0*/  LOP3.LUT R11, R3, 0x50, RZ, 0xfc, !PT ;  /* 0x00000050030b7812 */ /* 0x000fe400078efcff */
[----:B------:R-:W-:Y:S02]  /*cf00*/  SEL R113, RZ, 0x4, P4 ;  /* 0x00000004ff717807 */ /* 0x000fe40002000000 */
[----:B------:R-:W-:Y:S02]  /*cf10*/  ISETP.NE.U32.AND P2, PT, R112, RZ, PT ;  /* 0x000000ff7000720c */ /* 0x000fe40003f45070 */
[----:B------:R-:W-:Y:S02]  /*cf20*/  ISETP.GE.AND P4, PT, R11, UR4, PT ;  /* 0x000000040b007c0c */ /* 0x000fe4000bf86270 */
[----:B------:R-:W-:Y:S01]  /*cf30*/  SEL R112, RZ, 0x4, P6 ;  /* 0x00000004ff707807 */ /* 0x000fe20003000000 */
[----:B------:R-:W-:Y:S01]  /*cf40*/  IMAD.WIDE R188, R152, 0x4, R224 ;  /* 0x0000000498bc7825 */ /* 0x000fe200078e02e0 */
[----:B------:R-:W-:-:S02]  /*cf50*/  LOP3.LUT R0, R3, 0x52, RZ, 0xfc, !PT ;  /* 0x0000005203007812 */ /* 0x000fc400078efcff */
[----:B------:R-:W-:Y:S02]  /*cf60*/  SEL R113, R113, RZ, P1 ;  /* 0x000000ff71717207 */ /* 0x000fe40000800000 */
[----:B------:R-:W-:Y:S01]  /*cf70*/  SEL R114, RZ, 0x4, P4 ;  /* 0x00000004ff727807 */ /* 0x000fe20002000000 */
[----:B------:R-:W-:Y:S01]  /*cf80*/  IMAD.WIDE R186, R152, 0x4, R128 ;  /* 0x0000000498ba7825 */ /* 0x000fe200078e0280 */
[----:B------:R-:W-:Y:S01]  /*cf90*/  SEL R112, R112, RZ, P1 ;  /* 0x000000ff70707207 */ /* 0x000fe20000800000 */
[----:B------:R-:W-:Y:S01]  /*cfa0*/  LDGSTS.E [R242+0x6e008], desc[UR16][R188.64], P3 ;  /* 0x6e008000bcf27fae */ /* 0x000fe20009921850 */
[----:B------:R-:W-:Y:S02]  /*cfb0*/  ISETP.GE.AND P6, PT, R0, UR4, PT ;  /* 0x0000000400007c0c */ /* 0x000fe4000bfc6270 */
[----:B------:R-:W-:Y:S01]  /*cfc0*/  ISETP.NE.U32.AND P4, PT, R113, RZ, PT ;  /* 0x000000ff7100720c */ /* 0x000fe20003f85070 */
[----:B------:R-:W-:Y:S01]  /*cfd0*/  IMAD.WIDE R184, R152, 0x4, R130 ;  /* 0x0000000498b87825 */ /* 0x000fe200078e0282 */
[----:B------:R-:W-:Y:S01]  /*cfe0*/  LOP3.LUT R216, R3, 0x70, RZ, 0xfc, !PT ;  /* 0x0000007003d87812 */ /* 0x000fe200078efcff */
[----:B------:R-:W-:Y:S01]  /*cff0*/  LDGSTS.E [R241+0x68000], desc[UR16][R186.64], P0 ;  /* 0x68000000baf17fae */ /* 0x000fe20008121850 */
[----:B------:R-:W-:-:S02]  /*d000*/  ISETP.NE.U32.AND P3, PT, R112, RZ, PT ;  /* 0x000000ff7000720c */ /* 0x000fc40003f65070 */
[----:B------:R-:W-:Y:S01]  /*d010*/  SEL R112, RZ, 0x4, P6 ;  /* 0x00000004ff707807 */ /* 0x000fe20003000000 */
[----:B------:R-:W-:Y:S01]  /*d020*/  IMAD.WIDE R182, R152, 0x4, R166 ;  /* 0x0000000498b67825 */ /* 0x000fe200078e02a6 */
[----:B------:R-:W-:Y:S01]  /*d030*/  SEL R113, R114, RZ, P1 ;  /* 0x000000ff72717207 */ /* 0x000fe20000800000 */
[----:B------:R-:W-:Y:S01]  /*d040*/  LDGSTS.E [R241+0x68008], desc[UR16][R184.64], P2 ;  /* 0x68008000b8f17fae */ /* 0x000fe20009121850 */
[----:B------:R-:W-:Y:S02]  /*d050*/  ISETP.GE.AND P6, PT, R216, UR4, PT ;  /* 0x00000004d8007c0c */ /* 0x000fe4000bfc6270 */
[----:B------:R-:W-:Y:S01]  /*d060*/  ISETP.NE.U32.AND P0, PT, R113, RZ, PT ;  /* 0x000000ff7100720c */ /* 0x000fe20003f05070 */
[----:B------:R-:W-:Y:S01]  /*d070*/  IMAD.WIDE R168, R152, 0x4, R168 ;  /* 0x0000000498a87825 */ /* 0x000fe200078e02a8 */
[----:B------:R-:W-:Y:S01]  /*d080*/  SEL R112, R112, RZ, P1 ;  /* 0x000000ff70707207 */ /* 0x000fe20000800000 */
[----:B------:R-:W-:Y:S01]  /*d090*/  LDGSTS.E [R241+0x6a000], desc[UR16][R182.64], P4 ;  /* 0x6a000000b6f17fae */ /* 0x000fe2000a121850 */
[----:B------:R-:W-:-:S02]  /*d0a0*/  LOP3.LUT R217, R3, 0x72, RZ, 0xfc, !PT ;  /* 0x0000007203d97812 */ /* 0x000fc400078efcff */
[----:B------:R-:W-:Y:S01]  /*d0b0*/  SEL R113, RZ, 0x4, P6 ;  /* 0x00000004ff717807 */ /* 0x000fe20003000000 */
[----:B------:R-:W-:Y:S01]  /*d0c0*/  LDGSTS.E [R241+0x6a008], desc[UR16][R168.64], P3 ;  /* 0x6a008000a8f17fae */ /* 0x000fe20009921850 */
[----:B------:R-:W-:Y:S02]  /*d0d0*/  LOP3.LUT R243, R3, 0x14, RZ, 0xfc, !PT ;  /* 0x0000001403f37812 */ /* 0x000fe400078efcff */
[----:B------:R-:W-:Y:S02]  /*d0e0*/  ISETP.NE.U32.AND P2, PT, R112, RZ, PT ;  /* 0x000000ff7000720c */ /* 0x000fe40003f45070 */
[----:B------:R-:W-:Y:S02]  /*d0f0*/  ISETP.GE.AND P6, PT, R217, UR4, PT ;  /* 0x00000004d9007c0c */ /* 0x000fe4000bfc6270 */
[----:B------:R-:W-:Y:S02]  /*d100*/  SEL R112, R113, RZ, P1 ;  /* 0x000000ff71707207 */ /* 0x000fe40000800000 */
[----:B------:R-:W-:-:S02]  /*d110*/  ISETP.GE.AND P4, PT, R243, UR4, PT ;  /* 0x00000004f3007c0c */ /* 0x000fc4000bf86270 */
[C---:B------:R-:W-:Y:S02]  /*d120*/  LOP3.LUT R11, R3.reuse, 0x16, RZ, 0xfc, !PT ;  /* 0x00000016030b7812 */ /* 0x040fe400078efcff */
[----:B------:R-:W-:Y:S02]  /*d130*/  SEL R113, RZ, 0x4, P6 ;  /* 0x00000004ff717807 */ /* 0x000fe40003000000 */
[----:B------:R-:W-:Y:S02]  /*d140*/  ISETP.NE.U32.AND P3, PT, R112, RZ, PT ;  /* 0x000000ff7000720c */ /* 0x000fe40003f65070 */
[----:B------:R-:W-:Y:S01]  /*d150*/  SEL R112, RZ, 0x4, P4 ;  /* 0x00000004ff707807 */ /* 0x000fe20002000000 */
[----:B------:R-:W-:Y:S01]  /*d160*/  IMAD.WIDE R198, R152, 0x4, R198 ;  /* 0x0000000498c67825 */ /* 0x000fe200078e02c6 */
[----:B------:R-:W-:Y:S02]  /*d170*/  LOP3.LUT R0, R3, 0x34, RZ, 0xfc, !PT ;  /* 0x0000003403007812 */ /* 0x000fe400078efcff */
[----:B------:R-:W-:-:S02]  /*d180*/  ISETP.GE.AND P6, PT, R11, UR4, PT ;  /* 0x000000040b007c0c */ /* 0x000fc4000bfc6270 */
[----:B------:R-:W-:Y:S01]  /*d190*/  SEL R113, R113, RZ, P1 ;  /* 0x000000ff71717207 */ /* 0x000fe20000800000 */
[----:B------:R-:W-:Y:S01]  /*d1a0*/  IMAD.WIDE R200, R152, 0x4, R200 ;  /* 0x0000000498c87825 */ /* 0x000fe200078e02c8 */
[----:B------:R-:W-:Y:S01]  /*d1b0*/  SEL R112, R112, RZ, P1 ;  /* 0x000000ff70707207 */ /* 0x000fe20000800000 */
[----:B------:R-:W-:Y:S01]  /*d1c0*/  LDGSTS.E [R241+0x6c000], desc[UR16][R198.64], P0 ;  /* 0x6c000000c6f17fae */ /* 0x000fe20008121850 */
[----:B------:R-:W-:Y:S02]  /*d1d0*/  ISETP.GE.AND P4, PT, R0, UR4, PT ;  /* 0x0000000400007c0c */ /* 0x000fe4000bf86270 */
[----:B------:R-:W-:Y:S01]  /*d1e0*/  SEL R114, RZ, 0x4, P6 ;  /* 0x00000004ff727807 */ /* 0x000fe20003000000 */
[----:B------:R-:W-:Y:S01]  /*d1f0*/  LDGSTS.E [R241+0x6c008], desc[UR16][R200.64], P2 ;  /* 0x6c008000c8f17fae */ /* 0x000fe20009121850 */
[----:B------:R-:W-:Y:S02]  /*d200*/  ISETP.NE.U32.AND P6, PT, R113, RZ, PT ;  /* 0x000000ff7100720c */ /* 0x000fe40003fc5070 */
[----:B------:R-:W-:-:S02]  /*d210*/  LOP3.LUT R0, R3, 0x36, RZ, 0xfc, !PT ;  /* 0x0000003603007812 */ /* 0x000fc400078efcff */
[----:B------:R-:W-:Y:S02]  /*d220*/  ISETP.NE.U32.AND P0, PT, R112, RZ, PT ;  /* 0x000000ff7000720c */ /* 0x000fe40003f05070 */
[----:B------:R-:W-:Y:S02]  /*d230*/  SEL R112, RZ, 0x4, P4 ;  /* 0x00000004ff707807 */ /* 0x000fe40002000000 */
[----:B------:R-:W-:Y:S02]  /*d240*/  SEL R113, R114, RZ, P1 ;  /* 0x000000ff72717207 */ /* 0x000fe40000800000 */
[----:B------:R-:W-:Y:S01]  /*d250*/  ISETP.GE.AND P4, PT, R0, UR4, PT ;  /* 0x0000000400007c0c */ /* 0x000fe2000bf86270 */
[C---:B------:R-:W-:Y:S01]  /*d260*/  IMAD.WIDE R166, R152.reuse, 0x4, R226 ;  /* 0x0000000498a67825 */ /* 0x040fe200078e02e2 */
[----:B------:R-:W-:Y:S02]  /*d270*/  LOP3.LUT R11, R3, 0x54, RZ, 0xfc, !PT ;  /* 0x00000054030b7812 */ /* 0x000fe400078efcff */
[----:B------:R-:W-:Y:S01]  /*d280*/  ISETP.NE.U32.AND P2, PT, R113, RZ, PT ;  /* 0x000000ff7100720c */ /* 0x000fe20003f45070 */
[----:B------:R-:W-:Y:S01]  /*d290*/  IMAD.WIDE R160, R152, 0x4, R228 ;  /* 0x0000000498a07825 */ /* 0x000fe200078e02e4 */
[----:B------:R-:W-:Y:S01]  /*d2a0*/  SEL R112, R112, RZ, P1 ;  /* 0x000000ff70707207 */ /* 0x000fe20000800000 */
[----:B------:R-:W-:Y:S01]  /*d2b0*/  LDGSTS.E [R241+0x6e000], desc[UR16][R166.64], P3 ;  /* 0x6e000000a6f17fae */ /* 0x000fe20009921850 */
[----:B------:R-:W-:-:S02]  /*d2c0*/  SEL R113, RZ, 0x4, P4 ;  /* 0x00000004ff717807 */ /* 0x000fc40002000000 */
[----:B------:R-:W-:Y:S01]  /*d2d0*/  ISETP.GE.AND P4, PT, R11, UR4, PT ;  /* 0x000000040b007c0c */ /* 0x000fe2000bf86270 */
[----:B------:R-:W-:Y:S01]  /*d2e0*/  IMAD.WIDE R158, R152, 0x4, R132 ;  /* 0x00000004989e7825 */ /* 0x000fe200078e0284 */
[----:B------:R-:W-:Y:S01]  /*d2f0*/  LOP3.LUT R11, R3, 0x56, RZ, 0xfc, !PT ;  /* 0x00000056030b7812 */ /* 0x000fe200078efcff */
[----:B------:R-:W-:Y:S01]  /*d300*/  LDGSTS.E [R241+0x6e008], desc[UR16][R160.64], P6 ;  /* 0x6e008000a0f17fae */ /* 0x000fe2000b121850 */
[----:B------:R-:W-:Y:S02]  /*d310*/  ISETP.NE.U32.AND P3, PT, R112, RZ, PT ;  /* 0x000000ff7000720c */ /* 0x000fe40003f65070 */
[----:B------:R-:W-:Y:S01]  /*d320*/  SEL R112, R113, RZ, P1 ;  /* 0x000000ff71707207 */ /* 0x000fe20000800000 */
[----:B------:R-:W-:Y:S01]  /*d330*/  LDGSTS.E [R240+0x68000], desc[UR16][R158.64], P0 ;  /* 0x680000009ef07fae */ /* 0x000fe20008121850 */
[----:B------:R-:W-:Y:S02]  /*d340*/  ISETP.GE.AND P6, PT, R11, UR4, PT ;  /* 0x000000040b007c0c */ /* 0x000fe4000bfc6270 */
[----:B------:R-:W-:-:S02]  /*d350*/  LOP3.LUT R10, R3, 0x74, RZ, 0xfc, !PT ;  /* 0x00000074030a7812 */ /* 0x000fc400078efcff */
[----:B------:R-:W-:Y:S02]  /*d360*/  SEL R113, RZ, 0x4, P4 ;  /* 0x00000004ff717807 */ /* 0x000fe40002000000 */
[----:B------:R-:W-:Y:S02]  /*d370*/  ISETP.NE.U32.AND P0, PT, R112, RZ, PT ;  /* 0x000000ff7000720c */ /* 0x000fe40003f05070 */
[----:B------:R-:W-:Y:S02]  /*d380*/  ISETP.GE.AND P4, PT, R10, UR4, PT ;  /* 0x000000040a007c0c */ /* 0x000fe4000bf86270 */
[----:B------:R-:W-:Y:S01]  /*d390*/  SEL R112, RZ, 0x4, P6 ;  /* 0x00000004ff707807 */ /* 0x000fe20003000000 */
[----:B------:R-:W-:Y:S01]  /*d3a0*/  IMAD.WIDE R148, R152, 0x4, R134 ;  /* 0x0000000498947825 */ /* 0x000fe200078e0286 */
[----:B------:R-:W-:Y:S02]  /*d3b0*/  LOP3.LUT R11, R3, 0x76, RZ, 0xfc, !PT ;  /* 0x00000076030b7812 */ /* 0x000fe400078efcff */
[----:B------:R-:W-:-:S02]  /*d3c0*/  SEL R113, R113, RZ, P1 ;  /* 0x000000ff71717207 */ /* 0x000fc40000800000 */
        /* <DEDUP_REMOVED lines=19> */
[----:B------:R-:W-:-:S02]  /*d500*/  SEL R113, RZ, 0x4, P6 ;  /* 0x00000004ff717807 */ /* 0x000fc40003000000 */
[----:B------:R-:W-:Y:S01]  /*d510*/  ISETP.NE.U32.AND P0, PT, R112, RZ, PT ;  /* 0x000000ff7000720c */ /* 0x000fe20003f05070 */
[----:B------:R-:W-:Y:S01]  /*d520*/  LDGSTS.E [R240+0x6c008], desc[UR16][R204.64], P2 ;  /* 0x6c008000ccf07fae */ /* 0x000fe20009121850 */
[----:B------:R-:W-:Y:S02]  /*d530*/  ISETP.GE.AND P6, PT, R248, UR4, PT ;  /* 0x00000004f8007c0c */ /* 0x000fe4000bfc6270 */
[----:B------:R-:W-:Y:S02]  /*d540*/  SEL R112, R113, RZ, P1 ;  /* 0x000000ff71707207 */ /* 0x000fe40000800000 */
[----:B------:R-:W-:Y:S02]  /*d550*/  ISETP.GE.AND P4, PT, R156, UR4, PT ;  /* 0x000000049c007c0c */ /* 0x000fe4000bf86270 */
[----:B------:R-:W-:Y:S02]  /*d560*/  LOP3.LUT R10, R3, 0x3a, RZ, 0xfc, !PT ;  /* 0x0000003a030a7812 */ /* 0x000fe400078efcff */
[----:B------:R-:W-:-:S02]  /*d570*/  SEL R113, RZ, 0x4, P6 ;  /* 0x00000004ff717807 */ /* 0x000fc40003000000 */
[----:B------:R-:W-:Y:S02]  /*d580*/  ISETP.NE.U32.AND P2, PT, R112, RZ, PT ;  /* 0x000000ff7000720c */ /* 0x000fe40003f45070 */
[----:B------:R-:W-:Y:S01]  /*d590*/  SEL R112, RZ, 0x4, P4 ;  /* 0x00000004ff707807 */ /* 0x000fe20002000000 */
[----:B------:R-:W-:Y:S01]  /*d5a0*/  IMAD.WIDE R146, R152, 0x4, R230 ;  /* 0x0000000498927825 */ /* 0x000fe200078e02e6 */
[----:B------:R-:W-:Y:S02]  /*d5b0*/  LOP3.LUT R11, R3, 0x58, RZ, 0xfc, !PT ;  /* 0x00000058030b7812 */ /* 0x000fe400078efcff */
[----:B------:R-:W-:Y:S02]  /*d5c0*/  ISETP.GE.AND P6, PT, R10, UR4, PT ;  /* 0x000000040a007c0c */ /* 0x000fe4000bfc6270 */
[----:B------:R-:W-:Y:S01]  /*d5d0*/  SEL R113, R113, RZ, P1 ;  /* 0x000000ff71717207 */ /* 0x000fe20000800000 */
[----:B------:R-:W-:Y:S01]  /*d5e0*/  IMAD.WIDE R232, R152, 0x4, R232 ;  /* 0x0000000498e87825 */ /* 0x000fe200078e02e8 */
[----:B------:R-:W-:Y:S01]  /*d5f0*/  SEL R112, R112, RZ, P1 ;  /* 0x000000ff70707207 */ /* 0x000fe20000800000 */
[----:B------:R-:W-:Y:S01]  /*d600*/  LDGSTS.E [R240+0x6e000], desc[UR16][R146.64], P3 ;  /* 0x6e00000092f07fae */ /* 0x000fe20009921850 */
[----:B------:R-:W-:-:S02]  /*d610*/  ISETP.GE.AND P4, PT, R11, UR4, PT ;  /* 0x000000040b007c0c */ /* 0x000fc4000bf86270 */
[----:B------:R-:W-:Y:S01]  /*d620*/  SEL R114, RZ, 0x4, P6 ;  /* 0x00000004ff727807 */ /* 0x000fe20003000000 */
[----:B------:R-:W-:Y:S01]  /*d630*/  LDGSTS.E [R240+0x6e008], desc[UR16][R232.64], P0 ;  /* 0x6e008000e8f07fae */ /* 0x000fe20008121850 */
[----:B------:R-:W-:Y:S02]  /*d640*/  ISETP.NE.U32.AND P6, PT, R113, RZ, PT ;  /* 0x000000ff7100720c */ /* 0x000fe40003fc5070 */
[----:B------:R-:W-:Y:S02]  /*d650*/  LOP3.LUT R11, R3, 0x5a, RZ, 0xfc, !PT ;  /* 0x0000005a030b7812 */ /* 0x000fe400078efcff */
[----:B------:R-:W-:Y:S02]  /*d660*/  ISETP.NE.U32.AND P3, PT, R112, RZ, PT ;  /* 0x000000ff7000720c */ /* 0x000fe40003f65070 */
[----:B------:R-:W-:Y:S02]  /*d670*/  SEL R112, RZ, 0x4, P4 ;  /* 0x00000004ff707807 */ /* 0x000fe40002000000 */
[----:B------:R-:W-:-:S02]  /*d680*/  SEL R113, R114, RZ, P1 ;  /* 0x000000ff72717207 */ /* 0x000fc40000800000 */
[----:B------:R-:W-:Y:S01]  /*d690*/  ISETP.GE.AND P4, PT, R11, UR4, PT ;  /* 0x000000040b007c0c */ /* 0x000fe2000bf86270 */
[C---:B------:R-:W-:Y:S01]  /*d6a0*/  IMAD.WIDE R144, R152.reuse, 0x4, R136 ;  /* 0x0000000498907825 */ /* 0x040fe200078e0288 */
[----:B------:R-:W-:Y:S01]  /*d6b0*/  LOP3.LUT R11, R3, 0x78, RZ, 0xfc, !PT ;  /* 0x00000078030b7812 */ /* 0x000fe200078efcff */
[----:B------:R-:W-:Y:S01]  /*d6c0*/  STL [R1+0x68c], R218 ;  /* 0x00068cda01007387 */ /* 0x000fe20000100800 */
[----:B------:R-:W-:Y:S01]  /*d6d0*/  ISETP.NE.U32.AND P0, PT, R113, RZ, PT ;  /* 0x000000ff7100720c */ /* 0x000fe20003f05070 */
[----:B------:R-:W-:Y:S01]  /*d6e0*/  IMAD.WIDE R136, R152, 0x4, R138 ;  /* 0x0000000498887825 */ /* 0x000fe200078e028a */
[----:B------:R-:W-:Y:S01]  /*d6f0*/  SEL R112, R112, RZ, P1 ;  /* 0x000000ff70707207 */ /* 0x000fe20000800000 */
[----:B------:R-:W-:Y:S01]  /*d700*/  STL [R1+0x690], R219 ;  /* 0x000690db01007387 */ /* 0x000fe20000100800 */
[----:B------:R-:W-:Y:S02]  /*d710*/  SEL R113, RZ, 0x4, P4 ;  /* 0x00000004ff717807 */ /* 0x000fe40002000000 */
[----:B------:R-:W-:Y:S01]  /*d720*/  ISETP.GE.AND P4, PT, R11, UR4, PT ;  /* 0x000000040b007c0c */ /* 0x000fe2000bf86270 */
[----:B------:R-:W-:Y:S01]  /*d730*/  STL.64 [R1+0x280], R6 ;  /* 0x0002800601007387 */ /* 0x000fe20000100a00 */
[----:B------:R-:W-:Y:S01]  /*d740*/  LOP3.LUT R11, R3, 0x7a, RZ, 0xfc, !PT ;  /* 0x0000007a030b7812 */ /* 0x000fe200078efcff */
[----:B------:R-:W-:-:S02]  /*d750*/  IMAD.WIDE R174, R152, 0x4, R174 ;  /* 0x0000000498ae7825 */ /* 0x000fc400078e02ae */
[----:B------:R1:W-:Y:S04]  /*d760*/  STL.64 [R1+0x698], R210 ;  /* 0x000698d201007387 */ /* 0x0003e80000100a00 */
[----:B------:R-:W-:Y:S01]  /*d770*/  LDGSTS.E [R239+0x68000], desc[UR16][R144.64], P2 ;  /* 0x6800000090ef7fae */ /* 0x000fe20009121850 */
[----:B------:R-:W-:Y:S02]  /*d780*/  ISETP.NE.U32.AND P2, PT, R112, RZ, PT ;  /* 0x000000ff7000720c */ /* 0x000fe40003f45070 */
[----:B------:R-:W-:Y:S01]  /*d790*/  SEL R112, R113, RZ, P1 ;  /* 0x000000ff71707207 */ /* 0x000fe20000800000 */
[----:B------:R-:W-:Y:S04]  /*d7a0*/  STL.64 [R1+0x6a0], R194 ;  /* 0x0006a0c201007387 */ /* 0x000fe80000100a00 */
[----:B------:R-:W-:Y:S04]  /*d7b0*/  STL.64 [R1+0x6a8], R192 ;  /* 0x0006a8c001007387 */ /* 0x000fe80000100a00 */
[----:B------:R-:W-:Y:S01]  /*d7c0*/  LDGSTS.E [R239+0x68008], desc[UR16][R136.64], P6 ;  /* 0x6800800088ef7fae */ /* 0x000fe2000b121850 */
[----:B------:R-:W-:-:S02]  /*d7d0*/  ISETP.GE.AND P6, PT, R11, UR4, PT ;  /* 0x000000040b007c0c */ /* 0x000fc4000bfc6270 */
[----:B------:R-:W-:Y:S01]  /*d7e0*/  LOP3.LUT R11, R3, 0x1c, RZ, 0xfc, !PT ;  /* 0x0000001c030b7812 */ /* 0x000fe200078efcff */
[----:B------:R-:W-:Y:S01]  /*d7f0*/  STL.64 [R1+0x6b8], R4 ;  /* 0x0006b80401007387 */ /* 0x000fe20000100a00 */
[----:B------:R-:W-:-:S03]  /*d800*/  SEL R113, RZ, 0x4, P4 ;  /* 0x00000004ff717807 */ /* 0x000fc60002000000 */
[----:B------:R-:W-:Y:S01]  /*d810*/  STL.64 [R1+0x6c0], R190 ;  /* 0x0006c0be01007387 */ /* 0x000fe20000100a00 */
[----:B------:R-:W-:-:S03]  /*d820*/  LOP3.LUT R223, R3, 0x1e, RZ, 0xfc, !PT ;  /* 0x0000001e03df7812 */ /* 0x000fc600078efcff */
[----:B------:R-:W-:Y:S01]  /*d830*/  STL.64 [R1+0x6c8], R188 ;  /* 0x0006c8bc01007387 */ /* 0x000fe20000100a00 */
[----:B------:R-:W-:-:S03]  /*d840*/  ISETP.GE.AND P4, PT, R11, UR4, PT ;  /* 0x000000040b007c0c */ /* 0x000fc6000bf86270 */
[----:B------:R-:W-:Y:S01]  /*d850*/  LDGSTS.E [R239+0x6a000], desc[UR16][R174.64], P3 ;  /* 0x6a000000aeef7fae */ /* 0x000fe20009921850 */
[----:B------:R-:W-:Y:S02]  /*d860*/  ISETP.NE.U32.AND P3, PT, R112, RZ, PT ;  /* 0x000000ff7000720c */ /* 0x000fe40003f65070 */
[----:B------:R-:W-:Y:S01]  /*d870*/  SEL R112, RZ, 0x4, P6 ;  /* 0x00000004ff707807 */ /* 0x000fe20003000000 */
[----:B------:R-:W-:Y:S01]  /*d880*/  STL.64 [R1+0x6d0], R186 ;  /* 0x0006d0ba01007387 */ /* 0x000fe20000100a00 */
[----:B------:R-:W-:-:S03]  /*d890*/  IMAD.WIDE R176, R152, 0x4, R176 ;  /* 0x0000000498b07825 */ /* 0x000fc600078e02b0 */
[----:B------:R-:W-:Y:S01]  /*d8a0*/  STL.64 [R1+0x6d8], R184 ;  /* 0x0006d8b801007387 */ /* 0x000fe20000100a00 */
[----:B------:R-:W-:-:S03]  /*d8b0*/  SEL R113, R113, RZ, P1 ;  /* 0x000000ff71717207 */ /* 0x000fc60000800000 */
[----:B------:R-:W-:Y:S01]  /*d8c0*/  STL.64 [R1+0x6e0], R216 ;  /* 0x0006e0d801007387 */ /* 0x000fe20000100a00 */
[----:B------:R-:W-:-:S03]  /*d8d0*/  SEL R112, R112, RZ, P1 ;  /* 0x000000ff70707207 */ /* 0x000fc60000800000 */
[----:B------:R-:W-:Y:S01]  /*d8e0*/  STL.64 [R1+0x6e8], R182 ;  /* 0x0006e8b601007387 */ /* 0x000fe20000100a00 */
[----:B------:R-:W-:-:S03]  /*d8f0*/  ISETP.GE.AND P6, PT, R223, UR4, PT ;  /* 0x00000004df007c0c */ /* 0x000fc6000bfc6270 */
[----:B------:R-:W-:Y:S01]  /*d900*/  STL.64 [R1+0x6f0], R242 ;  /* 0x0006f0f201007387 */ /* 0x000fe20000100a00 */
[----:B------:R-:W-:-:S03]  /*d910*/  SEL R114, RZ, 0x4, P4 ;  /* 0x00000004ff727807 */ /* 0x000fc60002000000 */
[----:B------:R-:W-:Y:S01]  /*d920*/  STL.64 [R1+0x6f8], R168 ;  /* 0x0006f8a801007387 */ /* 0x000fe20000100a00 */
[----:B------:R-:W-:Y:S01]  /*d930*/  IMAD.WIDE R206, R152, 0x4, R206 ;  /* 0x0000000498ce7825 */ /* 0x000fe200078e02ce */
[----:B------:R-:W-:Y:S02]  /*d940*/  ISETP.NE.U32.AND P4, PT, R113, RZ, PT ;  /* 0x000000ff7100720c */ /* 0x000fe40003f85070 */
[----:B------:R-:W-:Y:S01]  /*d950*/  STL.64 [R1+0x700], R198 ;  /* 0x000700c601007387 */ /* 0x000fe20000100a00 */
[----:B------:R-:W-:-:S03]  /*d960*/  SEL R113, R114, RZ, P1 ;  /* 0x000000ff72717207 */ /* 0x000fc60000800000 */
[----:B------:R-:W-:Y:S04]  /*d970*/  STL.64 [R1+0x708], R200 ;  /* 0x000708c801007387 */ /* 0x000fe80000100a00 */
[----:B------:R-:W-:Y:S04]  /*d980*/  STL.64 [R1+0x710], R166 ;  /* 0x000710a601007387 */ /* 0x000fe80000100a00 */
[----:B------:R-:W-:Y:S01]  /*d990*/  LDGSTS.E [R239+0x6a008], desc[UR16][R176.64], P0 ;  /* 0x6a008000b0ef7fae */ /* 0x000fe20008121850 */
[----:B------:R-:W-:Y:S02]  /*d9a0*/  ISETP.NE.U32.AND P0, PT, R112, RZ, PT ;  /* 0x000000ff7000720c */ /* 0x000fe40003f05070 */
[----:B------:R-:W-:Y:S01]  /*d9b0*/  SEL R112, RZ, 0x4, P6 ;  /* 0x00000004ff707807 */ /* 0x000fe20003000000 */
[----:B------:R-:W-:Y:S01]  /*d9c0*/  STL.64 [R1+0x718], R160 ;  /* 0x000718a001007387 */ /* 0x000fe20000100a00 */
[----:B------:R-:W-:-:S03]  /*d9d0*/  ISETP.GE.AND P6, PT, R157, UR4, PT ;  /* 0x000000049d007c0c */ /* 0x000fc6000bfc6270 */
[----:B------:R-:W-:Y:S01]  /*d9e0*/  STL.64 [R1+0x728], R158 ;  /* 0x0007289e01007387 */ /* 0x000fe20000100a00 */
[----:B------:R-:W-:-:S03]  /*d9f0*/  IMAD.WIDE R208, R152, 0x4, R208 ;  /* 0x0000000498d07825 */ /* 0x000fc600078e02d0 */
[----:B------:R-:W-:Y:S01]  /*da00*/  STL.64 [R1+0x730], R148 ;  /* 0x0007309401007387 */ /* 0x000fe20000100a00 */
[----:B------:R-:W-:-:S03]  /*da10*/  SEL R112, R112, RZ, P1 ;  /* 0x000000ff70707207 */ /* 0x000fc60000800000 */
[----:B------:R-:W-:Y:S01]  /*da20*/  STL.64 [R1+0x738], R170 ;  /* 0x000738aa01007387 */ /* 0x000fe20000100a00 */
[----:B------:R-:W-:-:S03]  /*da30*/  IMAD.WIDE R234, R152, 0x4, R234 ;  /* 0x0000000498ea7825 */ /* 0x000fc600078e02ea */
[----:B------:R-:W-:Y:S04]  /*da40*/  STL.64 [R1+0x740], R172 ;  /* 0x000740ac01007387 */ /* 0x000fe80000100a00 */
[----:B------:R-:W-:Y:S01]  /*da50*/  LDGSTS.E [R239+0x6c000], desc[UR16][R206.64], P2 ;  /* 0x6c000000ceef7fae */ /* 0x000fe20009121850 */
[----:B------:R-:W-:Y:S02]  /*da60*/  ISETP.NE.U32.AND P2, PT, R113, RZ, PT ;  /* 0x000000ff7100720c */ /* 0x000fe40003f45070 */
[----:B------:R-:W-:Y:S01]  /*da70*/  SEL R113, RZ, 0x4, P6 ;  /* 0x00000004ff717807 */ /* 0x000fe20003000000 */
[----:B------:R-:W-:Y:S01]  /*da80*/  STL.64 [R1+0x748], R248 ;  /* 0x000748f801007387 */ /* 0x000fe20000100a00 */
[----:B------:R-:W-:-:S03]  /*da90*/  IMAD.WIDE R134, R152, 0x4, R236 ;  /* 0x0000000498867825 */ /* 0x000fc600078e02ec */
[----:B------:R-:W-:Y:S01]  /*daa0*/  STL.64 [R1+0x750], R202 ;  /* 0x000750ca01007387 */ /* 0x000fe20000100a00 */
[----:B------:R-:W-:-:S03]  /*dab0*/  ISETP.NE.U32.AND P6, PT, R112, RZ, PT ;  /* 0x000000ff7000720c */ /* 0x000fc60003fc5070 */
[----:B------:R-:W-:Y:S01]  /*dac0*/  STL.64 [R1+0x758], R204 ;  /* 0x000758cc01007387 */ /* 0x000fe20000100a00 */
[----:B------:R-:W-:-:S03]  /*dad0*/  SEL R112, R113, RZ, P1 ;  /* 0x000000ff71707207 */ /* 0x000fc60000800000 */
[----:B------:R-:W-:Y:S01]  /*dae0*/  STL.64 [R1+0x760], R146 ;  /* 0x0007609201007387 */ /* 0x000fe20000100a00 */
[----:B------:R-:W-:-:S03]  /*daf0*/  LOP3.LUT R220, R3, 0x5c, RZ, 0xfc, !PT ;  /* 0x0000005c03dc7812 */ /* 0x000fc600078efcff */
[----:B------:R-:W-:Y:S01]  /*db00*/  STL.64 [R1+0x770], R240 ;  /* 0x000770f001007387 */ /* 0x000fe20000100a00 */
[----:B------:R-:W-:-:S03]  /*db10*/  LOP3.LUT R221, R3, 0x5e, RZ, 0xfc, !PT ;  /* 0x0000005e03dd7812 */ /* 0x000fc600078efcff */
[----:B------:R-:W-:Y:S04]  /*db20*/  STL.64 [R1+0x768], R232 ;  /* 0x000768e801007387 */ /* 0x000fe80000100a00 */
[----:B------:R-:W-:Y:S01]  /*db30*/  LDGSTS.E [R239+0x6c008], desc[UR16][R208.64], P3 ;  /* 0x6c008000d0ef7fae */ /* 0x000fe20009921850 */
[----:B------:R-:W-:-:S03]  /*db40*/  ISETP.GE.AND P3, PT, R2, UR4, PT ;  /* 0x0000000402007c0c */ /* 0x000fc6000bf66270 */
[----:B------:R-:W-:Y:S04]  /*db50*/  STL.64 [R1+0x778], R144 ;  /* 0x0007789001007387 */ /* 0x000fe80000100a00 */
[----:B------:R-:W-:Y:S04]  /*db60*/  STL.64 [R1+0x780], R136 ;  /* 0x0007808801007387 */ /* 0x000fe80000100a00 */
[----:B------:R-:W-:Y:S01]  /*db70*/  LDGSTS.E [R239+0x6e000], desc[UR16][R234.64], P4 ;  /* 0x6e000000eaef7fae */ /* 0x000fe2000a121850 */
[----:B------:R-:W-:-:S03]  /*db80*/  ISETP.GE.AND P4, PT, R220, UR4, PT ;  /* 0x00000004dc007c0c */ /* 0x000fc6000bf86270 */
[----:B------:R-:W-:Y:S01]  /*db90*/  STL.64 [R1+0x788], R174 ;  /* 0x000788ae01007387 */ /* 0x000fe20000100a00 */
[----:B------:R-:W-:-:S03]  /*dba0*/  LOP3.LUT R10, R3, 0x7c, RZ, 0xfc, !PT ;  /* 0x0000007c030a7812 */ /* 0x000fc600078efcff */
[----:B------:R-:W-:Y:S01]  /*dbb0*/  LDGSTS.E [R239+0x6e008], desc[UR16][R134.64], P0 ;  /* 0x6e00800086ef7fae */ /* 0x000fe20008121850 */
[----:B------:R-:W-:Y:S02]  /*dbc0*/  ISETP.NE.U32.AND P0, PT, R112, RZ, PT ;  /* 0x000000ff7000720c */ /* 0x000fe40003f05070 */
[----:B------:R-:W-:Y:S01]  /*dbd0*/  SEL R112, RZ, 0x4, P3 ;  /* 0x00000004ff707807 */ /* 0x000fe20001800000 */
[----:B------:R-:W-:Y:S01]  /*dbe0*/  STL [R1+0x790], R223 ;  /* 0x000790df01007387 */ /* 0x000fe20000100800 */
[----:B------:R-:W-:Y:S02]  /*dbf0*/  ISETP.GE.AND P3, PT, R221, UR4, PT ;  /* 0x00000004dd007c0c */ /* 0x000fe4000bf66270 */
[----:B------:R-:W-:Y:S01]  /*dc00*/  LOP3.LUT R11, R3, 0x7e, RZ, 0xfc, !PT ;  /* 0x0000007e030b7812 */ /* 0x000fe200078efcff */
[----:B------:R-:W-:Y:S04]  /*dc10*/  STL.64 [R1+0x798], R176 ;  /* 0x000798b001007387 */ /* 0x000fe80000100a00 */
[----:B------:R-:W-:Y:S01]  /*dc20*/  STL.64 [R1+0x7a0], R206 ;  /* 0x0007a0ce01007387 */ /* 0x000fe20000100a00 */
[----:B------:R-:W-:-:S03]  /*dc30*/  SEL R114, RZ, 0x4, P4 ;  /* 0x00000004ff727807 */ /* 0x000fc60002000000 */
[----:B------:R-:W-:Y:S01]  /*dc40*/  STL.64 [R1+0x7a8], R156 ;  /* 0x0007a89c01007387 */ /* 0x000fe20000100a00 */
[----:B------:R-:W-:-:S03]  /*dc50*/  SEL R113, RZ, 0x4, P3 ;  /* 0x00000004ff717807 */ /* 0x000fc60001800000 */
[----:B------:R-:W-:Y:S01]  /*dc60*/  STL.64 [R1+0x7b0], R208 ;  /* 0x0007b0d001007387 */ /* 0x000fe20000100a00 */
[----:B------:R-:W-:-:S03]  /*dc70*/  ISETP.GE.AND P4, PT, R10, UR4, PT ;  /* 0x000000040a007c0c */ /* 0x000fc6000bf86270 */
[----:B------:R-:W-:Y:S01]  /*dc80*/  STL.64 [R1+0x7b8], R234 ;  /* 0x0007b8ea01007387 */ /* 0x000fe20000100a00 */
[----:B------:R-:W-:Y:S01]  /*dc90*/  ISETP.GE.AND P3, PT, R11, UR4, PT ;  /* 0x000000040b007c0c */ /* 0x000fe2000bf66270 */
[----:B------:R-:W-:-:S04]  /*dca0*/  IMAD.WIDE R132, R152, 0x4, R140 ;  /* 0x0000000498847825 */ /* 0x000fc800078e028c */
[C---:B------:R-:W-:Y:S01]  /*dcb0*/  IMAD.WIDE R130, R152.reuse, 0x4, R142 ;  /* 0x0000000498827825 */ /* 0x040fe200078e028e */
[----:B------:R-:W-:Y:S03]  /*dcc0*/  STL.64 [R1+0x7c0], R134 ;  /* 0x0007c08601007387 */ /* 0x000fe60000100a00 */
[----:B------:R-:W-:Y:S01]  /*dcd0*/  IMAD.WIDE R128, R152, 0x4, R178 ;  /* 0x0000000498807825 */ /* 0x000fe200078e02b2 */
[----:B------:R-:W-:Y:S01]  /*dce0*/  STL.64 [R1+0x7c8], R220 ;  /* 0x0007c8dc01007387 */ /* 0x000fe20000100a00 */
[----:B------:R-:W2:Y:S01]  /*dcf0*/  S2R R155, SR_TID.X ;  /* 0x00000000009b7919 */ /* 0x000ea20000002100 */
[----:B------:R-:W-:Y:S01]  /*dd00*/  SEL R112, R112, RZ, P1 ;  /* 0x000000ff70707207 */ /* 0x000fe20000800000 */
[----:B------:R-:W-:Y:S01]  /*dd10*/  ULDC UR4, c[0x0][0x230] ;  /* 0x00008c0000047ab9 */ /* 0x000fe20000000800 */
[----:B------:R-:W3:Y:S04]  /*dd20*/  LDL.LU.64 R10, [R1+0x1e0] ;  /* 0x0001e000010a7983 */ /* 0x000ee80000300a00 */
[----:B-1----:R-:W4:Y:S04]  /*dd30*/  LDL.LU.64 R210, [R1+0x1d8] ;  /* 0x0001d80001d27983 */ /* 0x002f280000300a00 */
[----:B------:R-:W4:Y:S04]  /*dd40*/  LDL.LU.64 R164, [R1+0x1d0] ;  /* 0x0001d00001a47983 */ /* 0x000f280000300a00 */
[----:B------:R-:W4:Y:S04]  /*dd50*/  LDL.LU.64 R162, [R1+0x1c8] ;  /* 0x0001c80001a27983 */ /* 0x000f280000300a00 */
[----:B------:R-:W4:Y:S04]  /*dd60*/  LDL.LU.64 R218, [R1+0x1c0] ;  /* 0x0001c00001da7983 */ /* 0x000f280000300a00 */
[----:B------:R-:W4:Y:S04]  /*dd70*/  LDL.LU.64 R126, [R1+0x188] ;  /* 0x00018800017e7983 */ /* 0x000f280000300a00 */
[----:B------:R-:W-:Y:S04]  /*dd80*/  STL.64 [R1+0x7d0], R132 ;  /* 0x0007d08401007387 */ /* 0x000fe80000100a00 */
[----:B------:R-:W-:Y:S04]  /*dd90*/  STL.64 [R1+0x7d8], R130 ;  /* 0x0007d88201007387 */ /* 0x000fe80000100a00 */
[----:B------:R-:W-:Y:S04]  /*dda0*/  STL.64 [R1+0x7e8], R128 ;  /* 0x0007e88001007387 */ /* 0x000fe80000100a00 */
[----:B------:R-:W-:Y:S04]  /*ddb0*/  STL.64 [R1+0x858], R150 ;  /* 0x0008589601007387 */ /* 0x000fe80000100a00 */
[----:B------:R-:W4:Y:S04]  /*ddc0*/  LDL.LU.64 R124, [R1+0x150] ;  /* 0x00015000017c7983 */ /* 0x000f280000300a00 */
[----:B------:R-:W4:Y:S04]  /*ddd0*/  LDL.LU.64 R122, [R1+0x118] ;  /* 0x00011800017a7983 */ /* 0x000f280000300a00 */
[----:B------:R-:W4:Y:S04]  /*dde0*/  LDL.LU.64 R214, [R1+0xe0] ;  /* 0x0000e00001d67983 */ /* 0x000f280000300a00 */
[----:B------:R-:W4:Y:S01]  /*ddf0*/  LDL.LU.64 R212, [R1+0xa8] ;  /* 0x0000a80001d47983 */ /* 0x000f220000300a00 */
[----:B------:R-:W-:-:S02]  /*de00*/  SEL R116, RZ, 0x4, P4 ;  /* 0x00000004ff747807 */ /* 0x000fc40002000000 */
[----:B------:R-:W-:Y:S01]  /*de10*/  ISETP.NE.U32.AND P4, PT, R112, RZ, PT ;  /* 0x000000ff7000720c */ /* 0x000fe20003f85070 */
[----:B------:R-:W-:Y:S01]  /*de20*/  IMAD.WIDE R120, R152, 0x4, R180 ;  /* 0x0000000498787825 */ /* 0x000fe200078e02b4 */
[----:B------:R-:W-:Y:S01]  /*de30*/  SEL R112, R114, RZ, P1 ;  /* 0x000000ff72707207 */ /* 0x000fe20000800000 */
[----:B------:R-:W-:Y:S01]  /*de40*/  LDGSTS.E [R238+0x68000], desc[UR16][R132.64], P2 ;  /* 0x6800000084ee7fae */ /* 0x000fe20009121850 */
[----:B------:R-:W-:Y:S02]  /*de50*/  SEL R115, RZ, 0x4, P3 ;  /* 0x00000004ff737807 */ /* 0x000fe40001800000 */
[----:B------:R-:W-:Y:S02]  /*de60*/  ISETP.NE.U32.AND P3, PT, R112, RZ, PT ;  /* 0x000000ff7000720c */ /* 0x000fe40003f65070 */
[----:B--2---:R-:W-:Y:S01]  /*de70*/  SHF.R.U32.HI R155, RZ, 0x6, R155 ;  /* 0x00000006ff9b7819 */ /* 0x004fe2000001169b */
[----:B------:R-:W-:Y:S01]  /*de80*/  UIADD3 UR4, UR4, -0x100, URZ ;  /* 0xffffff0004047890 */ /* 0x000fe2000fffe03f */
[----:B------:R-:W-:Y:S02]  /*de90*/  LDGSTS.E [R238+0x68008], desc[UR16][R130.64], P6 ;  /* 0x6800800082ee7fae */ /* 0x000fe4000b121850 */
[----:B------:R-:W-:-:S02]  /*dea0*/  SGXT.U32 R155, R155, 0x1 ;  /* 0x000000019b9b781a */ /* 0x000fc40000000000 */
[----:B------:R-:W-:Y:S02]  /*deb0*/  LDGSTS.E [R238+0x6a000], desc[UR16][R128.64], P0 ;  /* 0x6a00000080ee7fae */ /* 0x000fe40008121850 */
[----:B------:R-:W-:Y:S02]  /*dec0*/  LOP3.LUT R155, R155, 0x2, RZ, 0xfc, !PT ;  /* 0x000000029b9b7812 */ /* 0x000fe400078efcff */
[----:B------:R-:W-:Y:S01]  /*ded0*/  LDGSTS.E [R238+0x6a008], desc[UR16][R120.64], P4 ;  /* 0x6a00800078ee7fae */ /* 0x000fe2000a121850 */
[----:B------:R-:W-:-:S03]  /*dee0*/  SEL R113, R113, RZ, P1 ;  /* 0x000000ff71717207 */ /* 0x000fc60000800000 */
[----:B------:R-:W2:Y:S01]  /*def0*/  LDL.LU.64 R6, [R1+0x70] ;  /* 0x0000700001067983 */ /* 0x000ea20000300a00 */
[----:B------:R-:W-:-:S03]  /*df00*/  ISETP.NE.U32.AND P2, PT, R113, RZ, PT ;  /* 0x000000ff7100720c */ /* 0x000fc60003f45070 */
[----:B------:R-:W2:Y:S01]  /*df10*/  LDL.LU.64 R8, [R1+0x38] ;  /* 0x0000380001087983 */ /* 0x000ea20000300a00 */
[----:B------:R-:W-:Y:S02]  /*df20*/  ISETP.GE.AND P4, PT, R3, UR4, PT ;  /* 0x0000000403007c0c */ /* 0x000fe4000bf86270 */
[----:B------:R-:W-:Y:S02]  /*df30*/  SEL R112, R116, RZ, P1 ;  /* 0x000000ff74707207 */ /* 0x000fe40000800000 */
[----:B------:R-:W-:Y:S02]  /*df40*/  SEL R113, R115, RZ, P1 ;  /* 0x000000ff73717207 */ /* 0x000fe40000800000 */
[----:B------:R-:W-:Y:S02]  /*df50*/  ISETP.NE.U32.AND P1, PT, R112, RZ, PT ;  /* 0x000000ff7000720c */ /* 0x000fe40003f25070 */
[----:B------:R-:W-:Y:S01]  /*df60*/  ISETP.NE.U32.AND P6, PT, R113, RZ, PT ;  /* 0x000000ff7100720c */ /* 0x000fe20003fc5070 */
[----:B------:R-:W-:Y:S01]  /*df70*/  IMAD.SHL.U32 R154, R153, 0x80, RZ ;  /* 0x00000080999a7824 */ /* 0x000fe200078e00ff */
[----:B------:R-:W-:Y:S01]  /*df80*/  LOP3.LUT R245, R245, 0xfffffffe, RZ, 0xc0, !PT ;  /* 0xfffffffef5f57812 */ /* 0x000fe200078ec0ff */
[----:B---3--:R-:W-:-:S02]  /*df90*/  IMAD.WIDE R118, R152, 0x4, R10 ;  /* 0x0000000498767825 */ /* 0x008fc400078e020a */
[----:B------:R-:W3:Y:S04]  /*dfa0*/  LDL.LU.64 R10, [R1] ;  /* 0x00000000010a7983 */ /* 0x000ee80000300a00 */
[----:B------:R-:W-:Y:S01]  /*dfb0*/  LDGSTS.E [R238+0x6c000], desc[UR16][R118.64], P3 ;  /* 0x6c00000076ee7fae */ /* 0x000fe20009921850 */
[----:B------:R-:W-:Y:S02]  /*dfc0*/  ISETP.GE.AND P3, PT, R155, UR4, PT ;  /* 0x000000049b007c0c */ /* 0x000fe4000bf66270 */
[----:B------:R-:W1:Y:S01]  /*dfd0*/  S2R R155, SR_TID.X ;  /* 0x00000000009b7919 */ /* 0x000e620000002100 */
[----:B------:R-:W-:Y:S04]  /*dfe0*/  STL.64 [R1+0x7f0], R120 ;  /* 0x0007f07801007387 */ /* 0x000fe80000100a00 */
[----:B------:R4:W-:Y:S02]  /*dff0*/  STL [R1+0x7f8], R2 ;  /* 0x0007f80201007387 */ /* 0x0009e40000100800 */
[----:B----4-:R-:W-:-:S05]  /*e000*/  IMAD.WIDE R116, R152, 0x4, R210 ;  /* 0x0000000498747825 */ /* 0x010fca00078e02d2 */
[----:B------:R-:W-:Y:S01]  /*e010*/  LDGSTS.E [R238+0x6c008], desc[UR16][R116.64], P2 ;  /* 0x6c00800074ee7fae */ /* 0x000fe20009121850 */
[----:B------:R-:W-:Y:S01]  /*e020*/  IMAD.WIDE R2, R152, 0x4, R162 ;  /* 0x0000000498027825 */ /* 0x000fe200078e02a2 */
[----:B-1----:R-:W-:-:S04]  /*e030*/  SHF.R.U32.HI R163, RZ, 0x6, R155 ;  /* 0x00000006ffa37819 */ /* 0x002fc8000001169b */
[----:B------:R-:W-:-:S04]  /*e040*/  SGXT.U32 R163, R163, 0x1 ;  /* 0x00000001a3a3781a */ /* 0x000fc80000000000 */
[----:B------:R-:W-:-:S04]  /*e050*/  LOP3.LUT R163, R163, 0x4, RZ, 0xfc, !PT ;  /* 0x00000004a3a37812 */ /* 0x000fc800078efcff */
[----:B------:R-:W-:Y:S02]  /*e060*/  ISETP.GE.AND P2, PT, R163, UR4, PT ;  /* 0x00000004a3007c0c */ /* 0x000fe4000bf46270 */
[--C-:B------:R-:W-:Y:S02]  /*e070*/  SHF.R.U32.HI R163, RZ, 0x6, R155.reuse ;  /* 0x00000006ffa37819 */ /* 0x100fe4000001169b */
[----:B------:R-:W-:Y:S01]  /*e080*/  SHF.R.U32.HI R155, RZ, 0x6, R155 ;  /* 0x00000006ff9b7819 */ /* 0x000fe2000001169b */
[----:B------:R-:W-:-:S03]  /*e090*/  IMAD.WIDE R114, R152, 0x4, R164 ;  /* 0x0000000498727825 */ /* 0x000fc600078e02a4 */
[----:B------:R-:W-:Y:S02]  /*e0a0*/  SGXT.U32 R155, R155, 0x1 ;  /* 0x000000019b9b781a */ /* 0x000fe40000000000 */
[----:B------:R-:W-:Y:S02]  /*e0b0*/  LDGSTS.E [R238+0x6e000], desc[UR16][R114.64], P1 ;  /* 0x6e00000072ee7fae */ /* 0x000fe40008921850 */
[----:B------:R-:W-:Y:S02]  /*e0c0*/  LOP3.LUT R155, R155, 0x8, RZ, 0xfc, !PT ;  /* 0x000000089b9b7812 */ /* 0x000fe400078efcff */
[----:B------:R1:W-:Y:S02]  /*e0d0*/  LDGSTS.E [R238+0x6e008], desc[UR16][R2.64], P6 ;  /* 0x6e00800002ee7fae */ /* 0x0003e4000b121850 */
[----:B------:R-:W-:Y:S02]  /*e0e0*/  ISETP.GE.AND P6, PT, R155, UR4, PT ;  /* 0x000000049b007c0c */ /* 0x000fe4000bfc6270 */
[----:B------:R-:W-:Y:S01]  /*e0f0*/  STL.64 [R1+0x800], R118 ;  /* 0x0008007601007387 */ /* 0x000fe20000100a00 */
[----:B------:R-:W-:-:S03]  /*e100*/  IMAD.WIDE R112, R154, 0x4, R218 ;  /* 0x000000049a707825 */ /* 0x000fc600078e02da */
[----:B------:R-:W-:Y:S04]  /*e110*/  STL [R1+0x808], R152 ;  /* 0x0008089801007387 */ /* 0x000fe80000100800 */
[----:B------:R-:W-:Y:S04]  /*e120*/  STL.64 [R1+0x810], R116 ;  /* 0x0008107401007387 */ /* 0x000fe80000100a00 */
[----:B------:R1:W-:Y:S01]  /*e130*/  STL.64 [R1+0x540], R2 ;  /* 0x0005400201007387 */ /* 0x0003e20000100a00 */
[----:B------:R-:W-:-:S03]  /*e140*/  @P6 LOP3.LUT R245, R245, 0x1, RZ, 0xfc, !PT ;  /* 0x00000001f5f56812 */ /* 0x000fc600078efcff */
[----:B------:R-:W-:Y:S04]  /*e150*/  STL.64 [R1+0x818], R114 ;  /* 0x0008187201007387 */ /* 0x000fe80000100a00 */
[----:B------:R-:W-:Y:S01]  /*e160*/  STL.64 [R1+0x820], R238 ;  /* 0x000820ee01007387 */ /* 0x000fe20000100a00 */
[----:B-1----:R-:W-:-:S03]  /*e170*/  IMAD.WIDE R2, R154, 0x4, R126 ;  /* 0x000000049a027825 */ /* 0x002fc600078e027e */
[----:B------:R1:W-:Y:S04]  /*e180*/  STL.64 [R1+0x860], R112 ;  /* 0x0008607001007387 */ /* 0x0003e80000100a00 */
[----:B------:R4:W-:Y:S01]  /*e190*/  STL.64 [R1+0x368], R2 ;  /* 0x0003680201007387 */ /* 0x0009e20000100a00 */
[----:B------:R-:W-:-:S03]  /*e1a0*/  IMAD.WIDE R4, R154, 0x4, R214 ;  /* 0x000000049a047825 */ /* 0x000fc600078e02d6 */
[----:B------:R-:W-:Y:S01]  /*e1b0*/  STL.64 [R1+0x828], R244 ;  /* 0x000828f401007387 */ /* 0x000fe20000100a00 */
[----:B-1----:R-:W-:-:S04]  /*e1c0*/  IMAD.WIDE R112, R154, 0x4, R122 ;  /* 0x000000049a707825 */ /* 0x002fc800078e027a */
[----:B------:R-:W-:-:S04]  /*e1d0*/  IMAD.WIDE R120, R154, 0x4, R76 ;  /* 0x000000049a787825 */ /* 0x000fc800078e024c */
        /* <DEDUP_REMOVED lines=8> */
[C---:B------:R-:W-:Y:S01]  /*e260*/  IMAD.WIDE R144, R154.reuse, 0x4, R102 ;  /* 0x000000049a907825 */ /* 0x040fe200078e0266 */
[----:B------:R-:W-:Y:S01]  /*e270*/  SGXT.U32 R163, R163, 0x1 ;  /* 0x00000001a3a3781a */ /* 0x000fe20000000000 */
[----:B------:R-:W0:Y:S02]  /*e280*/  LDGDEPBAR ;  /* 0x00000000000079af */ /* 0x000e240000000000 */
[----:B----4-:R-:W-:-:S05]  /*e290*/  IMAD.WIDE R2, R154, 0x4, R124 ;  /* 0x000000049a027825 */ /* 0x010fca00078e027c */
[----:B------:R1:W-:Y:S04]  /*e2a0*/  STL.64 [R1+0x390], R2 ;  /* 0x0003900201007387 */ /* 0x0003e80000100a00 */
[----:B------:R-:W-:Y:S04]  /*e2b0*/  STL.64 [R1+0x3c8], R112 ;  /* 0x0003c87001007387 */ /* 0x000fe80000100a00 */
[----:B------:R-:W-:Y:S04]  /*e2c0*/  STL.64 [R1+0x3f8], R4 ;  /* 0x0003f80401007387 */ /* 0x000fe80000100a00 */
[----:B------:R-:W4:Y:S01]  /*e2d0*/  LDL.LU.64 R218, [R1+0x1b8] ;  /* 0x0001b80001da7983 */ /* 0x000f220000300a00 */
[----:B-1----:R-:W-:-:S05]  /*e2e0*/  IMAD.WIDE R2, R154, 0x4, R212 ;  /* 0x000000049a027825 */ /* 0x002fca00078e02d4 */
[----:B------:R1:W-:Y:S04]  /*e2f0*/  STL.64 [R1+0x428], R2 ;  /* 0x0004280201007387 */ /* 0x0003e80000100a00 */
[----:B------:R-:W4:Y:S04]  /*e300*/  LDL.LU.64 R126, [R1+0x180] ;  /* 0x00018000017e7983 */ /* 0x000f280000300a00 */
[----:B------:R-:W4:Y:S04]  /*e310*/  LDL.LU.64 R124, [R1+0x148] ;  /* 0x00014800017c7983 */ /* 0x000f280000300a00 */
[----:B------:R-:W4:Y:S04]  /*e320*/  LDL.LU.64 R122, [R1+0x110] ;  /* 0x00011000017a7983 */ /* 0x000f280000300a00 */
[----:B------:R-:W4:Y:S04]  /*e330*/  LDL.LU.64 R214, [R1+0xd8] ;  /* 0x0000d80001d67983 */ /* 0x000f280000300a00 */
[----:B------:R-:W4:Y:S01]  /*e340*/  LDL.LU.64 R212, [R1+0xa0] ;  /* 0x0000a00001d47983 */ /* 0x000f220000300a00 */
[----:B--2---:R-:W-:-:S03]  /*e350*/  IMAD.WIDE R244, R154, 0x4, R6 ;  /* 0x000000049af47825 */ /* 0x004fc600078e0206 */
[----:B------:R-:W2:Y:S01]  /*e360*/  LDL.LU.64 R6, [R1+0x68] ;  /* 0x0000680001067983 */ /* 0x000ea20000300a00 */
[----:B------:R-:W-:-:S03]  /*e370*/  IMAD.WIDE R238, R154, 0x4, R8 ;  /* 0x000000049aee7825 */ /* 0x000fc600078e0208 */
[----:B------:R-:W2:Y:S01]  /*e380*/  LDL.LU.64 R8, [R1+0x30] ;  /* 0x0000300001087983 */ /* 0x000ea20000300a00 */
[----:B------:R-:W-:-:S03]  /*e390*/  IMAD.WIDE R116, R154, 0x4, R20 ;  /* 0x000000049a747825 */ /* 0x000fc600078e0214 */
[----:B------:R-:W-:Y:S01]  /*e3a0*/  STL.64 [R1+0x450], R244 ;  /* 0x000450f401007387 */ /* 0x000fe20000100a00 */
[----:B------:R-:W-:-:S03]  /*e3b0*/  IMAD.WIDE R152, R154, 0x4, R34 ;  /* 0x000000049a987825 */ /* 0x000fc600078e0222 */
[----:B------:R-:W-:Y:S01]  /*e3c0*/  STL.64 [R1+0x830], R244 ;  /* 0x000830f401007387 */ /* 0x000fe20000100a00 */
[----:B------:R-:W-:-:S03]  /*e3d0*/  IMAD.WIDE R118, R154, 0x4, R48 ;  /* 0x000000049a767825 */ /* 0x000fc600078e0230 */
[----:B------:R-:W-:Y:S04]  /*e3e0*/  STL.64 [R1+0x478], R238 ;  /* 0x000478ee01007387 */ /* 0x000fe80000100a00 */
[----:B------:R-:W-:Y:S01]  /*e3f0*/  STL.64 [R1+0x838], R238 ;  /* 0x000838ee01007387 */ /* 0x000fe20000100a00 */
[----:B-1----:R-:W-:-:S04]  /*e400*/  IMAD.WIDE R2, R154, 0x4, R62 ;  /* 0x000000049a027825 */ /* 0x002fc800078e023e */
[----:B---3--:R-:W-:-:S05]  /*e410*/  IMAD.WIDE R114, R154, 0x4, R10 ;  /* 0x000000049a727825 */ /* 0x008fca00078e020a */
[----:B------:R-:W-:Y:S04]  /*e420*/  STL.64 [R1+0x4a8], R114 ;  /* 0x0004a87201007387 */ /* 0x000fe80000100a00 */
[----:B------:R-:W-:Y:S04]  /*e430*/  STL.64 [R1+0x840], R114 ;  /* 0x0008407201007387 */ /* 0x000fe80000100a00 */
[----:B------:R-:W-:Y:S04]  /*e440*/  STL.64 [R1+0x4d8], R116 ;  /* 0x0004d87401007387 */ /* 0x000fe80000100a00 */
[----:B------:R-:W-:Y:S04]  /*e450*/  STL.64 [R1+0x848], R116 ;  /* 0x0008487401007387 */ /* 0x000fe80000100a00 */
[----:B------:R-:W-:Y:S04]  /*e460*/  STL.64 [R1+0x4f0], R152 ;  /* 0x0004f09801007387 */ /* 0x000fe80000100a00 */
[----:B------:R-:W-:Y:S04]  /*e470*/  STL.64 [R1+0x850], R152 ;  /* 0x0008509801007387 */ /* 0x000fe80000100a00 */
[----:B------:R-:W-:Y:S01]  /*e480*/  STL.64 [R1+0x508], R118 ;  /* 0x0005087601007387 */ /* 0x000fe20000100a00 */
[----:B------:R-:W-:-:S03]  /*e490*/  IMAD.WIDE R10, R154, 0x4, R100 ;  /* 0x000000049a0a7825 */ /* 0x000fc600078e0264 */
[----:B------:R-:W-:Y:S04]  /*e4a0*/  STL.64 [R1+0x868], R118 ;  /* 0x0008687601007387 */ /* 0x000fe80000100a00 */
[----:B------:R-:W-:Y:S04]  /*e4b0*/  STL.64 [R1+0x518], R2 ;  /* 0x0005180201007387 */ /* 0x000fe80000100a00 */
[----:B------:R-:W-:Y:S01]  /*e4c0*/  STL.64 [R1+0x870], R2 ;  /* 0x0008700201007387 */ /* 0x000fe20000100a00 */
[----:B----4-:R-:W-:-:S05]  /*e4d0*/  IMAD.WIDE R20, R154, 0x4, R218 ;  /* 0x000000049a147825 */ /* 0x010fca00078e02da */
[----:B------:R-:W-:Y:S04]  /*e4e0*/  STL.64 [R1+0x878], R20 ;  /* 0x0008781401007387 */ /* 0x000fe80000100a00 */
[----:B------:R-:W-:Y:S04]  /*e4f0*/  STL.64 [R1+0x528], R120 ;  /* 0x0005287801007387 */ /* 0x000fe80000100a00 */
[----:B------:R1:W-:Y:S01]  /*e500*/  STL.64 [R1+0x880], R120 ;  /* 0x0008807801007387 */ /* 0x0003e20000100a00 */
[----:B------:R-:W-:-:S03]  /*e510*/  IMAD.WIDE R34, R154, 0x4, R124 ;  /* 0x000000049a227825 */ /* 0x000fc600078e027c */
[----:B------:R3:W-:Y:S01]  /*e520*/  STL.64 [R1+0x530], R128 ;  /* 0x0005308001007387 */ /* 0x0007e20000100a00 */
[----:B------:R-:W-:-:S03]  /*e530*/  IMAD.WIDE R48, R154, 0x4, R126 ;  /* 0x000000049a307825 */ /* 0x000fc600078e027e */
[----:B------:R-:W4:Y:S01]  /*e540*/  LDL.LU.64 R218, [R1+0x1b0] ;  /* 0x0001b00001da7983 */ /* 0x000f220000300a00 */
[----:B------:R-:W-:-:S03]  /*e550*/  IMAD.WIDE R130, R154, 0x4, R122 ;  /* 0x000000049a827825 */ /* 0x000fc600078e027a */
[----:B------:R3:W-:Y:S01]  /*e560*/  STL.64 [R1+0x538], R10 ;  /* 0x0005380a01007387 */ /* 0x0007e20000100a00 */
[----:B------:R-:W-:-:S03]  /*e570*/  IMAD.WIDE R132, R154, 0x4, R214 ;  /* 0x000000049a847825 */ /* 0x000fc600078e02d6 */
[----:B------:R-:W3:Y:S01]  /*e580*/  LDL.LU.64 R124, [R1+0x178] ;  /* 0x00017800017c7983 */ /* 0x000ee20000300a00 */
[----:B------:R-:W-:-:S03]  /*e590*/  IMAD.WIDE R220, R154, 0x4, R212 ;  /* 0x000000049adc7825 */ /* 0x000fc600078e02d4 */
[----:B------:R-:W4:Y:S04]  /*e5a0*/  LDL.LU.64 R126, [R1+0x140] ;  /* 0x00014000017e7983 */ /* 0x000f280000300a00 */
[----:B------:R-:W4:Y:S04]  /*e5b0*/  LDL.LU.64 R122, [R1+0x108] ;  /* 0x00010800017a7983 */ /* 0x000f280000300a00 */
[----:B------:R-:W4:Y:S04]  /*e5c0*/  LDL.LU.64 R214, [R1+0xd0] ;  /* 0x0000d00001d67983 */ /* 0x000f280000300a00 */
[----:B------:R-:W4:Y:S01]  /*e5d0*/  LDL.LU.64 R212, [R1+0x98] ;  /* 0x0000980001d47983 */ /* 0x000f220000300a00 */
[----:B--2---:R-:W-:-:S03]  /*e5e0*/  IMAD.WIDE R134, R154, 0x4, R6 ;  /* 0x000000049a867825 */ /* 0x004fc600078e0206 */
[----:B------:R2:W-:Y:S01]  /*e5f0*/  STL.64 [R1+0x360], R130 ;  /* 0x0003608201007387 */ /* 0x0005e20000100a00 */
[----:B------:R-:W-:-:S03]  /*e600*/  IMAD.WIDE R234, R154, 0x4, R8 ;  /* 0x000000049aea7825 */ /* 0x000fc600078e0208 */
[----:B------:R-:W2:Y:S04]  /*e610*/  LDL.LU.64 R6, [R1+0x60] ;  /* 0x0000600001067983 */ /* 0x000ea80000300a00 */
[----:B------:R-:W2:Y:S04]  /*e620*/  LDL.LU.64 R8, [R1+0x28] ;  /* 0x0000280001087983 */ /* 0x000ea80000300a00 */
[----:B------:R1:W-:Y:S04]  /*e630*/  STL.64 [R1+0x388], R132 ;  /* 0x0003888401007387 */ /* 0x0003e80000100a00 */
        /* <DEDUP_REMOVED lines=8> */
[----:B------:R1:W-:Y:S01]  /*e6c0*/  STL.64 [R1+0x500], R174 ;  /* 0x000500ae01007387 */ /* 0x0003e20000100a00 */
[----:B---3--:R-:W-:-:S03]  /*e6d0*/  IMAD.WIDE R64, R154, 0x4, R124 ;  /* 0x000000049a407825 */ /* 0x008fc600078e027c */
[----:B------:R-:W3:Y:S04]  /*e6e0*/  LDL.LU.64 R124, [R1+0x1a8] ;  /* 0x0001a800017c7983 */ /* 0x000ee80000300a00 */
[----:B------:R1:W-:Y:S01]  /*e6f0*/  STL.64 [R1+0x510], R136 ;  /* 0x0005108801007387 */ /* 0x0003e20000100a00 */
[----:B----4-:R-:W-:-:S03]  /*e700*/  IMAD.WIDE R230, R154, 0x4, R122 ;  /* 0x000000049ae67825 */ /* 0x010fc600078e027a */
[----:B------:R4:W-:Y:S04]  /*e710*/  STL.64 [R1+0x520], R144 ;  /* 0x0005209001007387 */ /* 0x0009e80000100a00 */
[----:B------:R-:W4:Y:S01]  /*e720*/  LDL.LU.64 R122, [R1+0x170] ;  /* 0x00017000017a7983 */ /* 0x000f220000300a00 */
[----:B------:R-:W-:-:S03]  /*e730*/  IMAD.WIDE R240, R154, 0x4, R212 ;  /* 0x000000049af07825 */ /* 0x000fc600078e02d4 */
[----:B------:R-:W4:Y:S01]  /*e740*/  LDL.LU.64 R212, [R1+0x138] ;  /* 0x0001380001d47983 */ /* 0x000f220000300a00 */
[----:B------:R-:W-:-:S03]  /*e750*/  IMAD.WIDE R22, R154, 0x4, R214 ;  /* 0x000000049a167825 */ /* 0x000fc600078e02d6 */
[----:B------:R-:W4:Y:S01]  /*e760*/  LDL.LU.64 R214, [R1+0x100] ;  /* 0x0001000001d67983 */ /* 0x000f220000300a00 */
[----:B--2---:R-:W-:-:S03]  /*e770*/  IMAD.WIDE R232, R154, 0x4, R6 ;  /* 0x000000049ae87825 */ /* 0x004fc600078e0206 */
[----:B------:R-:W2:Y:S01]  /*e780*/  LDL.LU.64 R196, [R1+0xc8] ;  /* 0x0000c80001c47983 */ /* 0x000ea20000300a00 */
[----:B------:R-:W-:-:S03]  /*e790*/  IMAD.WIDE R146, R154, 0x4, R8 ;  /* 0x000000049a927825 */ /* 0x000fc600078e0208 */
[----:B------:R-:W2:Y:S01]  /*e7a0*/  LDL.LU.64 R210, [R1+0x90] ;  /* 0x0000900001d27983 */ /* 0x000ea20000300a00 */
[----:B------:R-:W-:-:S03]  /*e7b0*/  IMAD.WIDE R204, R154, 0x4, R246 ;  /* 0x000000049acc7825 */ /* 0x000fc600078e02f6 */
[----:B------:R-:W2:Y:S01]  /*e7c0*/  LDL.LU.64 R164, [R1+0x58] ;  /* 0x0000580001a47983 */ /* 0x000ea20000300a00 */
[----:B------:R-:W-:-:S03]  /*e7d0*/  IMAD.WIDE R202, R154, 0x4, R24 ;  /* 0x000000049aca7825 */ /* 0x000fc600078e0218 */
[----:B------:R-:W2:Y:S01]  /*e7e0*/  LDL.LU.64 R6, [R1+0x20] ;  /* 0x0000200001067983 */ /* 0x000ea20000300a00 */
[----:B------:R-:W-:-:S03]  /*e7f0*/  IMAD.WIDE R248, R154, 0x4, R38 ;  /* 0x000000049af87825 */ /* 0x000fc600078e0226 */
[----:B------:R1:W-:Y:S01]  /*e800*/  STL.64 [R1+0x358], R240 ;  /* 0x000358f001007387 */ /* 0x0003e20000100a00 */
[----:B------:R-:W-:Y:S01]  /*e810*/  LOP3.LUT R163, R163, 0x6, RZ, 0xfc, !PT ;  /* 0x00000006a3a37812 */ /* 0x000fe200078efcff */
[C---:B------:R-:W-:Y:S02]  /*e820*/  IMAD.WIDE R172, R154.reuse, 0x4, R52 ;  /* 0x000000049aac7825 */ /* 0x040fe400078e0234 */
[----:B------:R1:W-:Y:S02]  /*e830*/  STL.64 [R1+0x380], R232 ;  /* 0x000380e801007387 */ /* 0x0003e40000100a00 */
[C---:B------:R-:W-:Y:S02]  /*e840*/  IMAD.WIDE R170, R154.reuse, 0x4, R66 ;  /* 0x000000049aaa7825 */ /* 0x040fe400078e0242 */
[----:B------:R1:W-:Y:S02]  /*e850*/  STL.64 [R1+0x3b8], R146 ;  /* 0x0003b89201007387 */ /* 0x0003e40000100a00 */
[----:B------:R-:W-:-:S02]  /*e860*/  IMAD.WIDE R148, R154, 0x4, R80 ;  /* 0x000000049a947825 */ /* 0x000fc400078e0250 */
[----:B------:R1:W-:Y:S01]  /*e870*/  STL.64 [R1+0x3e8], R204 ;  /* 0x0003e8cc01007387 */ /* 0x0003e20000100a00 */
[----:B------:R-:W-:-:S03]  /*e880*/  ISETP.GE.AND P1, PT, R163, UR4, PT ;  /* 0x00000004a3007c0c */ /* 0x000fc6000bf26270 */
[----:B------:R1:W-:Y:S01]  /*e890*/  STL.64 [R1+0x418], R202 ;  /* 0x000418ca01007387 */ /* 0x0003e20000100a00 */
[----:B------:R-:W-:-:S03]  /*e8a0*/  IMAD.WIDE R158, R154, 0x4, R92 ;  /* 0x000000049a9e7825 */ /* 0x000fc600078e025c */
[----:B------:R1:W-:Y:S01]  /*e8b0*/  STL.64 [R1+0x440], R248 ;  /* 0x000440f801007387 */ /* 0x0003e20000100a00 */
[----:B------:R-:W-:-:S03]  /*e8c0*/  IMAD.WIDE R36, R154, 0x4, R218 ;  /* 0x000000049a247825 */ /* 0x000fc600078e02da */
[----:B------:R1:W-:Y:S04]  /*e8d0*/  STL.64 [R1+0x468], R172 ;  /* 0x000468ac01007387 */ /* 0x0003e80000100a00 */
[----:B------:R1:W-:Y:S01]  /*e8e0*/  STL.64 [R1+0x498], R170 ;  /* 0x000498aa01007387 */ /* 0x0003e20000100a00 */
[----:B------:R-:W-:-:S03]  /*e8f0*/  IMAD.WIDE R8, R154, 0x4, R104 ;  /* 0x000000049a087825 */ /* 0x000fc600078e0268 */
[----:B------:R-:W2:Y:S04]  /*e900*/  LDL.LU.64 R162, [R1+0x1a0] ;  /* 0x0001a00001a27983 */ /* 0x000ea80000300a00 */
[----:B------:R-:W2:Y:S04]  /*e910*/  LDL.LU.64 R218, [R1+0x168] ;  /* 0x0001680001da7983 */ /* 0x000ea80000300a00 */
[----:B------:R1:W-:Y:S01]  /*e920*/  STL.64 [R1+0x4c0], R148 ;  /* 0x0004c09401007387 */ /* 0x0003e20000100a00 */
[----:B------:R-:W-:-:S04]  /*e930*/  IMAD.WIDE R50, R154, 0x4, R126 ;  /* 0x000000049a327825 */ /* 0x000fc800078e027e */
[C---:B---3--:R-:W-:Y:S02]  /*e940*/  IMAD.WIDE R80, R154.reuse, 0x4, R124 ;  /* 0x000000049a507825 */ /* 0x048fe400078e027c */
[----:B------:R-:W3:Y:S04]  /*e950*/  LDL.LU.64 R124, [R1+0x130] ;  /* 0x00013000017c7983 */ /* 0x000ee80000300a00 */
[----:B------:R1:W-:Y:S01]  /*e960*/  STL.64 [R1+0x4e0], R158 ;  /* 0x0004e09e01007387 */ /* 0x0003e20000100a00 */
[----:B----4-:R-:W-:-:S03]  /*e970*/  IMAD.WIDE R52, R154, 0x4, R212 ;  /* 0x000000049a347825 */ /* 0x010fc600078e02d4 */
[----:B------:R-:W4:Y:S01]  /*e980*/  LDL.LU.64 R212, [R1+0xf8] ;  /* 0x0000f80001d47983 */ /* 0x000f220000300a00 */
[----:B------:R-:W-:-:S03]  /*e990*/  IMAD.WIDE R92, R154, 0x4, R122 ;  /* 0x000000049a5c7825 */ /* 0x000fc600078e027a */
[----:B------:R1:W-:Y:S04]  /*e9a0*/  STL.64 [R1+0x4f8], R8 ;  /* 0x0004f80801007387 */ /* 0x0003e80000100a00 */
[----:B------:R-:W4:Y:S04]  /*e9b0*/  LDL.LU.64 R126, [R1+0xc0] ;  /* 0x0000c000017e7983 */ /* 0x000f280000300a00 */
[----:B------:R-:W4:Y:S01]  /*e9c0*/  LDL.LU.64 R122, [R1+0x88] ;  /* 0x00008800017a7983 */ /* 0x000f220000300a00 */
[----:B------:R-:W-:-:S03]  /*e9d0*/  IMAD.WIDE R228, R154, 0x4, R214 ;  /* 0x000000049ae47825 */ /* 0x000fc600078e02d6 */
[----:B------:R-:W4:Y:S01]  /*e9e0*/  LDL.LU.64 R214, [R1+0x50] ;  /* 0x0000500001d67983 */ /* 0x000f220000300a00 */
[----:B------:R-:W-:-:S04]  /*e9f0*/  IMAD.WIDE R160, R154, 0x4, R12 ;  /* 0x000000049aa07825 */ /* 0x000fc800078e020c */
[----:B------:R-:W-:-:S04]  /*ea00*/  IMAD.WIDE R166, R154, 0x4, R26 ;  /* 0x000000049aa67825 */ /* 0x000fc800078e021a */
[----:B------:R-:W-:-:S04]  /*ea10*/  IMAD.WIDE R200, R154, 0x4, R40 ;  /* 0x000000049ac87825 */ /* 0x000fc800078e0228 */
[C---:B--2---:R-:W-:Y:S02]  /*ea20*/  IMAD.WIDE R102, R154.reuse, 0x4, R6 ;  /* 0x000000049a667825 */ /* 0x044fe400078e0206 */
[----:B------:R-:W2:Y:S02]  /*ea30*/  LDL.LU.64 R6, [R1+0x18] ;  /* 0x0000180001067983 */ /* 0x000ea40000300a00 */
[C---:B------:R-:W-:Y:S02]  /*ea40*/  IMAD.WIDE R198, R154.reuse, 0x4, R54 ;  /* 0x000000049ac67825 */ /* 0x040fe400078e0236 */
[----:B------:R1:W-:Y:S02]  /*ea50*/  STL.64 [R1+0x378], R160 ;  /* 0x000378a001007387 */ /* 0x0003e40000100a00 */
[C---:B------:R-:W-:Y:S02]  /*ea60*/  IMAD.WIDE R168, R154.reuse, 0x4, R68 ;  /* 0x000000049aa87825 */ /* 0x040fe400078e0244 */
[----:B------:R1:W-:Y:S02]  /*ea70*/  STL.64 [R1+0x3b0], R166 ;  /* 0x0003b0a601007387 */ /* 0x0003e40000100a00 */
[----:B------:R-:W-:-:S02]  /*ea80*/  IMAD.WIDE R242, R154, 0x4, R82 ;  /* 0x000000049af27825 */ /* 0x000fc400078e0252 */
[----:B------:R1:W-:Y:S02]  /*ea90*/  STL.64 [R1+0x3e0], R200 ;  /* 0x0003e0c801007387 */ /* 0x0003e40000100a00 */
[C---:B------:R-:W-:Y:S02]  /*eaa0*/  IMAD.WIDE R182, R154.reuse, 0x4, R94 ;  /* 0x000000049ab67825 */ /* 0x040fe400078e025e */
[----:B------:R1:W-:Y:S02]  /*eab0*/  STL.64 [R1+0x410], R198 ;  /* 0x000410c601007387 */ /* 0x0003e40000100a00 */
[C---:B------:R-:W-:Y:S02]  /*eac0*/  IMAD.WIDE R216, R154.reuse, 0x4, R106 ;  /* 0x000000049ad87825 */ /* 0x040fe400078e026a */
[----:B------:R1:W-:Y:S04]  /*ead0*/  STL.64 [R1+0x438], R168 ;  /* 0x000438a801007387 */ /* 0x0003e80000100a00 */
[----:B------:R1:W-:Y:S04]  /*eae0*/  STL.64 [R1+0x460], R242 ;  /* 0x000460f201007387 */ /* 0x0003e80000100a00 */
[----:B------:R1:W-:Y:S04]  /*eaf0*/  STL.64 [R1+0x488], R182 ;  /* 0x000488b601007387 */ /* 0x0003e80000100a00 */
[----:B------:R-:W2:Y:S01]  /*eb00*/  LDL.LU.64 R224, [R1+0x198] ;  /* 0x0001980001e07983 */ /* 0x000ea20000300a00 */
[----:B------:R-:W-:-:S04]  /*eb10*/  IMAD.WIDE R38, R154, 0x4, R210 ;  /* 0x000000049a267825 */ /* 0x000fc800078e02d2 */
[----:B------:R-:W-:-:S04]  /*eb20*/  IMAD.WIDE R54, R154, 0x4, R218 ;  /* 0x000000049a367825 */ /* 0x000fc800078e02da */
[----:B------:R-:W-:-:S04]  /*eb30*/  IMAD.WIDE R24, R154, 0x4, R196 ;  /* 0x000000049a187825 */ /* 0x000fc800078e02c4 */
[----:B------:R-:W-:-:S04]  /*eb40*/  IMAD.WIDE R62, R154, 0x4, R164 ;  /* 0x000000049a3e7825 */ /* 0x000fc800078e02a4 */
[----:B------:R-:W-:-:S04]  /*eb50*/  IMAD.WIDE R12, R154, 0x4, R162 ;  /* 0x000000049a0c7825 */ /* 0x000fc800078e02a2 */
[C---:B---3--:R-:W-:Y:S02]  /*eb60*/  IMAD.WIDE R250, R154.reuse, 0x4, R124 ;  /* 0x000000049afa7825 */ /* 0x048fe400078e027c */
[----:B------:R-:W3:Y:S04]  /*eb70*/  LDL.LU.64 R124, [R1+0x160] ;  /* 0x00016000017c7983 */ /* 0x000ee80000300a00 */
[----:B------:R1:W-:Y:S01]  /*eb80*/  STL.64 [R1+0x4b8], R216 ;  /* 0x0004b8d801007387 */ /* 0x0003e20000100a00 */
[----:B----4-:R-:W-:-:S03]  /*eb90*/  IMAD.WIDE R226, R154, 0x4, R212 ;  /* 0x000000049ae27825 */ /* 0x010fc600078e02d4 */
[----:B------:R-:W4:Y:S04]  /*eba0*/  LDL.LU.64 R212, [R1+0x128] ;  /* 0x0001280001d47983 */ /* 0x000f280000300a00 */
[----:B------:R-:W4:Y:S04]  /*ebb0*/  LDL.LU.64 R192, [R1+0xf0] ;  /* 0x0000f00001c07983 */ /* 0x000f280000300a00 */
[----:B------:R-:W4:Y:S01]  /*ebc0*/  LDL.LU.64 R194, [R1+0xb8] ;  /* 0x0000b80001c27983 */ /* 0x000f220000300a00 */
[----:B------:R-:W-:-:S03]  /*ebd0*/  IMAD.WIDE R40, R154, 0x4, R122 ;  /* 0x000000049a287825 */ /* 0x000fc600078e027a */
[----:B------:R-:W4:Y:S04]  /*ebe0*/  LDL.LU.64 R210, [R1+0x80] ;  /* 0x0000800001d27983 */ /* 0x000f280000300a00 */
[----:B------:R-:W4:Y:S04]  /*ebf0*/  LDL.LU.64 R218, [R1+0x48] ;  /* 0x0000480001da7983 */ /* 0x000f280000300a00 */
[----:B------:R-:W4:Y:S01]  /*ec00*/  LDL.LU.64 R122, [R1+0x10] ;  /* 0x00001000017a7983 */ /* 0x000f220000300a00 */
[----:B------:R-:W-:-:S03]  /*ec10*/  IMAD.WIDE R26, R154, 0x4, R126 ;  /* 0x000000049a1a7825 */ /* 0x000fc600078e027e */
[----:B------:R-:W4:Y:S01]  /*ec20*/  LDL.LU.64 R236, [R1+0x190] ;  /* 0x0001900001ec7983 */ /* 0x000f220000300a00 */
[----:B------:R-:W-:-:S03]  /*ec30*/  IMAD.WIDE R66, R154, 0x4, R214 ;  /* 0x000000049a427825 */ /* 0x000fc600078e02d6 */
[----:B------:R-:W4:Y:S04]  /*ec40*/  LDL.LU.64 R196, [R1+0x158] ;  /* 0x0001580001c47983 */ /* 0x000f280000300a00 */
[----:B------:R-:W4:Y:S04]  /*ec50*/  LDL.LU.64 R164, [R1+0x120] ;  /* 0x0001200001a47983 */ /* 0x000f280000300a00 */
[----:B------:R-:W4:Y:S04]  /*ec60*/  LDL.LU.64 R162, [R1+0xe8] ;  /* 0x0000e80001a27983 */ /* 0x000f280000300a00 */
[----:B------:R-:W4:Y:S04]  /*ec70*/  LDL.LU.64 R126, [R1+0xb0] ;  /* 0x0000b000017e7983 */ /* 0x000f280000300a00 */
[----:B------:R-:W4:Y:S01]  /*ec80*/  LDL.LU.64 R214, [R1+0x78] ;  /* 0x0000780001d67983 */ /* 0x000f220000300a00 */
[----:B------:R-:W-:-:S04]  /*ec90*/  IMAD.WIDE R184, R154, 0x4, R42 ;  /* 0x000000049ab87825 */ /* 0x000fc800078e022a */
[C---:B------:R-:W-:Y:S01]  /*eca0*/  IMAD.WIDE R186, R154.reuse, 0x4, R56 ;  /* 0x000000049aba7825 */ /* 0x040fe200078e0238 */
[----:B------:R1:W-:Y:S03]  /*ecb0*/  STL.64 [R1+0x370], R184 ;  /* 0x000370b801007387 */ /* 0x0003e60000100a00 */
[C---:B------:R-:W-:Y:S01]  /*ecc0*/  IMAD.WIDE R188, R154.reuse, 0x4, R70 ;  /* 0x000000049abc7825 */ /* 0x040fe200078e0246 */
[----:B------:R1:W-:Y:S03]  /*ecd0*/  STL.64 [R1+0x3a8], R186 ;  /* 0x0003a8ba01007387 */ /* 0x0003e60000100a00 */
[C---:B------:R-:W-:Y:S01]  /*ece0*/  IMAD.WIDE R190, R154.reuse, 0x4, R84 ;  /* 0x000000049abe7825 */ /* 0x040fe200078e0254 */
[----:B------:R1:W-:Y:S03]  /*ecf0*/  STL.64 [R1+0x3d8], R188 ;  /* 0x0003d8bc01007387 */ /* 0x0003e60000100a00 */
[C---:B------:R-:W-:Y:S01]  /*ed00*/  IMAD.WIDE R4, R154.reuse, 0x4, R96 ;  /* 0x000000049a047825 */ /* 0x040fe200078e0260 */
[----:B------:R1:W-:Y:S03]  /*ed10*/  STL.64 [R1+0x408], R190 ;  /* 0x000408be01007387 */ /* 0x0003e60000100a00 */
[C---:B--2---:R-:W-:Y:S01]  /*ed20*/  IMAD.WIDE R76, R154.reuse, 0x4, R6 ;  /* 0x000000049a4c7825 */ /* 0x044fe200078e0206 */
[----:B------:R2:W-:Y:S03]  /*ed30*/  STL.64 [R1+0x430], R4 ;  /* 0x0004300401007387 */ /* 0x0005e60000100a00 */
[----:B------:R-:W-:-:S04]  /*ed40*/  IMAD.WIDE R56, R154, 0x4, R224 ;  /* 0x000000049a387825 */ /* 0x000fc800078e02e0 */
[----:B------:R-:W-:-:S04]  /*ed50*/  IMAD.WIDE R104, R154, 0x4, R28 ;  /* 0x000000049a687825 */ /* 0x000fc800078e021c */
[----:B------:R-:W-:-:S04]  /*ed60*/  IMAD.WIDE R6, R154, 0x4, R108 ;  /* 0x000000049a067825 */ /* 0x000fc800078e026c */
[----:B------:R-:W-:Y:S01]  /*ed70*/  IMAD.WIDE R88, R154, 0x4, R14 ;  /* 0x000000049a587825 */ /* 0x000fe200078e020e */
[----:B------:R-:W-:-:S03]  /*ed80*/  ISETP.GT.AND P0, PT, R151, 0x17f, PT ;  /* 0x0000017f9700780c */ /* 0x000fc60003f04270 */
[C---:B---3--:R-:W-:Y:S02]  /*ed90*/  IMAD.WIDE R100, R154.reuse, 0x4, R124 ;  /* 0x000000049a647825 */ /* 0x048fe400078e027c */
[----:B------:R-:W3:Y:S02]  /*eda0*/  LDL.LU.64 R124, [R1+0x40] ;  /* 0x00004000017c7983 */ /* 0x000ee40000300a00 */
[C---:B----4-:R-:W-:Y:S02]  /*edb0*/  IMAD.WIDE R14, R154.reuse, 0x4, R212 ;  /* 0x000000049a0e7825 */ /* 0x050fe400078e02d4 */
[----:B------:R-:W4:Y:S02]  /*edc0*/  LDL.LU.64 R212, [R1+0x8] ;  /* 0x0000080001d47983 */ /* 0x000f240000300a00 */
[----:B------:R-:W-:-:S04]  /*edd0*/  IMAD.WIDE R224, R154, 0x4, R192 ;  /* 0x000000049ae07825 */ /* 0x000fc800078e02c0 */
[----:B------:R-:W-:-:S04]  /*ede0*/  IMAD.WIDE R28, R154, 0x4, R194 ;  /* 0x000000049a1c7825 */ /* 0x000fc800078e02c2 */
[C---:B------:R-:W-:Y:S01]  /*edf0*/  IMAD.WIDE R192, R154.reuse, 0x4, R72 ;  /* 0x000000049ac07825 */ /* 0x040fe200078e0248 */
[----:B------:R2:W-:Y:S03]  /*ee00*/  STL.64 [R1+0x458], R6 ;  /* 0x0004580601007387 */ /* 0x0005e60000100a00 */
[----:B------:R-:W-:-:S04]  /*ee10*/  IMAD.WIDE R42, R154, 0x4, R210 ;  /* 0x000000049a2a7825 */ /* 0x000fc800078e02d2 */
[C---:B------:R-:W-:Y:S01]  /*ee20*/  IMAD.WIDE R194, R154.reuse, 0x4, R86 ;  /* 0x000000049ac27825 */ /* 0x040fe200078e0256 */
[----:B------:R-:W-:Y:S03]  /*ee30*/  STL.64 [R1+0x28], R192 ;  /* 0x000028c001007387 */ /* 0x000fe60000100a00 */
[----:B------:R-:W-:-:S04]  /*ee40*/  IMAD.WIDE R68, R154, 0x4, R218 ;  /* 0x000000049a447825 */ /* 0x000fc800078e02da */
[C---:B------:R-:W-:Y:S01]  /*ee50*/  IMAD.WIDE R210, R154.reuse, 0x4, R98 ;  /* 0x000000049ad27825 */ /* 0x040fe200078e0262 */
[----:B------:R-:W-:Y:S03]  /*ee60*/  STL.64 [R1+0x3a0], R194 ;  /* 0x0003a0c201007387 */ /* 0x000fe60000100a00 */
[C---:B------:R-:W-:Y:S01]  /*ee70*/  IMAD.WIDE R218, R154.reuse, 0x4, R110 ;  /* 0x000000049ada7825 */ /* 0x040fe200078e026e */
[----:B------:R-:W-:Y:S03]  /*ee80*/  STL.64 [R1+0x3d0], R210 ;  /* 0x0003d0d201007387 */ /* 0x000fe60000100a00 */
[C---:B------:R-:W-:Y:S01]  /*ee90*/  IMAD.WIDE R78, R154.reuse, 0x4, R122 ;  /* 0x000000049a4e7825 */ /* 0x040fe200078e027a */
[----:B------:R-:W-:Y:S03]  /*eea0*/  STL.64 [R1+0x400], R218 ;  /* 0x000400da01007387 */ /* 0x000fe60000100a00 */
[C---:B------:R-:W-:Y:S01]  /*eeb0*/  IMAD.WIDE R122, R154.reuse, 0x4, R44 ;  /* 0x000000049a7a7825 */ /* 0x040fe200078e022c */
[----:B------:R-:W2:Y:S03]  /*eec0*/  LDL.LU.64 R178, [R1+0x1f0] ;  /* 0x0001f00001b27983 */ /* 0x000ea60000300a00 */
[----:B------:R-:W-:-:S02]  /*eed0*/  IMAD.WIDE R44, R154, 0x4, R214 ;  /* 0x000000049a2c7825 */ /* 0x000fc400078e02d6 */
[----:B------:R-:W2:Y:S04]  /*eee0*/  LDL.LU.64 R214, [R1+0x1f8] ;  /* 0x0001f80001d67983 */ /* 0x000ea80000300a00 */
[----:B------:R-:W2:Y:S01]  /*eef0*/  LDL.LU.64 R98, [R1+0x1e8] ;  /* 0x0001e80001627983 */ /* 0x000ea20000300a00 */
[----:B------:R-:W-:-:S03]  /*ef00*/  IMAD.WIDE R86, R154, 0x4, R236 ;  /* 0x000000049a567825 */ /* 0x000fc600078e02ec */
[----:B-1----:R-:W2:Y:S04]  /*ef10*/  LDL.LU.64 R120, [R1+0x238] ;  /* 0x0002380001787983 */ /* 0x002ea80000300a00 */
[----:B------:R-:W2:Y:S04]  /*ef20*/  LDL.LU.64 R20, [R1+0x230] ;  /* 0x0002300001147983 */ /* 0x000ea80000300a00 */
[----:B------:R-:W2:Y:S04]  /*ef30*/  LDL.LU.64 R236, [R1+0x228] ;  /* 0x0002280001ec7983 */ /* 0x000ea80000300a00 */
[----:B------:R-:W2:Y:S04]  /*ef40*/  LDL.LU.64 R2, [R1+0x218] ;  /* 0x0002180001027983 */ /* 0x000ea80000300a00 */
[----:B------:R-:W2:Y:S04]  /*ef50*/  LDL.LU.64 R118, [R1+0x210] ;  /* 0x0002100001767983 */ /* 0x000ea80000300a00 */
[----:B------:R-:W2:Y:S04]  /*ef60*/  LDL.LU.64 R112, [R1+0x208] ;  /* 0x0002080001707983 */ /* 0x000ea80000300a00 */
        /* <DEDUP_REMOVED lines=15> */
[----:B------:R-:W-:-:S04]  /*f060*/  IMAD.WIDE R94, R154, 0x4, R18 ;  /* 0x000000049a5e7825 */ /* 0x000fc800078e0212 */
[----:B------:R-:W-:-:S04]  /*f070*/  IMAD.WIDE R162, R154, 0x4, R74 ;  /* 0x000000049aa27825 */ /* 0x000fc800078e024a */
[----:B------:R-:W-:-:S04]  /*f080*/  IMAD.WIDE R140, R154, 0x4, R60 ;  /* 0x000000049a8c7825 */ /* 0x000fc800078e023c */
[----:B------:R-:W-:-:S04]  /*f090*/  IMAD.WIDE R108, R154, 0x4, R32 ;  /* 0x000000049a6c7825 */ /* 0x000fc800078e0220 */
[----:B---3--:R-:W-:-:S04]  /*f0a0*/  IMAD.WIDE R70, R154, 0x4, R124 ;  /* 0x000000049a467825 */ /* 0x008fc800078e027c */
[----:B------:R-:W-:-:S04]  /*f0b0*/  IMAD.WIDE R124, R154, 0x4, R46 ;  /* 0x000000049a7c7825 */ /* 0x000fc800078e022e */
[C---:B----4-:R-:W-:Y:S02]  /*f0c0*/  IMAD.WIDE R82, R154.reuse, 0x4, R212 ;  /* 0x000000049a527825 */ /* 0x050fe400078e02d4 */
[----:B------:R-:W3:Y:S04]  /*f0d0*/  LDL.LU.64 R212, [R1+0x278] ;  /* 0x0002780001d47983 */ /* 0x000ee80000300a00 */
[----:B------:R-:W4:Y:S04]  /*f0e0*/  LDL.64 R152, [R1+0x368] ;  /* 0x0003680001987983 */ /* 0x000f280000100a00 */
[----:B------:R-:W3:Y:S04]  /*f0f0*/  LDL.64 R116, [R1+0x390] ;  /* 0x0003900001747983 */ /* 0x000ee80000100a00 */
[----:B------:R-:W3:Y:S04]  /*f100*/  LDL.64 R114, [R1+0x3c8] ;  /* 0x0003c80001727983 */ /* 0x000ee80000100a00 */
[----:B------:R-:W3:Y:S04]  /*f110*/  LDL.64 R238, [R1+0x3f8] ;  /* 0x0003f80001ee7983 */ /* 0x000ee80000100a00 */
[----:B------:R-:W3:Y:S04]  /*f120*/  LDL.64 R244, [R1+0x428] ;  /* 0x0004280001f47983 */ /* 0x000ee80000100a00 */
[----:B------:R-:W3:Y:S01]  /*f130*/  LDL.LU.64 R18, [R1+0x220] ;  /* 0x0002200001127983 */ /* 0x000ee20000300a00 */
[----:B--2---:R-:W-:-:S04]  /*f140*/  IMAD.WIDE R214, R154, 0x4, R214 ;  /* 0x000000049ad67825 */ /* 0x004fc800078e02d6 */
[----:B------:R-:W-:-:S04]  /*f150*/  IMAD.WIDE R98, R154, 0x4, R98 ;  /* 0x000000049a627825 */ /* 0x000fc800078e0262 */
[C---:B------:R-:W-:Y:S02]  /*f160*/  IMAD.WIDE R74, R154.reuse, 0x4, R120 ;  /* 0x000000049a4a7825 */ /* 0x040fe400078e0278 */
[----:B------:R-:W2:Y:S02]  /*f170*/  LDL.LU.64 R120, [R1+0x880] ;  /* 0x0008800001787983 */ /* 0x000ea40000300a00 */
[C---:B------:R-:W-:Y:S02]  /*f180*/  IMAD.WIDE R60, R154.reuse, 0x4, R20 ;  /* 0x000000049a3c7825 */ /* 0x040fe400078e0214 */
[----:B------:R-:W2:Y:S04]  /*f190*/  LDL.LU.64 R20, [R1+0x878] ;  /* 0x0008780001147983 */ /* 0x000ea80000300a00 */
[----:B------:R1:W-:Y:S01]  /*f1a0*/  STL.64 [R1+0x20], R214 ;  /* 0x000020d601007387 */ /* 0x0003e20000100a00 */
[----:B------:R-:W-:-:S03]  /*f1b0*/  IMAD.WIDE R32, R154, 0x4, R2 ;  /* 0x000000049a207825 */ /* 0x000fc600078e0202 */
[----:B------:R1:W-:Y:S01]  /*f1c0*/  STL.64 [R1+0x398], R98 ;  /* 0x0003986201007387 */ /* 0x0003e20000100a00 */
[----:B------:R-:W-:-:S03]  /*f1d0*/  IMAD.WIDE R46, R154, 0x4, R118 ;  /* 0x000000049a2e7825 */ /* 0x000fc600078e0276 */
[----:B------:R-:W2:Y:S01]  /*f1e0*/  LDL.LU.64 R2, [R1+0x870] ;  /* 0x0008700001027983 */ /* 0x000ea20000300a00 */
[----:B------:R-:W-:-:S03]  /*f1f0*/  IMAD.WIDE R72, R154, 0x4, R112 ;  /* 0x000000049a487825 */ /* 0x000fc600078e0270 */
[----:B------:R-:W2:Y:S01]  /*f200*/  LDL.LU.64 R118, [R1+0x868] ;  /* 0x0008680001767983 */ /* 0x000ea20000300a00 */
[----:B------:R-:W-:-:S03]  /*f210*/  IMAD.WIDE R84, R154, 0x4, R150 ;  /* 0x000000049a547825 */ /* 0x000fc600078e0296 */
[----:B------:R-:W4:Y:S04]  /*f220*/  LDL.LU.64 R112, [R1+0x860] ;  /* 0x0008600001707983 */ /* 0x000f280000300a00 */
[----:B------:R-:W4:Y:S04]  /*f230*/  LDL.LU.64 R150, [R1+0x858] ;  /* 0x0008580001967983 */ /* 0x000f280000300a00 */
[----:B----4-:R-:W-:Y:S04]  /*f240*/  LDGSTS.E [R150+0x10000], desc[UR16][R112.64], P5 ;  /* 0x1000000070967fae */ /* 0x010fe8000a921850 */
[----:B------:R-:W-:Y:S04]  /*f250*/  LDGSTS.E [R150+0x10400], desc[UR16][R152.64], P5 ;  /* 0x1040000098967fae */ /* 0x000fe8000a921850 */
[----:B---3--:R-:W-:Y:S04]  /*f260*/  LDGSTS.E [R150+0x10800], desc[UR16][R116.64], P5 ;  /* 0x1080000074967fae */ /* 0x008fe8000a921850 */
[----:B------:R-:W-:Y:S04]  /*f270*/  LDGSTS.E [R150+0x10c00], desc[UR16][R114.64], P5 ;  /* 0x10c0000072967fae */ /* 0x000fe8000a921850 */
[----:B------:R-:W3:Y:S04]  /*f280*/  LDL.LU.64 R152, [R1+0x850] ;  /* 0x0008500001987983 */ /* 0x000ee80000300a00 */
[----:B------:R-:W4:Y:S04]  /*f290*/  LDL.LU.64 R116, [R1+0x848] ;  /* 0x0008480001747983 */ /* 0x000f280000300a00 */
[----:B------:R-:W2:Y:S04]  /*f2a0*/  LDL.LU.64 R114, [R1+0x840] ;  /* 0x0008400001727983 */ /* 0x000ea80000300a00 */
[----:B------:R-:W-:Y:S04]  /*f2b0*/  LDGSTS.E [R150+0x11000], desc[UR16][R238.64], P5 ;  /* 0x11000000ee967fae */ /* 0x000fe8000a921850 */
[----:B------:R-:W-:Y:S04]  /*f2c0*/  LDGSTS.E [R150+0x11400], desc[UR16][R244.64], P5 ;  /* 0x11400000f4967fae */ /* 0x000fe8000a921850 */
[----:B------:R-:W3:Y:S04]  /*f2d0*/  LDL.LU.64 R238, [R1+0x838] ;  /* 0x0008380001ee7983 */ /* 0x000ee80000300a00 */
[----:B------:R-:W4:Y:S04]  /*f2e0*/  LDL.LU.64 R244, [R1+0x830] ;  /* 0x0008300001f47983 */ /* 0x000f280000300a00 */
[----:B----4-:R4:W-:Y:S04]  /*f2f0*/  LDGSTS.E [R150+0x11800], desc[UR16][R244.64], P5 ;  /* 0x11800000f4967fae */ /* 0x0109e8000a921850 */
[----:B---3--:R-:W-:Y:S04]  /*f300*/  LDGSTS.E [R150+0x11c00], desc[UR16][R238.64], P5 ;  /* 0x11c00000ee967fae */ /* 0x008fe8000a921850 */
[----:B--2---:R-:W-:Y:S04]  /*f310*/  LDGSTS.E [R150+0x12000], desc[UR16][R114.64], P5 ;  /* 0x1200000072967fae */ /* 0x004fe8000a921850 */
[----:B------:R-:W4:Y:S04]  /*f320*/  LDL.LU.64 R244, [R1+0x828] ;  /* 0x0008280001f47983 */ /* 0x000f280000300a00 */
[----:B------:R-:W2:Y:S04]  /*f330*/  LDL.LU.64 R238, [R1+0x820] ;  /* 0x0008200001ee7983 */ /* 0x000ea80000300a00 */
[----:B------:R-:W3:Y:S04]  /*f340*/  LDL.LU.64 R114, [R1+0x818] ;  /* 0x0008180001727983 */ /* 0x000ee80000300a00 */
[----:B------:R-:W-:Y:S04]  /*f350*/  LDGSTS.E [R150+0x12400], desc[UR16][R116.64], P5 ;  /* 0x1240000074967fae */ /* 0x000fe8000a921850 */
[----:B------:R-:W-:Y:S04]  /*f360*/  LDGSTS.E [R150+0x12800], desc[UR16][R152.64], P5 ;  /* 0x1280000098967fae */ /* 0x000fe8000a921850 */
[----:B------:R-:W-:Y:S04]  /*f370*/  LDGSTS.E [R150+0x12c00], desc[UR16][R118.64], P5 ;  /* 0x12c0000076967fae */ /* 0x000fe8000a921850 */
[----:B------:R-:W3:Y:S04]  /*f380*/  LDL.LU.64 R116, [R1+0x810] ;  /* 0x0008100001747983 */ /* 0x000ee80000300a00 */
[----:B------:R-:W2:Y:S04]  /*f390*/  LDL.LU R152, [R1+0x808] ;  /* 0x0008080001987983 */ /* 0x000ea80000300800 */
[----:B------:R-:W3:Y:S04]  /*f3a0*/  LDL.LU.64 R118, [R1+0x800] ;  /* 0x0008000001767983 */ /* 0x000ee80000300a00 */
[----:B------:R-:W-:Y:S04]  /*f3b0*/  LDGSTS.E [R150+0x13000], desc[UR16][R2.64], P5 ;  /* 0x1300000002967fae */ /* 0x000fe8000a921850 */
[----:B------:R-:W-:Y:S04]  /*f3c0*/  LDGSTS.E [R150+0x13400], desc[UR16][R120.64], P5 ;  /* 0x1340000078967fae */ /* 0x000fe8000a921850 */
[----:B------:R-:W-:Y:S04]  /*f3d0*/  LDGSTS.E [R150+0x13800], desc[UR16][R128.64], P5 ;  /* 0x1380000080967fae */ /* 0x000fe8000a921850 */
[----:B------:R-:W2:Y:S04]  /*f3e0*/  LDL.LU R2, [R1+0x7f8] ;  /* 0x0007f80001027983 */ /* 0x000ea80000300800 */
[----:B------:R-:W3:Y:S04]  /*f3f0*/  LDL.LU.64 R120, [R1+0x7f0] ;  /* 0x0007f00001787983 */ /* 0x000ee80000300a00 */
[----:B------:R-:W3:Y:S04]  /*f400*/  LDL.LU.64 R128, [R1+0x7e8] ;  /* 0x0007e80001807983 */ /* 0x000ee80000300a00 */
[----:B------:R-:W-:Y:S04]  /*f410*/  LDGSTS.E [R150+0x13c00], desc[UR16][R10.64], P5 ;  /* 0x13c000000a967fae */ /* 0x000fe8000a921850 */
[----:B------:R-:W4:Y:S04]  /*f420*/  LDL.LU.64 R10, [R1+0x7e0] ;  /* 0x0007e000010a7983 */ /* 0x000f280000300a00 */
[----:B----4-:R-:W-:Y:S04]  /*f430*/  LDGSTS.E [R11+0x10080], desc[UR16][R20.64], P5 ;  /* 0x10080000140b7fae */ /* 0x010fe8000a921850 */
        /* <DEDUP_REMOVED lines=8> */
[----:B------:R-:W4:Y:S04]  /*f4c0*/  LDL.LU.64 R130, [R1+0x7d8] ;  /* 0x0007d80001827983 */ /* 0x000f280000300a00 */
[----:B------:R-:W-:Y:S04]  /*f4d0*/  LDGSTS.E [R11+0x12480], desc[UR16][R156.64], P5 ;  /* 0x124800009c0b7fae */ /* 0x000fe8000a921850 */
[----:B------:R-:W3:Y:S04]  /*f4e0*/  LDL.LU.64 R132, [R1+0x7d0] ;  /* 0x0007d00001847983 */ /* 0x000ee80000300a00 */
[----:B------:R-:W-:Y:S04]  /*f4f0*/  LDGSTS.E [R11+0x12880], desc[UR16][R206.64], P5 ;  /* 0x12880000ce0b7fae */ /* 0x000fe8000a921850 */
[----:B------:R-:W4:Y:S04]  /*f500*/  LDL.LU.64 R220, [R1+0x7c8] ;  /* 0x0007c80001dc7983 */ /* 0x000f280000300a00 */
[----:B------:R-:W-:Y:S04]  /*f510*/  LDGSTS.E [R11+0x12c80], desc[UR16][R176.64], P5 ;  /* 0x12c80000b00b7fae */ /* 0x000fe8000a921850 */
[----:B------:R-:W3:Y:S04]  /*f520*/  LDL.LU.64 R134, [R1+0x7c0] ;  /* 0x0007c00001867983 */ /* 0x000ee80000300a00 */
[----:B------:R-:W-:Y:S04]  /*f530*/  LDGSTS.E [R11+0x13080], desc[UR16][R222.64], P5 ;  /* 0x13080000de0b7fae */ /* 0x000fe8000a921850 */
[----:B------:R-:W3:Y:S04]  /*f540*/  LDL.LU.64 R234, [R1+0x7b8] ;  /* 0x0007b80001ea7983 */ /* 0x000ee80000300a00 */
[----:B------:R-:W-:Y:S04]  /*f550*/  LDGSTS.E [R11+0x13480], desc[UR16][R174.64], P5 ;  /* 0x13480000ae0b7fae */ /* 0x000fe8000a921850 */
[----:B------:R-:W3:Y:S04]  /*f560*/  LDL.LU.64 R208, [R1+0x7b0] ;  /* 0x0007b00001d07983 */ /* 0x000ee80000300a00 */
[----:B------:R-:W-:Y:S04]  /*f570*/  LDGSTS.E [R11+0x13880], desc[UR16][R136.64], P5 ;  /* 0x13880000880b7fae */ /* 0x000fe8000a921850 */
[----:B------:R-:W2:Y:S04]  /*f580*/  LDL.LU.64 R156, [R1+0x7a8] ;  /* 0x0007a800019c7983 */ /* 0x000ea80000300a00 */
[----:B------:R-:W-:Y:S04]  /*f590*/  LDGSTS.E [R11+0x13c80], desc[UR16][R144.64], P5 ;  /* 0x13c80000900b7fae */ /* 0x000fe8000a921850 */
[----:B------:R-:W3:Y:S04]  /*f5a0*/  LDL.LU.64 R206, [R1+0x7a0] ;  /* 0x0007a00001ce7983 */ /* 0x000ee80000300a00 */
[----:B------:R-:W-:Y:S04]  /*f5b0*/  LDGSTS.E [R10+0x10100], desc[UR16][R36.64], P5 ;  /* 0x10100000240a7fae */ /* 0x000fe8000a921850 */
[----:B------:R-:W3:Y:S04]  /*f5c0*/  LDL.LU.64 R176, [R1+0x798] ;  /* 0x0007980001b07983 */ /* 0x000ee80000300a00 */
[----:B------:R-:W-:Y:S04]  /*f5d0*/  LDGSTS.E [R10+0x10500], desc[UR16][R64.64], P5 ;  /* 0x10500000400a7fae */ /* 0x000fe8000a921850 */
[----:B------:R-:W4:Y:S04]  /*f5e0*/  LDL.LU R223, [R1+0x790] ;  /* 0x0007900001df7983 */ /* 0x000f280000300800 */
[----:B------:R-:W-:Y:S04]  /*f5f0*/  LDGSTS.E [R10+0x10900], desc[UR16][R50.64], P5 ;  /* 0x10900000320a7fae */ /* 0x000fe8000a921850 */
[----:B------:R-:W3:Y:S04]  /*f600*/  LDL.LU.64 R174, [R1+0x788] ;  /* 0x0007880001ae7983 */ /* 0x000ee80000300a00 */
[----:B------:R-:W-:Y:S04]  /*f610*/  LDGSTS.E [R10+0x10d00], desc[UR16][R230.64], P5 ;  /* 0x10d00000e60a7fae */ /* 0x000fe8000a921850 */
[----:B------:R-:W3:Y:S04]  /*f620*/  LDL.LU.64 R136, [R1+0x780] ;  /* 0x0007800001887983 */ /* 0x000ee80000300a00 */
[----:B------:R-:W-:Y:S04]  /*f630*/  LDGSTS.E [R10+0x11100], desc[UR16][R22.64], P5 ;  /* 0x11100000160a7fae */ /* 0x000fe8000a921850 */
[----:B------:R-:W3:Y:S04]  /*f640*/  LDL.LU.64 R144, [R1+0x778] ;  /* 0x0007780001907983 */ /* 0x000ee80000300a00 */
[----:B------:R-:W-:Y:S04]  /*f650*/  LDGSTS.E [R10+0x11500], desc[UR16][R240.64], P5 ;  /* 0x11500000f00a7fae */ /* 0x000fe8000a921850 */
[----:B------:R-:W-:Y:S04]  /*f660*/  LDGSTS.E [R10+0x11900], desc[UR16][R232.64], P5 ;  /* 0x11900000e80a7fae */ /* 0x000fe8000a921850 */
[----:B------:R-:W-:Y:S04]  /*f670*/  LDGSTS.E [R10+0x11d00], desc[UR16][R146.64], P5 ;  /* 0x11d00000920a7fae */ /* 0x000fe8000a921850 */
[----:B------:R-:W3:Y:S04]  /*f680*/  LDL.LU.64 R240, [R1+0x770] ;  /* 0x0007700001f07983 */ /* 0x000ee80000300a00 */
[----:B------:R-:W3:Y:S04]  /*f690*/  LDL.LU.64 R232, [R1+0x768] ;  /* 0x0007680001e87983 */ /* 0x000ee80000300a00 */
[----:B------:R-:W3:Y:S04]  /*f6a0*/  LDL.LU.64 R146, [R1+0x760] ;  /* 0x0007600001927983 */ /* 0x000ee80000300a00 */
[----:B------:R-:W-:Y:S04]  /*f6b0*/  LDGSTS.E [R10+0x12100], desc[UR16][R204.64], P5 ;  /* 0x12100000cc0a7fae */ /* 0x000fe8000a921850 */
[----:B------:R-:W-:Y:S04]  /*f6c0*/  LDGSTS.E [R10+0x12500], desc[UR16][R202.64], P5 ;  /* 0x12500000ca0a7fae */ /* 0x000fe8000a921850 */
[----:B------:R-:W-:Y:S04]  /*f6d0*/  LDGSTS.E [R10+0x12900], desc[UR16][R248.64], P5 ;  /* 0x12900000f80a7fae */ /* 0x000fe8000a921850 */
[----:B------:R-:W3:Y:S04]  /*f6e0*/  LDL.LU.64 R204, [R1+0x758] ;  /* 0x0007580001cc7983 */ /* 0x000ee80000300a00 */
[----:B------:R-:W3:Y:S04]  /*f6f0*/  LDL.LU.64 R202, [R1+0x750] ;  /* 0x0007500001ca7983 */ /* 0x000ee80000300a00 */
[----:B------:R-:W2:Y:S04]  /*f700*/  LDL.LU.64 R248, [R1+0x748] ;  /* 0x0007480001f87983 */ /* 0x000ea80000300a00 */
        /* <DEDUP_REMOVED lines=8> */
[----:B------:R-:W3:Y:S04]  /*f790*/  LDL.LU.64 R158, [R1+0x728] ;  /* 0x00072800019e7983 */ /* 0x000ee80000300a00 */
        /* <DEDUP_REMOVED lines=30> */
[----:B------:R-:W3:Y:S04]  /*f980*/  LDL.LU.64 R242, [R1+0x6f0] ;  /* 0x0006f00001f27983 */ /* 0x000ee80000300a00 */
[----:B------:R-:W-:Y:S04]  /*f990*/  LDGSTS.E [R8+0x12200], desc[UR16][R88.64], P5 ;  /* 0x1220000058087fae */ /* 0x000fe8000a921850 */
[----:B------:R-:W4:Y:S04]  /*f9a0*/  LDL.LU.64 R182, [R1+0x6e8] ;  /* 0x0006e80001b67983 */ /* 0x000f280000300a00 */
[----:B------:R-:W-:Y:S04]  /*f9b0*/  LDGSTS.E [R8+0x12600], desc[UR16][R104.64], P5 ;  /* 0x1260000068087fae */ /* 0x000fe8000a921850 */
[----:B------:R-:W4:Y:S04]  /*f9c0*/  LDL.LU.64 R216, [R1+0x6e0] ;  /* 0x0006e00001d87983 */ /* 0x000f280000300a00 */
[----:B------:R-:W-:Y:S04]  /*f9d0*/  LDGSTS.E [R8+0x12a00], desc[UR16][R184.64], P5 ;  /* 0x12a00000b8087fae */ /* 0x000fe8000a921850 */
[----:B------:R-:W-:Y:S04]  /*f9e0*/  LDGSTS.E [R8+0x12e00], desc[UR16][R186.64], P5 ;  /* 0x12e00000ba087fae */ /* 0x000fe8000a921850 */
[----:B------:R-:W-:Y:S04]  /*f9f0*/  LDGSTS.E [R8+0x13200], desc[UR16][R188.64], P5 ;  /* 0x13200000bc087fae */ /* 0x000fe8000a921850 */
[----:B------:R-:W4:Y:S04]  /*fa00*/  LDL.LU.64 R184, [R1+0x6d8] ;  /* 0x0006d80001b87983 */ /* 0x000f280000300a00 */
[----:B------:R-:W4:Y:S04]  /*fa10*/  LDL.LU.64 R186, [R1+0x6d0] ;  /* 0x0006d00001ba7983 */ /* 0x000f280000300a00 */
[----:B------:R-:W4:Y:S04]  /*fa20*/  LDL.LU.64 R188, [R1+0x6c8] ;  /* 0x0006c80001bc7983 */ /* 0x000f280000300a00 */
[----:B------:R-:W-:Y:S04]  /*fa30*/  LDGSTS.E [R8+0x13600], desc[UR16][R190.64], P5 ;  /* 0x13600000be087fae */ /* 0x000fe8000a921850 */
[----:B------:R-:W-:Y:S04]  /*fa40*/  LDGSTS.E [R8+0x13a00], desc[UR16][R4.64], P5 ;  /* 0x13a0000004087fae */ /* 0x000fe8000a921850 */
[----:B------:R-:W-:Y:S04]  /*fa50*/  LDGSTS.E [R8+0x13e00], desc[UR16][R6.64], P5 ;  /* 0x13e0000006087fae */ /* 0x000fe8000a921850 */
[----:B------:R-:W4:Y:S04]  /*fa60*/  LDL.LU.64 R190, [R1+0x6c0] ;  /* 0x0006c00001be7983 */ /* 0x000f280000300a00 */
[----:B------:R-:W2:Y:S04]  /*fa70*/  LDL.LU.64 R4, [R1+0x6b8] ;  /* 0x0006b80001047983 */ /* 0x000ea80000300a00 */
[----:B------:R-:W3:Y:S01]  /*fa80*/  LDL.LU.64 R6, [R1+0x6b0] ;  /* 0x0006b00001067983 */ /* 0x000ee20000300a00 */
[----:B------:R-:W1:Y:S01]  /*fa90*/  S2R R155, SR_TID.X ;  /* 0x00000000009b7919 */ /* 0x000e620000002100 */
        /* <DEDUP_REMOVED lines=10> */
[----:B------:R-:W-:Y:S01]  /*fb40*/  IMAD.WIDE R212, R154, 0x4, R212 ;  /* 0x000000049ad47825 */ /* 0x000fe200078e02d4 */
[----:B------:R-:W-:Y:S01]  /*fb50*/  LOP3.LUT R245, R245, 0xfffffffd, RZ, 0xc0, !PT ;  /* 0xfffffffdf5f57812 */ /* 0x000fe200078ec0ff */
[----:B---3--:R-:W-:Y:S04]  /*fb60*/  LDGSTS.E [R7+0x10280], desc[UR16][R56.64], P5 ;  /* 0x1028000038077fae */ /* 0x008fe8000a921850 */
        /* <DEDUP_REMOVED lines=29> */
[----:B------:R1:W-:Y:S04]  /*fd40*/  LDGSTS.E [R6+0x13b00], desc[UR16][R214.64], P5 ;  /* 0x13b00000d6067fae */ /* 0x0003e8000a921850 */
[----:B------:R3:W-:Y:S04]  /*fd50*/  LDGSTS.E [R6+0x13f00], desc[UR16][R98.64], P5 ;  /* 0x13f0000062067fae */ /* 0x0007e8000a921850 */
[----:B--2---:R-:W-:Y:S04]  /*fd60*/  LDGSTS.E [R5+0x10380], desc[UR16][R74.64], P5 ;  /* 0x103800004a057fae */ /* 0x004fe8000a921850 */
[----:B------:R-:W-:Y:S01]  /*fd70*/  LDGSTS.E [R5+0x10780], desc[UR16][R60.64], P5 ;  /* 0x107800003c057fae */ /* 0x000fe2000a921850 */
[----:B-1----:R-:W-:-:S03]  /*fd80*/  SHF.R.U32.HI R215, RZ, 0x6, R155 ;  /* 0x00000006ffd77819 */ /* 0x002fc6000001169b */
[----:B------:R-:W-:Y:S04]  /*fd90*/  LDGSTS.E [R5+0x10b80], desc[UR16][R236.64], P5 ;  /* 0x10b80000ec057fae */ /* 0x000fe8000a921850 */
[----:B------:R-:W-:Y:S04]  /*fda0*/  LDGSTS.E [R5+0x10f80], desc[UR16][R18.64], P5 ;  /* 0x10f8000012057fae */ /* 0x000fe8000a921850 */
[----:B------:R-:W-:Y:S01]  /*fdb0*/  LDGSTS.E [R5+0x11380], desc[UR16][R32.64], P5 ;  /* 0x1138000020057fae */ /* 0x000fe2000a921850 */
[----:B------:R-:W-:-:S03]  /*fdc0*/  SGXT.U32 R215, R215, 0x1 ;  /* 0x00000001d7d7781a */ /* 0x000fc60000000000 */
[----:B------:R-:W-:Y:S04]  /*fdd0*/  LDGSTS.E [R5+0x11780], desc[UR16][R46.64], P5 ;  /* 0x117800002e057fae */ /* 0x000fe8000a921850 */
[----:B------:R-:W-:Y:S04]  /*fde0*/  LDGSTS.E [R5+0x11b80], desc[UR16][R72.64], P5 ;  /* 0x11b8000048057fae */ /* 0x000fe8000a921850 */
[----:B------:R-:W-:Y:S04]  /*fdf0*/  LDGSTS.E [R5+0x11f80], desc[UR16][R84.64], P5 ;  /* 0x11f8000054057fae */ /* 0x000fe8000a921850 */
[----:B------:R-:W-:Y:S01]  /*fe00*/  LDGSTS.E [R5+0x12380], desc[UR16][R96.64], P5 ;  /* 0x1238000060057fae */ /* 0x000fe2000a921850 */
[----:B------:R-:W-:-:S03]  /*fe10*/  LOP3.LUT R215, R215, 0x20, RZ, 0xfc, !PT ;  /* 0x00000020d7d77812 */ /* 0x000fc600078efcff */
[----:B------:R-:W-:Y:S04]  /*fe20*/  LDGSTS.E [R5+0x12780], desc[UR16][R110.64], P5 ;  /* 0x127800006e057fae */ /* 0x000fe8000a921850 */
[----:B------:R-:W-:Y:S04]  /*fe30*/  LDGSTS.E [R5+0x12b80], desc[UR16][R126.64], P5 ;  /* 0x12b800007e057fae */ /* 0x000fe8000a921850 */
[----:B------:R-:W-:Y:S04]  /*fe40*/  LDGSTS.E [R5+0x12f80], desc[UR16][R142.64], P5 ;  /* 0x12f800008e057fae */ /* 0x000fe8000a921850 */
[----:B------:R-:W-:Y:S04]  /*fe50*/  LDGSTS.E [R5+0x13380], desc[UR16][R164.64], P5 ;  /* 0x13380000a4057fae */ /* 0x000fe8000a921850 */
[----:B------:R-:W-:Y:S04]  /*fe60*/  LDGSTS.E [R5+0x13780], desc[UR16][R180.64], P5 ;  /* 0x13780000b4057fae */ /* 0x000fe8000a921850 */
[----:B------:R-:W-:Y:S04]  /*fe70*/  LDGSTS.E [R5+0x13b80], desc[UR16][R196.64], P5 ;  /* 0x13b80000c4057fae */ /* 0x000fe8000a921850 */
[----:B------:R-:W-:Y:S01]  /*fe80*/  LDGSTS.E [R5+0x13f80], desc[UR16][R212.64], P5 ;  /* 0x13f80000d4057fae */ /* 0x000fe2000a921850 */
[----:B------:R-:W-:-:S02]  /*fe90*/  ISETP.GE.AND P5, PT, R215, UR4, PT ;  /* 0x00000004d7007c0c */ /* 0x000fc4000bfa6270 */
[----:B------:R-:W-:Y:S01]  /*fea0*/  SHF.R.U32.HI R215, RZ, 0x6, R155 ;  /* 0x00000006ffd77819 */ /* 0x000fe2000001169b */
[----:B------:R-:W1:Y:S03]  /*feb0*/  S2R R218, SR_TID.X ;  /* 0x0000000000da7919 */ /* 0x000e660000002100 */
[----:B------:R-:W-:Y:S01]  /*fec0*/  SGXT.U32 R215, R215, 0x1 ;  /* 0x00000001d7d7781a */ /* 0x000fe20000000000 */
[----:B------:R-:W2:Y:S03]  /*fed0*/  LDL.LU.64 R192, [R1+0x6a8] ;  /* 0x0006a80001c07983 */ /* 0x000ea60000300a00 */
[----:B------:R-:W-:Y:S01]  /*fee0*/  LOP3.LUT R215, R215, 0x22, RZ, 0xfc, !PT ;  /* 0x00000022d7d77812 */ /* 0x000fe200078efcff */
[----:B------:R-:W2:Y:S01]  /*fef0*/  LDL.LU.64 R194, [R1+0x6a0] ;  /* 0x0006a00001c27983 */ /* 0x000ea20000300a00 */
[----:B---3--:R-:W-:-:S02]  /*ff00*/  SEL R99, RZ, 0x4, P4 ;  /* 0x00000004ff637807 */ /* 0x008fc40002000000 */
[----:B------:R-:W-:Y:S01]  /*ff10*/  ISETP.GE.AND P4, PT, R215, UR4, PT ;  /* 0x00000004d7007c0c */ /* 0x000fe2000bf86270 */
[----:B------:R-:W3:Y:S01]  /*ff20*/  LDL.LU.64 R210, [R1+0x698] ;  /* 0x0006980001d27983 */ /* 0x000ee20000300a00 */
[----:B------:R-:W4:Y:S01]  /*ff30*/  S2R R215, SR_TID.X ;  /* 0x0000000000d77919 */ /* 0x000f220000002100 */
[----:B------:R-:W-:Y:S02]  /*ff40*/  SHF.R.U32.HI R155, RZ, 0x6, R155 ;  /* 0x00000006ff9b7819 */ /* 0x000fe4000001169b */
[----:B------:R-:W-:Y:S01]  /*ff50*/  SEL R98, RZ, 0x4, P3 ;  /* 0x00000004ff627807 */ /* 0x000fe20001800000 */
[----:B------:R-:W0:Y:S01]  /*ff60*/  LDGDEPBAR ;  /* 0x00000000000079af */ /* 0x000e220000000000 */
[----:B------:R-:W-:-:S04]  /*ff70*/  SGXT.U32 R155, R155, 0x1 ;  /* 0x000000019b9b781a */ /* 0x000fc80000000000 */
[----:B------:R-:W-:-:S04]  /*ff80*/  LOP3.LUT R155, R155, 0x40, RZ, 0xfc, !PT ;  /* 0x000000409b9b7812 */ /* 0x000fc800078efcff */
[----:B------:R-:W-:Y:S02]  /*ff90*/  ISETP.GE.AND P3, PT, R155, UR4, PT ;  /* 0x000000049b007c0c */ /* 0x000fe4000bf66270 */
[----:B------:R-:W-:Y:S02]  /*ffa0*/  SEL R153, RZ, 0x4, P5 ;  /* 0x00000004ff997807 */ /* 0x000fe40002800000 */
[--C-:B----4-:R-:W-:Y:S02]  /*ffb0*/  SHF.R.U32.HI R155, RZ, 0x6, R215.reuse ;  /* 0x00000006ff9b7819 */ /* 0x110fe400000116d7 */
[----:B------:R-:W-:Y:S02]  /*ffc0*/  SHF.R.U32.HI R214, RZ, 0x6, R215 ;  /* 0x00000006ffd67819 */ /* 0x000fe400000116d7 */
[----:B------:R-:W-:Y:S02]  /*ffd0*/  SGXT.U32 R155, R155, 0x1 ;  /* 0x000000019b9b781a */ /* 0x000fe40000000000 */
[----:B------:R-:W-:-:S02]  /*ffe0*/  SGXT.U32 R214, R214, 0x1 ;  /* 0x00000001d6d6781a */ /* 0x000fc40000000000 */
[----:B------:R-:W-:Y:S02]  /*fff0*/  SHF.R.U32.HI R219, RZ, 0x6, R215 ;  /* 0x00000006ffdb7819 */ /* 0x000fe400000116d7 */
[----:B------:R-:W-:Y:S02]  /*10000*/  LOP3.LUT R155, R155, 0x42, RZ, 0xfc, !PT ;  /* 0x000000429b9b7812 */ /* 0x000fe400078efcff */
[----:B------:R-:W-:Y:S02]  /*10010*/  LOP3.LUT R214, R214, 0x60, RZ, 0xfc, !PT ;  /* 0x00000060d6d67812 */ /* 0x000fe400078efcff */
[----:B------:R-:W-:Y:S02]  /*10020*/  SGXT.U32 R219, R219, 0x1 ;  /* 0x00000001dbdb781a */ /* 0x000fe40000000000 */
[----:B------:R-:W-:Y:S02]  /*10030*/  ISETP.GE.AND P5, PT, R155, UR4, PT ;  /* 0x000000049b007c0c */ /* 0x000fe4000bfa6270 */
[----:B------:R-:W-:-:S02]  /*10040*/  SEL R155, RZ, 0x4, P4 ;  /* 0x00000004ff9b7807 */ /* 0x000fc40002000000 */
[----:B------:R-:W-:Y:S02]  /*10050*/  ISETP.GE.AND P4, PT, R214, UR4, PT ;  /* 0x00000004d6007c0c */ /* 0x000fe4000bf86270 */
[----:B------:R-:W-:Y:S02]  /*10060*/  SHF.R.U32.HI R214, RZ, 0x6, R215 ;  /* 0x00000006ffd67819 */ /* 0x000fe400000116d7 */
[----:B------:R-:W-:Y:S02]  /*10070*/  LOP3.LUT R219, R219, 0xc, RZ, 0xfc, !PT ;  /* 0x0000000cdbdb7812 */ /* 0x000fe400078efcff */
[----:B------:R-:W-:Y:S02]  /*10080*/  SEL R3, RZ, 0x4, P4 ;  /* 0x00000004ff037807 */ /* 0x000fe40002000000 */
[----:B------:R-:W-:Y:S02]  /*10090*/  SGXT.U32 R214, R214, 0x1 ;  /* 0x00000001d6d6781a */ /* 0x000fe40000000000 */
[----:B------:R-:W-:-:S02]  /*100a0*/  ISETP.GE.AND P4, PT, R219, UR4, PT ;  /* 0x00000004db007c0c */ /* 0x000fc4000bf86270 */
[----:B-1----:R-:W-:Y:S02]  /*100b0*/  SHF.R.U32.HI R219, RZ, 0x6, R218 ;  /* 0x00000006ffdb7819 */ /* 0x002fe400000116da */
[----:B------:R-:W-:Y:S02]  /*100c0*/  LOP3.LUT R214, R214, 0xa, RZ, 0xfc, !PT ;  /* 0x0000000ad6d67812 */ /* 0x000fe400078efcff */
[----:B------:R-:W-:Y:S02]  /*100d0*/  SGXT.U32 R219, R219, 0x1 ;  /* 0x00000001dbdb781a */ /* 0x000fe40000000000 */
[----:B------:R-:W-:Y:S02]  /*100e0*/  SEL R222, RZ, 0x4, P3 ;  /* 0x00000004ffde7807 */ /* 0x000fe40001800000 */
[----:B------:R-:W-:Y:S02]  /*100f0*/  ISETP.GE.AND P3, PT, R249, UR4, PT ;  /* 0x00000004f9007c0c */ /* 0x000fe4000bf66270 */
[----:B------:R-:W-:-:S02]  /*10100*/  SEL R249, RZ, 0x4, P5 ;  /* 0x00000004fff97807 */ /* 0x000fc40002800000 */
[----:B------:R-:W-:Y:S02]  /*10110*/  ISETP.GE.AND P5, PT, R214, UR4, PT ;  /* 0x00000004d6007c0c */ /* 0x000fe4000bfa6270 */
[----:B------:R-:W-:Y:S01]  /*10120*/  LOP3.LUT R219, R219, 0x24, RZ, 0xfc, !PT ;  /* 0x00000024dbdb7812 */ /* 0x000fe200078efcff */
[----:B------:R-:W4:Y:S04]  /*10130*/  LDL.LU.64 R214, [R1+0x350] ;  /* 0x0003500001d67983 */ /* 0x000f280000300a00 */
[----:B------:R1:W-:Y:S02]  /*10140*/  STL [R1], R3 ;  /* 0x0000000301007387 */ /* 0x0003e40000100800 */
[----:B-1----:R-:W-:Y:S02]  /*10150*/  SEL R3, RZ, 0x4, P3 ;  /* 0x00000004ff037807 */ /* 0x002fe40001800000 */
[----:B------:R-:W-:-:S02]  /*10160*/  ISETP.GE.AND P3, PT, R219, UR4, PT ;  /* 0x00000004db007c0c */ /* 0x000fc4000bf66270 */
[----:B------:R-:W-:-:S04]  /*10170*/  SHF.R.U32.HI R219, RZ, 0x6, R218 ;  /* 0x00000006ffdb7819 */ /* 0x000fc800000116da */
[----:B------:R-:W-:Y:S01]  /*10180*/  SGXT.U32 R219, R219, 0x1 ;  /* 0x00000001dbdb781a */ /* 0x000fe20000000000 */
[----:B------:R1:W-:Y:S03]  /*10190*/  STL [R1+0x4], R3 ;  /* 0x0000040301007387 */ /* 0x0003e60000100800 */
[----:B------:R-:W-:Y:S02]  /*101a0*/  LOP3.LUT R219, R219, 0x26, RZ, 0xfc, !PT ;  /* 0x00000026dbdb7812 */ /* 0x000fe400078efcff */
[----:B-1----:R-:W-:Y:S02]  /*101b0*/  SEL R3, RZ, 0x4, P2 ;  /* 0x00000004ff037807 */ /* 0x002fe40001000000 */
[----:B------:R-:W-:Y:S02]  /*101c0*/  ISETP.GE.AND P2, PT, R219, UR4, PT ;  /* 0x00000004db007c0c */ /* 0x000fe4000bf46270 */
[----:B------:R-:W-:-:S04]  /*101d0*/  SHF.R.U32.HI R219, RZ, 0x6, R218 ;  /* 0x00000006ffdb7819 */ /* 0x000fc800000116da */
[----:B------:R-:W-:Y:S01]  /*101e0*/  SGXT.U32 R219, R219, 0x1 ;  /* 0x00000001dbdb781a */ /* 0x000fe20000000000 */
[----:B------:R1:W-:Y:S03]  /*101f0*/  STL [R1+0x8], R3 ;  /* 0x0000080301007387 */ /* 0x0003e60000100800 */
[----:B------:R-:W-:Y:S02]  /*10200*/  LOP3.LUT R219, R219, 0x44, RZ, 0xfc, !PT ;  /* 0x00000044dbdb7812 */ /* 0x000fe400078efcff */
[----:B-1----:R-:W-:Y:S02]  /*10210*/  SEL R3, RZ, 0x4, P1 ;  /* 0x00000004ff037807 */ /* 0x002fe40000800000 */
[----:B------:R-:W-:Y:S02]  /*10220*/  ISETP.GE.AND P1, PT, R219, UR4, PT ;  /* 0x00000004db007c0c */ /* 0x000fe4000bf26270 */
[----:B------:R-:W1:Y:S01]  /*10230*/  S2R R219, SR_TID.X ;  /* 0x0000000000db7919 */ /* 0x000e620000002100 */
[----:B------:R-:W-:-:S04]  /*10240*/  SHF.R.U32.HI R218, RZ, 0x6, R218 ;  /* 0x00000006ffda7819 */ /* 0x000fc800000116da */
[----:B------:R-:W-:Y:S01]  /*10250*/  SGXT.U32 R218, R218, 0x1 ;  /* 0x00000001dada781a */ /* 0x000fe20000000000 */
[----:B------:R1:W-:Y:S03]  /*10260*/  STL [R1+0xc], R3 ;  /* 0x00000c0301007387 */ /* 0x0003e60000100800 */
[----:B------:R-:W-:Y:S02]  /*10270*/  LOP3.LUT R218, R218, 0x46, RZ, 0xfc, !PT ;  /* 0x00000046dada7812 */ /* 0x000fe400078efcff */
[----:B-1----:R-:W-:Y:S02]  /*10280*/  SEL R3, RZ, 0x4, P3 ;  /* 0x00000004ff037807 */ /* 0x002fe40001800000 */
[----:B------:R-:W-:-:S03]  /*10290*/  ISETP.GE.AND P3, PT, R218, UR4, PT ;  /* 0x00000004da007c0c */ /* 0x000fc6000bf66270 */
[----:B------:R1:W-:Y:S01]  /*102a0*/  STL [R1+0x10], R3 ;  /* 0x0000100301007387 */ /* 0x0003e20000100800 */
[----:B------:R-:W-:-:S04]  /*102b0*/  SHF.R.U32.HI R218, RZ, 0x6, R219 ;  /* 0x00000006ffda7819 */ /* 0x000fc800000116db */
[----:B------:R-:W-:-:S04]  /*102c0*/  SGXT.U32 R218, R218, 0x1 ;  /* 0x00000001dada781a */ /* 0x000fc80000000000 */
        /* <DEDUP_REMOVED lines=9> */
[----:B------:R-:W-:Y:S02]  /*10360*/  ISETP.GE.AND P1, PT, R219, UR4, PT ;  /* 0x00000004db007c0c */ /* 0x000fe4000bf26270 */
[----:B------:R-:W-:Y:S01]  /*10370*/  SEL R219, RZ, 0x4, P3 ;  /* 0x00000004ffdb7807 */ /* 0x000fe20001800000 */
[----:B------:R1:W-:Y:S04]  /*10380*/  STL [R1+0x18], R3 ;  /* 0x0000180301007387 */ /* 0x0003e80000100800 */
[----:B------:R1:W-:Y:S01]  /*10390*/  STL [R1+0x1c], R219 ;  /* 0x00001cdb01007387 */ /* 0x0003e20000100800 */
[----:B------:R-:W-:-:S02]  /*103a0*/  @P5 LOP3.LUT R245, R245, 0x2, RZ, 0xfc, !PT ;  /* 0x00000002f5f55812 */ /* 0x000fc400078efcff */
[--C-:B-1----:R-:W-:Y:S02]  /*103b0*/  SHF.R.U32.HI R3, RZ, 0x6, R218.reuse ;  /* 0x00000006ff037819 */ /* 0x102fe400000116da */
[----:B------:R-:W-:-:S04]  /*103c0*/  SHF.R.U32.HI R219, RZ, 0x6, R218 ;  /* 0x00000006ffdb7819 */ /* 0x000fc800000116da */
[----:B------:R-:W-:Y:S02]  /*103d0*/  SGXT.U32 R219, R219, 0x1 ;  /* 0x00000001dbdb781a */ /* 0x000fe40000000000 */
[----:B------:R-:W-:Y:S02]  /*103e0*/  SGXT.U32 R3, R3, 0x1 ;  /* 0x000000010303781a */ /* 0x000fe40000000000 */
[----:B------:R-:W-:Y:S02]  /*103f0*/  LOP3.LUT R219, R219, 0xe, RZ, 0xfc, !PT ;  /* 0x0000000edbdb7812 */ /* 0x000fe400078efcff */
[----:B------:R-:W-:Y:S02]  /*10400*/  LOP3.LUT R3, R3, 0x10, RZ, 0xfc, !PT ;  /* 0x0000001003037812 */ /* 0x000fe400078efcff */
[----:B------:R-:W-:Y:S02]  /*10410*/  ISETP.GE.AND P3, PT, R219, UR4, PT ;  /* 0x00000004db007c0c */ /* 0x000fe4000bf66270 */
[----:B------:R-:W-:-:S02]  /*10420*/  LOP3.LUT R245, R245, 0xfffffeff, RZ, 0xc0, !PT ;  /* 0xfffffefff5f57812 */ /* 0x000fc400078ec0ff */
[----:B------:R-:W-:Y:S02]  /*10430*/  SEL R219, RZ, 0x4, P2 ;  /* 0x00000004ffdb7807 */ /* 0x000fe40001000000 */
[----:B------:R-:W-:Y:S02]  /*10440*/  ISETP.GE.AND P2, PT, R3, UR4, PT ;  /* 0x0000000403007c0c */ /* 0x000fe4000bf46270 */
[----:B------:R-:W-:Y:S02]  /*10450*/  SHF.R.U32.HI R3, RZ, 0x6, R218 ;  /* 0x00000006ff037819 */ /* 0x000fe400000116da */
[----:B------:R-:W-:Y:S02]  /*10460*/  @P4 LOP3.LUT R245, R245, 0x100, RZ, 0xfc, !PT ;  /* 0x00000100f5f54812 */ /* 0x000fe400078efcff */
[----:B------:R-:W-:Y:S02]  /*10470*/  SGXT.U32 R3, R3, 0x1 ;  /* 0x000000010303781a */ /* 0x000fe40000000000 */
[----:B------:R-:W-:-:S02]  /*10480*/  LOP3.LUT R245, R245, 0xfffffdff, RZ, 0xc0, !PT ;  /* 0xfffffdfff5f57812 */ /* 0x000fc400078ec0ff */
[----:B------:R-:W-:Y:S02]  /*10490*/  LOP3.LUT R3, R3, 0x12, RZ, 0xfc, !PT ;  /* 0x0000001203037812 */ /* 0x000fe400078efcff */
[----:B------:R-:W-:Y:S02]  /*104a0*/  @P3 LOP3.LUT R245, R245, 0x200, RZ, 0xfc, !PT ;  /* 0x00000200f5f53812 */ /* 0x000fe400078efcff */
[----:B------:R-:W-:Y:S02]  /*104b0*/  SEL R218, RZ, 0x4, P1 ;  /* 0x00000004ffda7807 */ /* 0x000fe40000800000 */
[----:B------:R-:W-:Y:S02]  /*104c0*/  ISETP.GE.AND P1, PT, R3, UR4, PT ;  /* 0x0000000403007c0c */ /* 0x000fe4000bf26270 */
[----:B------:R-:W-:-:S04]  /*104d0*/  LOP3.LUT R245, R245, 0xfffeffff, RZ, 0xc0, !PT ;  /* 0xfffefffff5f57812 */ /* 0x000fc800078ec0ff */
[----:B------:R-:W-:Y:S02]  /*104e0*/  @P2 LOP3.LUT R245, R245, 0x10000, RZ, 0xfc, !PT ;  /* 0x00010000f5f52812 */ /* 0x000fe400078efcff */
[----:B------:R-:W-:Y:S02]  /*104f0*/  ISETP.GE.AND P3, PT, R243, UR4, PT ;  /* 0x00000004f3007c0c */ /* 0x000fe4000bf66270 */
[----:B------:R-:W-:-:S04]  /*10500*/  LOP3.LUT R245, R245, 0xfffdffff, RZ, 0xc0, !PT ;  /* 0xfffdfffff5f57812 */ /* 0x000fc800078ec0ff */
[----:B------:R-:W-:Y:S01]  /*10510*/  @P1 LOP3.LUT R245, R245, 0x20000, RZ, 0xfc, !PT ;  /* 0x00020000f5f51812 */ /* 0x000fe200078efcff */
[----:B------:R1:W-:Y:S03]  /*10520*/  STL [R1+0x78], R219 ;  /* 0x000078db01007387 */ /* 0x0003e60000100800 */
[----:B------:R-:W-:Y:S02]  /*10530*/  LOP3.LUT R245, R245, 0xfeffffff, RZ, 0xc0, !PT ;  /* 0xfefffffff5f57812 */ /* 0x000fe400078ec0ff */
[----:B------:R-:W-:Y:S02]  /*10540*/  ISETP.GE.AND P2, PT, R244, UR4, PT ;  /* 0x00000004f4007c0c */ /* 0x000fe4000bf46270 */
[----:B------:R-:W-:Y:S01]  /*10550*/  @P3 LOP3.LUT R245, R245, 0x1000000, RZ, 0xfc, !PT ;  /* 0x01000000f5f53812 */ /* 0x000fe200078efcff */
[----:B-1----:R-:W2:Y:S01]  /*10560*/  LDL.LU R219, [R1+0x690] ;  /* 0x0006900001db7983 */ /* 0x002ea20000300800 */
[----:B------:R-:W-:-:S03]  /*10570*/  ISETP.GE.AND P3, PT, R248, UR4, PT ;  /* 0x00000004f8007c0c */ /* 0x000fc6000bf66270 */
[----:B------:R1:W-:Y:S04]  /*10580*/  STL [R1+0x80], R218 ;  /* 0x000080da01007387 */ /* 0x0003e80000100800 */
[----:B-1----:R-:W3:Y:S04]  /*10590*/  LDL.LU R218, [R1+0x68c] ;  /* 0x00068c0001da7983 */ /* 0x002ee80000300800 */
[----:B------:R-:W2:Y:S04]  /*105a0*/  LDL.LU R243, [R1+0x688] ;  /* 0x0006880001f37983 */ /* 0x000ea80000300800 */
[----:B------:R-:W4:Y:S04]  /*105b0*/  LDL.LU R244, [R1+0x684] ;  /* 0x0006840001f47983 */ /* 0x000f280000300800 */
[----:B------:R-:W3:Y:S01]  /*105c0*/  LDL.LU R248, [R1+0x680] ;  /* 0x0006800001f87983 */ /* 0x000ee20000300800 */
[----:B------:R-:W1:Y:S02]  /*105d0*/  S2R R3, SR_TID.X ;  /* 0x0000000000037919 */ /* 0x000e640000002100 */
[----:B-1----:R-:W-:-:S04]  /*105e0*/  SHF.R.U32.HI R3, RZ, 0x6, R3 ;  /* 0x00000006ff037819 */ /* 0x002fc80000011603 */
[----:B------:R-:W-:-:S04]  /*105f0*/  SGXT.U32 R3, R3, 0x1 ;  /* 0x000000010303781a */ /* 0x000fc80000000000 */
[----:B------:R-:W-:-:S04]  /*10600*/  LOP3.LUT R3, R3, 0x16, RZ, 0xfc, !PT ;  /* 0x0000001603037812 */ /* 0x000fc800078efcff */
[----:B------:R-:W-:Y:S02]  /*10610*/  ISETP.GE.AND P1, PT, R3, UR4, PT ;  /* 0x0000000403007c0c */ /* 0x000fe4000bf26270 */
[----:B------:R-:W1:Y:S01]  /*10620*/  S2R R3, SR_TID.X ;  /* 0x0000000000037919 */ /* 0x000e620000002100 */
[----:B------:R-:W-:-:S10]  /*10630*/  LOP3.LUT R245, R245, 0xfdffffff, RZ, 0xc0, !PT ;  /* 0xfdfffffff5f57812 */ /* 0x000fd400078ec0ff */
[----:B------:R-:W-:Y:S02]  /*10640*/  @P1 LOP3.LUT R245, R245, 0x2000000, RZ, 0xfc, !PT ;  /* 0x02000000f5f51812 */ /* 0x000fe400078efcff */
[----:B-1----:R-:W-:-:S04]  /*10650*/  SHF.R.U32.HI R3, RZ, 0x6, R3 ;  /* 0x00000006ff037819 */ /* 0x002fc80000011603 */
[----:B------:R-:W-:-:S04]  /*10660*/  SGXT.U32 R3, R3, 0x1 ;  /* 0x000000010303781a */ /* 0x000fc80000000000 */
[----:B------:R-:W-:-:S04]  /*10670*/  LOP3.LUT R3, R3, 0x1c, RZ, 0xfc, !PT ;  /* 0x0000001c03037812 */ /* 0x000fc800078efcff */
[----:B------:R-:W-:Y:S02]  /*10680*/  ISETP.GE.AND P1, PT, R3, UR4, PT ;  /* 0x0000000403007c0c */ /* 0x000fe4000bf26270 */
[----:B------:R-:W1:Y:S01]  /*10690*/  S2R R3, SR_TID.X ;  /* 0x0000000000037919 */ /* 0x000e620000002100 */
[----:B------:R-:W-:-:S04]  /*106a0*/  LOP3.LUT R245, R245, 0xbfffffff, RZ, 0xc0, !PT ;  /* 0xbffffffff5f57812 */ /* 0x000fc800078ec0ff */
[----:B------:R-:W-:Y:S02]  /*106b0*/  @P2 LOP3.LUT R245, R245, 0x40000000, RZ, 0xfc, !PT ;  /* 0x40000000f5f52812 */ /* 0x000fe400078efcff */
[----:B------:R-:W-:Y:S02]  /*106c0*/  ISETP.GE.AND P2, PT, R223, UR4, PT ;  /* 0x00000004df007c0c */ /* 0x000fe4000bf46270 */
[----:B-1----:R-:W-:-:S04]  /*106d0*/  SHF.R.U32.HI R3, RZ, 0x6, R3 ;  /* 0x00000006ff037819 */ /* 0x002fc80000011603 */
[----:B------:R-:W-:-:S04]  /*106e0*/  SGXT.U32 R3, R3, 0x1 ;  /* 0x000000010303781a */ /* 0x000fc80000000000 */
[----:B------:R-:W-:Y:S02]  /*106f0*/  LOP3.LUT R223, R3, 0x2a, RZ, 0xfc, !PT ;  /* 0x0000002a03df7812 */ /* 0x000fe400078efcff */
[----:B------:R-:W1:Y:S01]  /*10700*/  S2R R3, SR_TID.X ;  /* 0x0000000000037919 */ /* 0x000e620000002100 */
[----:B------:R-:W-:-:S04]  /*10710*/  LOP3.LUT R245, R245, 0x7fffffff, RZ, 0xc0, !PT ;  /* 0x7ffffffff5f57812 */ /* 0x000fc800078ec0ff */
[----:B------:R-:W-:Y:S02]  /*10720*/  @P3 LOP3.LUT R245, R245, 0x80000000, RZ, 0xfc, !PT ;  /* 0x80000000f5f53812 */ /* 0x000fe400078efcff */
        /* <DEDUP_REMOVED lines=12> */
[----:B------:R-:W-:Y:S02]  /*107f0*/  LOP3.LUT R245, R245, 0xfffffff7, RZ, 0xc0, !PT ;  /* 0xfffffff7f5f57812 */ /* 0x000fe400078ec0ff */
[----:B-1----:R-:W-:-:S04]  /*10800*/  SHF.R.U32.HI R3, RZ, 0x6, R3 ;  /* 0x00000006ff037819 */ /* 0x002fc80000011603 */
[----:B------:R-:W-:-:S04]  /*10810*/  SGXT.U32 R3, R3, 0x1 ;  /* 0x000000010303781a */ /* 0x000fc80000000000 */
[----:B------:R-:W-:Y:S02]  /*10820*/  LOP3.LUT R3, R3, 0x34, RZ, 0xfc, !PT ;  /* 0x0000003403037812 */ /* 0x000fe400078efcff */
[----:B---3--:R-:W-:-:S04]  /*10830*/  LOP3.LUT R248, R248, 0xffffffef, RZ, 0xc0, !PT ;  /* 0xffffffeff8f87812 */ /* 0x008fc800078ec0ff */
[----:B------:R-:W-:Y:S02]  /*10840*/  @P1 LOP3.LUT R248, R248, 0x10, RZ, 0xfc, !PT ;  /* 0x00000010f8f81812 */ /* 0x000fe400078efcff */
[----:B------:R-:W-:Y:S02]  /*10850*/  ISETP.GE.AND P1, PT, R223, UR4, PT ;  /* 0x00000004df007c0c */ /* 0x000fe4000bf26270 */
[----:B------:R-:W-:-:S04]  /*10860*/  LOP3.LUT R248, R248, 0xfffffff7, RZ, 0xc0, !PT ;  /* 0xfffffff7f8f87812 */ /* 0x000fc800078ec0ff */
[----:B------:R-:W-:Y:S02]  /*10870*/  @P2 LOP3.LUT R248, R248, 0x8, RZ, 0xfc, !PT ;  /* 0x00000008f8f82812 */ /* 0x000fe400078efcff */
[----:B----4-:R-:W-:-:S05]  /*10880*/  ISETP.GE.AND P2, PT, R244, UR4, PT ;  /* 0x00000004f4007c0c */ /* 0x010fca000bf46270 */
[----:B------:R-:W-:Y:S01]  /*10890*/  @P1 LOP3.LUT R245, R245, 0x8, RZ, 0xfc, !PT ;  /* 0x00000008f5f51812 */ /* 0x000fe200078efcff */
[----:B------:R-:W3:Y:S03]  /*108a0*/  LDL.LU R244, [R1+0x67c] ;  /* 0x00067c0001f47983 */ /* 0x000ee60000300800 */
[----:B------:R-:W-:-:S04]  /*108b0*/  LOP3.LUT R245, R245, 0xfffffbff, RZ, 0xc0, !PT ;  /* 0xfffffbfff5f57812 */ /* 0x000fc800078ec0ff */
[----:B------:R-:W-:-:S04]  /*108c0*/  @P2 LOP3.LUT R245, R245, 0x400, RZ, 0xfc, !PT ;  /* 0x00000400f5f52812 */ /* 0x000fc800078efcff */
[----:B------:R-:W-:-:S04]  /*108d0*/  LOP3.LUT R245, R245, 0xfffff7ff, RZ, 0xc0, !PT ;  /* 0xfffff7fff5f57812 */ /* 0x000fc800078ec0ff */
[----:B------:R-:W-:Y:S02]  /*108e0*/  @P3 LOP3.LUT R245, R245, 0x800, RZ, 0xfc, !PT ;  /* 0x00000800f5f53812 */ /* 0x000fe400078efcff */
[----:B------:R-:W-:Y:S02]  /*108f0*/  ISETP.GE.AND P3, PT, R3, UR4, PT ;  /* 0x0000000403007c0c */ /* 0x000fe4000bf66270 */
[----:B------:R-:W1:Y:S01]  /*10900*/  S2R R3, SR_TID.X ;  /* 0x0000000000037919 */ /* 0x000e620000002100 */
[----:B------:R-:W-:Y:S02]  /*10910*/  ISETP.GE.AND P1, PT, R252, UR4, PT ;  /* 0x00000004fc007c0c */ /* 0x000fe4000bf26270 */
[----:B------:R-:W-:Y:S01]  /*10920*/  ISETP.GE.AND P2, PT, R4, UR4, PT ;  /* 0x0000000404007c0c */ /* 0x000fe2000bf46270 */
[----:B------:R-:W4:Y:S01]  /*10930*/  LDL.LU R252, [R1+0x678] ;  /* 0x0006780001fc7983 */ /* 0x000f220000300800 */
[----:B------:R-:W-:Y:S02]  /*10940*/  LOP3.LUT R245, R245, 0xfffbffff, RZ, 0xc0, !PT ;  /* 0xfffbfffff5f57812 */ /* 0x000fe400078ec0ff */
[----:B------:R-:W-:Y:S01]  /*10950*/  LOP3.LUT R248, R248, 0xfffffffe, RZ, 0xc0, !PT ;  /* 0xfffffffef8f87812 */ /* 0x000fe200078ec0ff */
[----:B------:R-:W3:Y:S06]  /*10960*/  LDL.LU R4, [R1+0x674] ;  /* 0x0006740001047983 */ /* 0x000eec0000300800 */
[----:B------:R-:W-:-:S04]  /*10970*/  @P1 LOP3.LUT R245, R245, 0x40000, RZ, 0xfc, !PT ;  /* 0x00040000f5f51812 */ /* 0x000fc800078efcff */
[----:B------:R-:W-:-:S04]  /*10980*/  LOP3.LUT R245, R245, 0xfff7ffff, RZ, 0xc0, !PT ;  /* 0xfff7fffff5f57812 */ /* 0x000fc800078ec0ff */
[----:B------:R-:W-:Y:S02]  /*10990*/  @P2 LOP3.LUT R245, R245, 0x80000, RZ, 0xfc, !PT ;  /* 0x00080000f5f52812 */ /* 0x000fe400078efcff */
[----:B-1----:R-:W-:-:S04]  /*109a0*/  SHF.R.U32.HI R3, RZ, 0x6, R3 ;  /* 0x00000006ff037819 */ /* 0x002fc80000011603 */
[----:B------:R-:W-:Y:S02]  /*109b0*/  SGXT.U32 R3, R3, 0x1 ;  /* 0x000000010303781a */ /* 0x000fe40000000000 */
[----:B------:R-:W-:Y:S02]  /*109c0*/  LOP3.LUT R245, R245, 0xfbffffff, RZ, 0xc0, !PT ;  /* 0xfbfffffff5f57812 */ /* 0x000fe400078ec0ff */
[----:B------:R-:W-:Y:S02]  /*109d0*/  LOP3.LUT R3, R3, 0x3a, RZ, 0xfc, !PT ;  /* 0x0000003a03037812 */ /* 0x000fe400078efcff */
[----:B------:R-:W-:Y:S02]  /*109e0*/  @P3 LOP3.LUT R245, R245, 0x4000000, RZ, 0xfc, !PT ;  /* 0x04000000f5f53812 */ /* 0x000fe400078efcff */
[----:B------:R-:W-:Y:S02]  /*109f0*/  ISETP.GE.AND P3, PT, R3, UR4, PT ;  /* 0x0000000403007c0c */ /* 0x000fe4000bf66270 */
[----:B------:R-:W1:Y:S01]  /*10a00*/  S2R R3, SR_TID.X ;  /* 0x0000000000037919 */ /* 0x000e620000002100 */
[----:B------:R-:W-:-:S13]  /*10a10*/  ISETP.GE.AND P2, PT, R156, UR4, PT ;  /* 0x000000049c007c0c */ /* 0x000fda000bf46270 */
[----:B------:R-:W-:-:S04]  /*10a20*/  @P2 LOP3.LUT R248, R248, 0x1, RZ, 0xfc, !PT ;  /* 0x00000001f8f82812 */ /* 0x000fc800078efcff */
[----:B------:R-:W-:Y:S02]  /*10a30*/  LOP3.LUT R248, R248, 0xfffffffd, RZ, 0xc0, !PT ;  /* 0xfffffffdf8f87812 */ /* 0x000fe400078ec0ff */
[----:B-1----:R-:W-:-:S04]  /*10a40*/  SHF.R.U32.HI R3, RZ, 0x6, R3 ;  /* 0x00000006ff037819 */ /* 0x002fc80000011603 */
[----:B------:R-:W-:-:S04]  /*10a50*/  SGXT.U32 R3, R3, 0x1 ;  /* 0x000000010303781a */ /* 0x000fc80000000000 */
[----:B------:R-:W-:Y:S02]  /*10a60*/  LOP3.LUT R3, R3, 0x48, RZ, 0xfc, !PT ;  /* 0x0000004803037812 */ /* 0x000fe400078efcff */
[----:B------:R-:W-:Y:S02]  /*10a70*/  @P3 LOP3.LUT R248, R248, 0x2, RZ, 0xfc, !PT ;  /* 0x00000002f8f83812 */ /* 0x000fe400078efcff */
[----:B------:R-:W-:Y:S02]  /*10a80*/  ISETP.GE.AND P3, PT, R3, UR4, PT ;  /* 0x0000000403007c0c */ /* 0x000fe4000bf66270 */
[----:B------:R-:W1:Y:S01]  /*10a90*/  S2R R3, SR_TID.X ;  /* 0x0000000000037919 */ /* 0x000e620000002100 */
[----:B------:R-:W-:Y:S02]  /*10aa0*/  ISETP.GE.AND P1, PT, R0, UR4, PT ;  /* 0x0000000400007c0c */ /* 0x000fe4000bf26270 */
[----:B------:R-:W-:Y:S01]  /*10ab0*/  LOP3.LUT R245, R245, 0xf7ffffff, RZ, 0xc0, !PT ;  /* 0xf7fffffff5f57812 */ /* 0x000fe200078ec0ff */
[----:B------:R-:W5:Y:S01]  /*10ac0*/  LDL.LU R0, [R1+0x670] ;  /* 0x0006700001007983 */ /* 0x000f620000300800 */
[----:B------:R-:W-:-:S02]  /*10ad0*/  LOP3.LUT R248, R248, 0xfffffffb, RZ, 0xc0, !PT ;  /* 0xfffffffbf8f87812 */ /* 0x000fc400078ec0ff */
[----:B------:R-:W-:Y:S01]  /*10ae0*/  ISETP.GE.AND P2, PT, R2, UR4, PT ;  /* 0x0000000402007c0c */ /* 0x000fe2000bf46270 */
[----:B------:R-:W4:Y:S06]  /*10af0*/  LDL.LU R156, [R1+0x66c] ;  /* 0x00066c00019c7983 */ /* 0x000f2c0000300800 */
[----:B------:R-:W-:Y:S02]  /*10b00*/  @P1 LOP3.LUT R245, R245, 0x8000000, RZ, 0xfc, !PT ;  /* 0x08000000f5f51812 */ /* 0x000fe400078efcff */
[----:B------:R-:W-:Y:S02]  /*10b10*/  ISETP.GE.AND P1, PT, R157, UR4, PT ;  /* 0x000000049d007c0c */ /* 0x000fe4000bf26270 */
[----:B-1----:R-:W-:Y:S01]  /*10b20*/  SHF.R.U32.HI R3, RZ, 0x6, R3 ;  /* 0x00000006ff037819 */ /* 0x002fe20000011603 */
[----:B------:R-:W4:Y:S03]  /*10b30*/  LDL.LU R157, [R1+0x668] ;  /* 0x00066800019d7983 */ /* 0x000f260000300800 */
[----:B------:R-:W-:Y:S01]  /*10b40*/  SGXT.U32 R3, R3, 0x1 ;  /* 0x000000010303781a */ /* 0x000fe20000000000 */
[----:B------:R-:W4:Y:S06]  /*10b50*/  LDL.LU R2, [R1+0x664] ;  /* 0x0006640001027983 */ /* 0x000f2c0000300800 */
[----:B------:R-:W-:-:S02]  /*10b60*/  @P1 LOP3.LUT R248, R248, 0x4, RZ, 0xfc, !PT ;  /* 0x00000004f8f81812 */ /* 0x000fc400078efcff */
[----:B------:R-:W-:-:S04]  /*10b70*/  LOP3.LUT R248, R3, 0x4a, RZ, 0xfc, !PT ;  /* 0x0000004a03f87812 */ /* 0x000fc800078efcff */
[----:B------:R-:W-:Y:S02]  /*10b80*/  ISETP.GE.AND P1, PT, R248, UR4, PT ;  /* 0x00000004f8007c0c */ /* 0x000fe4000bf26270 */
        /* <DEDUP_REMOVED lines=45> */
[----:B------:R-:W-:-:S04]  /*10e60*/  @P2 LOP3.LUT R245, R245, 0x200000, RZ, 0xfc, !PT ;  /* 0x00200000f5f52812 */ /* 0x000fc800078efcff */
[----:B------:R-:W-:Y:S02]  /*10e70*/  LOP3.LUT R245, R245, 0xefffffff, RZ, 0xc0, !PT ;  /* 0xeffffffff5f57812 */ /* 0x000fe400078ec0ff */
[----:B-1----:R-:W-:-:S04]  /*10e80*/  SHF.R.U32.HI R3, RZ, 0x6, R3 ;  /* 0x00000006ff037819 */ /* 0x002fc80000011603 */
[----:B------:R-:W-:-:S04]  /*10e90*/  SGXT.U32 R3, R3, 0x1 ;  /* 0x000000010303781a */ /* 0x000fc80000000000 */
[----:B------:R-:W-:-:S04]  /*10ea0*/  LOP3.LUT R3, R3, 0x58, RZ, 0xfc, !PT ;  /* 0x0000005803037812 */ /* 0x000fc800078efcff */
[----:B------:R-:W-:Y:S02]  /*10eb0*/  ISETP.GE.AND P2, PT, R3, UR4, PT ;  /* 0x0000000403007c0c */ /* 0x000fe4000bf46270 */
[----:B------:R-:W1:Y:S01]  /*10ec0*/  S2R R3, SR_TID.X ;  /* 0x0000000000037919 */ /* 0x000e620000002100 */
[----:B------:R-:W-:-:S04]  /*10ed0*/  @P3 LOP3.LUT R245, R245, 0x10000000, RZ, 0xfc, !PT ;  /* 0x10000000f5f53812 */ /* 0x000fc800078efcff */
[----:B------:R-:W-:-:S04]  /*10ee0*/  LOP3.LUT R245, R245, 0xff7fffff, RZ, 0xc0, !PT ;  /* 0xff7ffffff5f57812 */ /* 0x000fc800078ec0ff */
[----:B------:R-:W-:Y:S02]  /*10ef0*/  @P1 LOP3.LUT R245, R245, 0x800000, RZ, 0xfc, !PT ;  /* 0x00800000f5f51812 */ /* 0x000fe400078efcff */
[----:B------:R-:W-:Y:S02]  /*10f00*/  ISETP.GE.AND P3, PT, R248, UR4, PT ;  /* 0x00000004f8007c0c */ /* 0x000fe4000bf66270 */
[----:B------:R-:W-:-:S04]  /*10f10*/  LOP3.LUT R245, R245, 0xffbfffff, RZ, 0xc0, !PT ;  /* 0xffbffffff5f57812 */ /* 0x000fc800078ec0ff */
[----:B------:R-:W-:Y:S02]  /*10f20*/  @P2 LOP3.LUT R245, R245, 0x400000, RZ, 0xfc, !PT ;  /* 0x00400000f5f52812 */ /* 0x000fe400078efcff */
[----:B------:R-:W-:Y:S02]  /*10f30*/  ISETP.GE.AND P1, PT, R220, UR4, PT ;  /* 0x00000004dc007c0c */ /* 0x000fe4000bf26270 */
[----:B------:R-:W-:-:S04]  /*10f40*/  LOP3.LUT R245, R245, 0xffff7fff, RZ, 0xc0, !PT ;  /* 0xffff7ffff5f57812 */ /* 0x000fc800078ec0ff */
[----:B------:R-:W-:Y:S02]  /*10f50*/  @P3 LOP3.LUT R245, R245, 0x8000, RZ, 0xfc, !PT ;  /* 0x00008000f5f53812 */ /* 0x000fe400078efcff */
[----:B------:R-:W-:Y:S02]  /*10f60*/  ISETP.GE.AND P2, PT, R221, UR4, PT ;  /* 0x00000004dd007c0c */ /* 0x000fe4000bf46270 */
[----:B-1----:R-:W-:Y:S02]  /*10f70*/  SHF.R.U32.HI R3, RZ, 0x6, R3 ;  /* 0x00000006ff037819 */ /* 0x002fe40000011603 */
[----:B------:R-:W-:Y:S02]  /*10f80*/  LOP3.LUT R245, R245, 0xffffbfff, RZ, 0xc0, !PT ;  /* 0xffffbffff5f57812 */ /* 0x000fe400078ec0ff */
[----:B------:R-:W-:Y:S02]  /*10f90*/  SGXT.U32 R3, R3, 0x1 ;  /* 0x000000010303781a */ /* 0x000fe40000000000 */
[----:B------:R-:W-:-:S02]  /*10fa0*/  @P1 LOP3.LUT R245, R245, 0x4000, RZ, 0xfc, !PT ;  /* 0x00004000f5f51812 */ /* 0x000fc400078efcff */
[----:B------:R-:W-:Y:S02]  /*10fb0*/  LOP3.LUT R220, R3, 0x68, RZ, 0xfc, !PT ;  /* 0x0000006803dc7812 */ /* 0x000fe400078efcff */
[----:B------:R-:W-:Y:S02]  /*10fc0*/  LOP3.LUT R245, R245, 0xffffff7f, RZ, 0xc0, !PT ;  /* 0xffffff7ff5f57812 */ /* 0x000fe400078ec0ff */
[----:B------:R-:W-:Y:S02]  /*10fd0*/  ISETP.GE.AND P3, PT, R220, UR4, PT ;  /* 0x00000004dc007c0c */ /* 0x000fe4000bf66270 */
[----:B------:R-:W-:Y:S02]  /*10fe0*/  @P2 LOP3.LUT R245, R245, 0x80, RZ, 0xfc, !PT ;  /* 0x00000080f5f52812 */ /* 0x000fe400078efcff */
[----:B------:R-:W-:Y:S02]  /*10ff0*/  LOP3.LUT R221, R3, 0x6a, RZ, 0xfc, !PT ;  /* 0x0000006a03dd7812 */ /* 0x000fe400078efcff */
[----:B------:R-:W-:Y:S01]  /*11000*/  LOP3.LUT R245, R245, 0xffffffbf, RZ, 0xc0, !PT ;  /* 0xffffffbff5f57812 */ /* 0x000fe200078ec0ff */
[----:B------:R-:W-:Y:S01]  /*11010*/  IMAD.WIDE R214, R152, 0x4, R214 ;  /* 0x0000000498d67825 */ /* 0x000fe200078e02d6 */
[----:B------:R-:W-:-:S02]  /*11020*/  SEL R99, R99, RZ, P0 ;  /* 0x000000ff63637207 */ /* 0x000fc40000000000 */
[----:B------:R-:W-:Y:S02]  /*11030*/  ISETP.GE.AND P1, PT, R221, UR4, PT ;  /* 0x00000004dd007c0c */ /* 0x000fe4000bf26270 */
[----:B------:R-:W-:Y:S02]  /*11040*/  ISETP.GE.AND P2, PT, R218, UR4, PT ;  /* 0x00000004da007c0c */ /* 0x000fe4000bf46270 */
[----:B------:R-:W-:Y:S02]  /*11050*/  @P3 LOP3.LUT R245, R245, 0x40, RZ, 0xfc, !PT ;  /* 0x00000040f5f53812 */ /* 0x000fe400078efcff */
[----:B--2---:R-:W-:Y:S02]  /*11060*/  ISETP.GE.AND P3, PT, R219, UR4, PT ;  /* 0x00000004db007c0c */ /* 0x004fe4000bf66270 */
[----:B------:R-:W-:Y:S02]  /*11070*/  ISETP.GE.AND P4, PT, R216, UR4, PT ;  /* 0x00000004d8007c0c */ /* 0x000fe4000bf86270 */
[----:B------:R-:W-:-:S02]  /*11080*/  ISETP.GE.AND P5, PT, R217, UR4, PT ;  /* 0x00000004d9007c0c */ /* 0x000fc4000bfa6270 */
[----:B------:R-:W2:Y:S01]  /*11090*/  LDL.LU.64 R216, [R1+0x348] ;  /* 0x0003480001d87983 */ /* 0x000ea20000300a00 */
[----:B------:R-:W-:Y:S01]  /*110a0*/  ISETP.NE.U32.AND P6, PT, R99, RZ, PT ;  /* 0x000000ff6300720c */ /* 0x000fe20003fc5070 */
[----:B------:R-:W-:Y:S01]  /*110b0*/  BAR.SYNC.DEFER_BLOCKING 0x0 ;  /* 0x0000000000007b1d */ /* 0x000fe20000010000 */
[----:B------:R-:W-:Y:S02]  /*110c0*/  LOP3.LUT R248, R3, 0x8, RZ, 0xfc, !PT ;  /* 0x0000000803f87812 */ /* 0x000fe400078efcff */
[----:B------:R-:W-:Y:S02]  /*110d0*/  SEL R98, R98, RZ, P0 ;  /* 0x000000ff62627207 */ /* 0x000fe40000000000 */
[----:B------:R-:W-:Y:S02]  /*110e0*/  SEL R153, R153, RZ, P0 ;  /* 0x000000ff99997207 */ /* 0x000fe40000000000 */
[----:B------:R-:W-:Y:S01]  /*110f0*/  SEL R155, R155, RZ, P0 ;  /* 0x000000ff9b9b7207 */ /* 0x000fe20000000000 */
[----:B------:R-:W2:Y:S01]  /*11100*/  LDL.LU.64 R218, [R1+0x330] ;  /* 0x0003300001da7983 */ /* 0x000ea20000300a00 */
[----:B------:R-:W-:-:S02]  /*11110*/  SEL R249, R249, RZ, P0 ;  /* 0x000000fff9f97207 */ /* 0x000fc40000000000 */
[----:B------:R-:W-:Y:S01]  /*11120*/  LOP3.LUT R245, R3, 0x4a, RZ, 0xfc, !PT ;  /* 0x0000004a03f57812 */ /* 0x000fe200078efcff */
[----:B------:R-:W2:Y:S01]  /*11130*/  LDL.LU.64 R220, [R1+0x328] ;  /* 0x0003280001dc7983 */ /* 0x000ea20000300a00 */
[----:B------:R-:W-:Y:S01]  /*11140*/  IMAD.WIDE R210, R152, 0x4, R210 ;  /* 0x0000000498d27825 */ /* 0x000fe200078e02d2 */
[----:B------:R-:W-:Y:S02]  /*11150*/  ULDC UR8, c[0x0][0x230] ;  /* 0x00008c0000087ab9 */ /* 0x000fe40000000800 */
[----:B------:R-:W-:Y:S04]  /*11160*/  STL.64 [R1+0x850], R196 ;  /* 0x000850c401007387 */ /* 0x000fe80000100a00 */
[----:B------:R-:W-:Y:S04]  /*11170*/  STL.64 [R1+0x848], R212 ;  /* 0x000848d401007387 */ /* 0x000fe80000100a00 */
[----:B------:R-:W-:Y:S04]  /*11180*/  STL.64 [R1+0x830], R10 ;  /* 0x0008300a01007387 */ /* 0x000fe80000100a00 */
[----:B------:R-:W-:Y:S04]  /*11190*/  STL.64 [R1+0x810], R8 ;  /* 0x0008100801007387 */ /* 0x000fe80000100a00 */
[----:B------:R-:W-:Y:S04]  /*111a0*/  STL.64 [R1+0x800], R6 ;  /* 0x0008000601007387 */ /* 0x000fe80000100a00 */
[----:B---3--:R1:W-:Y:S04]  /*111b0*/  STL.64 [R1+0x7f0], R4 ;  /* 0x0007f00401007387 */ /* 0x0083e80000100a00 */
[----:B------:R-:W-:Y:S01]  /*111c0*/  @!PT LDS RZ, [RZ] ;  /* 0x00000000fffff984 */ /* 0x000fe20000000800 */
[----:B------:R-:W-:Y:S01]  /*111d0*/  @!PT LDS RZ, [RZ] ;  /* 0x00000000fffff984 */ /* 0x000fe20000000800 */
[----:B------:R-:W-:Y:S01]  /*111e0*/  @!PT LDS RZ, [RZ] ;  /* 0x00000000fffff984 */ /* 0x000fe20000000800 */
[----:B----4-:R3:W-:Y:S04]  /*111f0*/  LDGSTS.E [R252+0x70000], desc[UR16][R214.64], P6 ;  /* 0x70000000d6fc7fae */ /* 0x0107e8000b121850 */
[----:B-1----:R-:W4:Y:S01]  /*11200*/  LDL.LU.64 R4, [R1+0x320] ;  /* 0x0003200001047983 */ /* 0x002f220000300a00 */
[----:B------:R-:W-:-:S02]  /*11210*/  ISETP.GE.AND P6, PT, R248, UR4, PT ;  /* 0x00000004f8007c0c */ /* 0x000fc4000bfc6270 */
[----:B------:R-:W-:Y:S01]  /*11220*/  LOP3.LUT R248, R3, 0xa, RZ, 0xfc, !PT ;  /* 0x0000000a03f87812 */ /* 0x000fe200078efcff */
[----:B------:R1:W-:Y:S01]  /*11230*/  STL.64 [R1+0x668], R156 ;  /* 0x0006689c01007387 */ /* 0x0003e20000100a00 */
[----:B------:R-:W-:Y:S02]  /*11240*/  SEL R11, RZ, 0x4, P6 ;  /* 0x00000004ff0b7807 */ /* 0x000fe40003000000 */
[----:B------:R-:W-:Y:S01]  /*11250*/  ISETP.NE.U32.AND P6, PT, R98, RZ, PT ;  /* 0x000000ff6200720c */ /* 0x000fe20003fc5070 */
[----:B------:R3:W-:Y:S01]  /*11260*/  STL.64 [R1+0x7e0], R214 ;  /* 0x0007e0d601007387 */ /* 0x0007e20000100a00 */
[----:B------:R-:W-:Y:S01]  /*11270*/  SEL R98, R222, RZ, P0 ;  /* 0x000000ffde627207 */ /* 0x000fe20000000000 */
[----:B--2---:R-:W-:-:S05]  /*11280*/  IMAD.WIDE R216, R152, 0x4, R216 ;  /* 0x0000000498d87825 */ /* 0x004fca00078e02d8 */
[----:B------:R2:W-:Y:S04]  /*11290*/  STL.64 [R1+0x7e8], R216 ;  /* 0x0007e8d801007387 */ /* 0x0005e80000100a00 */
[----:B-1----:R-:W2:Y:S04]  /*112a0*/  LDL.LU.64 R156, [R1+0x318] ;  /* 0x00031800019c7983 */ /* 0x002ea80000300a00 */
[----:B------:R2:W-:Y:S01]  /*112b0*/  LDGSTS.E [R252+0x70008], desc[UR16][R216.64], P6 ;  /* 0x70008000d8fc7fae */ /* 0x0005e2000b121850 */
[----:B------:R-:W-:-:S03]  /*112c0*/  ISETP.GE.AND P6, PT, R248, UR4, PT ;  /* 0x00000004f8007c0c */ /* 0x000fc6000bfc6270 */
[----:B------:R-:W2:Y:S01]  /*112d0*/  LDL.LU R6, [R1] ;  /* 0x0000000001067983 */ /* 0x000ea20000300800 */
[----:B------:R-:W-:Y:S02]  /*112e0*/  SEL R10, RZ, 0x4, P6 ;  /* 0x00000004ff0a7807 */ /* 0x000fe40003000000 */
[----:B------:R-:W-:Y:S01]  /*112f0*/  ISETP.NE.U32.AND P6, PT, R153, RZ, PT ;  /* 0x000000ff9900720c */ /* 0x000fe20003fc5070 */
[----:B------:R-:W2:Y:S01]  /*11300*/  LDL.LU.64 R212, [R1+0x310] ;  /* 0x0003100001d47983 */ /* 0x000ea20000300a00 */
[----:B------:R-:W-:Y:S01]  /*11310*/  IMAD.WIDE R218, R152, 0x4, R218 ;  /* 0x0000000498da7825 */ /* 0x000fe200078e02da */
[----:B------:R-:W-:-:S04]  /*11320*/  LOP3.LUT R248, R3, 0x28, RZ, 0xfc, !PT ;  /* 0x0000002803f87812 */ /* 0x000fc800078efcff */
[----:B------:R-:W-:Y:S04]  /*11330*/  STL.64 [R1+0x7f8], R218 ;  /* 0x0007f8da01007387 */ /* 0x000fe80000100a00 */
[----:B------:R-:W2:Y:S04]  /*11340*/  LDL.LU R7, [R1+0x4] ;  /* 0x0000040001077983 */ /* 0x000ea80000300800 */
[----:B------:R-:W-:Y:S01]  /*11350*/  LDGSTS.E [R252+0x72000], desc[UR16][R218.64], P6 ;  /* 0x72000000dafc7fae */ /* 0x000fe2000b121850 */
[----:B------:R-:W-:Y:S01]  /*11360*/  ISETP.GE.AND P6, PT, R248, UR4, PT ;  /* 0x00000004f8007c0c */ /* 0x000fe2000bfc6270 */
[----:B------:R-:W-:-:S02]  /*11370*/  IMAD.WIDE R220, R152, 0x4, R220 ;  /* 0x0000000498dc7825 */ /* 0x000fc400078e02dc */
[----:B------:R-:W2:Y:S01]  /*11380*/  LDL.LU.64 R196, [R1+0x308] ;  /* 0x0003080001c47983 */ /* 0x000ea20000300a00 */
[----:B------:R-:W-:Y:S02]  /*11390*/  SEL R9, RZ, 0x4, P6 ;  /* 0x00000004ff097807 */ /* 0x000fe40003000000 */
[----:B------:R-:W-:Y:S01]  /*113a0*/  ISETP.NE.U32.AND P6, PT, R155, RZ, PT ;  /* 0x000000ff9b00720c */ /* 0x000fe20003fc5070 */
[----:B------:R-:W-:Y:S04]  /*113b0*/  STL.64 [R1+0x808], R220 ;  /* 0x000808dc01007387 */ /* 0x000fe80000100a00 */
[----:B---3--:R-:W3:Y:S08]  /*113c0*/  LDL.LU R214, [R1+0x8] ;  /* 0x0000080001d67983 */ /* 0x008ef00000300800 */
[----:B------:R-:W-:Y:S01]  /*113d0*/  LDGSTS.E [R252+0x72008], desc[UR16][R220.64], P6 ;  /* 0x72008000dcfc7fae */ /* 0x000fe2000b121850 */
[----:B------:R-:W-:Y:S01]  /*113e0*/  ISETP.GE.AND P6, PT, R223, UR4, PT ;  /* 0x00000004df007c0c */ /* 0x000fe2000bfc6270 */
[----:B----4-:R-:W-:-:S02]  /*113f0*/  IMAD.WIDE R222, R152, 0x4, R4 ;  /* 0x0000000498de7825 */ /* 0x010fc400078e0204 */
[----:B------:R-:W4:Y:S01]  /*11400*/  LDL.LU.64 R4, [R1+0x340] ;  /* 0x0003400001047983 */ /* 0x000f220000300a00 */
[----:B------:R-:W-:Y:S02]  /*11410*/  SEL R8, RZ, 0x4, P6 ;  /* 0x00000004ff087807 */ /* 0x000fe40003000000 */
[----:B------:R-:W-:Y:S02]  /*11420*/  ISETP.NE.U32.AND P6, PT, R98, RZ, PT ;  /* 0x000000ff6200720c */ /* 0x000fe40003fc5070 */
[----:B------:R-:W-:Y:S01]  /*11430*/  LOP3.LUT R248, R3, 0x48, RZ, 0xfc, !PT ;  /* 0x0000004803f87812 */ /* 0x000fe200078efcff */
[----:B------:R-:W-:Y:S04]  /*11440*/  STL.64 [R1+0x818], R222 ;  /* 0x000818de01007387 */ /* 0x000fe80000100a00 */
[----:B------:R-:W4:Y:S06]  /*11450*/  LDL.LU R99, [R1+0xc] ;  /* 0x00000c0001637983 */ /* 0x000f2c0000300800 */
[----:B------:R-:W-:Y:S01]  /*11460*/  LDGSTS.E [R252+0x74000], desc[UR16][R222.64], P6 ;  /* 0x74000000defc7fae */ /* 0x000fe2000b121850 */
[----:B------:R-:W-:-:S04]  /*11470*/  ISETP.GE.AND P6, PT, R248, UR4, PT ;  /* 0x00000004f8007c0c */ /* 0x000fc8000bfc6270 */
[----:B------:R-:W-:Y:S02]  /*11480*/  SEL R248, RZ, 0x4, P6 ;  /* 0x00000004fff87807 */ /* 0x000fe40003000000 */
[----:B------:R-:W-:Y:S02]  /*11490*/  ISETP.NE.U32.AND P6, PT, R249, RZ, PT ;  /* 0x000000fff900720c */ /* 0x000fe40003fc5070 */
[----:B------:R-:W-:Y:S01]  /*114a0*/  LOP3.LUT R215, R3, 0x68, RZ, 0xfc, !PT ;  /* 0x0000006803d77812 */ /* 0x000fe200078efcff */
[----:B--2---:R-:W-:Y:S02]  /*114b0*/  IMAD.WIDE R216, R152, 0x4, R156 ;  /* 0x0000000498d87825 */ /* 0x004fe400078e029c */
[----:B------:R-:W2:Y:S08]  /*114c0*/  LDL.LU.64 R156, [R1+0x338] ;  /* 0x00033800019c7983 */ /* 0x000eb00000300a00 */
[----:B------:R1:W-:Y:S01]  /*114d0*/  LDGSTS.E [R252+0x74008], desc[UR16][R216.64], P6 ;  /* 0x74008000d8fc7fae */ /* 0x0003e2000b121850 */
[----:B------:R-:W-:-:S02]  /*114e0*/  ISETP.GE.AND P6, PT, R245, UR4, PT ;  /* 0x00000004f5007c0c */ /* 0x000fc4000bfc6270 */
[----:B------:R-:W-:Y:S01]  /*114f0*/  SEL R98, R6, RZ, P0 ;  /* 0x000000ff06627207 */ /* 0x000fe20000000000 */
[----:B------:R1:W-:Y:S01]  /*11500*/  STL.64 [R1+0x30], R216 ;  /* 0x000030d801007387 */ /* 0x0003e20000100a00 */
[----:B------:R-:W-:Y:S02]  /*11510*/  SEL R245, RZ, 0x4, P6 ;  /* 0x00000004fff57807 */ /* 0x000fe40003000000 */
[----:B------:R-:W-:Y:S01]  /*11520*/  ISETP.NE.U32.AND P6, PT, R98, RZ, PT ;  /* 0x000000ff6200720c */ /* 0x000fe20003fc5070 */
[----:B------:R-:W2:Y:S01]  /*11530*/  LDL.LU R6, [R1+0x10] ;  /* 0x0000100001067983 */ /* 0x000ea20000300800 */
[----:B-1----:R-:W-:-:S03]  /*11540*/  IMAD.WIDE R216, R152, 0x4, R212 ;  /* 0x0000000498d87825 */ /* 0x002fc600078e02d4 */
[----:B------:R-:W2:Y:S01]  /*11550*/  LDL.LU.64 R212, [R1+0x2f8] ;  /* 0x0002f80001d47983 */ /* 0x000ea20000300a00 */
[----:B------:R-:W-:-:S07]  /*11560*/  SEL R98, R7, RZ, P0 ;  /* 0x000000ff07627207 */ /* 0x000fce0000000000 */
[----:B------:R1:W-:Y:S01]  /*11570*/  LDGSTS.E [R252+0x76000], desc[UR16][R216.64], P6 ;  /* 0x76000000d8fc7fae */ /* 0x0003e2000b121850 */
[----:B------:R-:W-:-:S03]  /*11580*/  ISETP.GE.AND P6, PT, R215, UR4, PT ;  /* 0x00000004d7007c0c */ /* 0x000fc6000bfc6270 */
[----:B------:R1:W-:Y:S01]  /*11590*/  STL.64 [R1+0x38], R216 ;  /* 0x000038d801007387 */ /* 0x0003e20000100a00 */
[----:B------:R-:W-:-:S03]  /*115a0*/  SEL R155, RZ, 0x4, P6 ;  /* 0x00000004ff9b7807 */ /* 0x000fc60003000000 */
[----:B------:R-:W2:Y:S01]  /*115b0*/  LDL.LU R215, [R1+0x14] ;  /* 0x0000140001d77983 */ /* 0x000ea20000300800 */
[----:B------:R-:W-:Y:S01]  /*115c0*/  ISETP.NE.U32.AND P6, PT, R98, RZ, PT ;  /* 0x000000ff6200720c */ /* 0x000fe20003fc5070 */
[----:B-1----:R-:W-:Y:S02]  /*115d0*/  IMAD.WIDE R216, R152, 0x4, R196 ;  /* 0x0000000498d87825 */ /* 0x002fe400078e02c4 */
[----:B------:R-:W2:Y:S01]  /*115e0*/  LDL.LU.64 R196, [R1+0x2f0] ;  /* 0x0002f00001c47983 */ /* 0x000ea20000300a00 */
[----:B---3--:R-:W-:-:S03]  /*115f0*/  SEL R98, R214, RZ, P0 ;  /* 0x000000ffd6627207 */ /* 0x008fc60000000000 */
[----:B------:R4:W-:Y:S06]  /*11600*/  STL.64 [R1+0x40], R216 ;  /* 0x000040d801007387 */ /* 0x0009ec0000100a00 */
[----:B------:R4:W-:Y:S04]  /*11610*/  LDGSTS.E [R252+0x76008], desc[UR16][R216.64], P6 ;  /* 0x76008000d8fc7fae */ /* 0x0009e8000b121850 */
[----:B------:R-:W3:Y:S01]  /*11620*/  LDL.LU R214, [R1+0x18] ;  /* 0x0000180001d67983 */ /* 0x000ee20000300800 */
[----:B----4-:R-:W-:-:S03]  /*11630*/  IMAD.WIDE R216, R152, 0x4, R4 ;  /* 0x0000000498d87825 */ /* 0x010fc600078e0204 */
[----:B------:R-:W4:Y:S01]  /*11640*/  LDL.LU.64 R4, [R1+0x2e8] ;  /* 0x0002e80001047983 */ /* 0x000f220000300a00 */
[----:B------:R-:W-:Y:S02]  /*11650*/  SEL R249, RZ, 0x4, P1 ;  /* 0x00000004fff97807 */ /* 0x000fe40000800000 */
[----:B------:R-:W-:Y:S01]  /*11660*/  ISETP.NE.U32.AND P1, PT, R98, RZ, PT ;  /* 0x000000ff6200720c */ /* 0x000fe20003f25070 */
[----:B------:R1:W-:Y:S01]  /*11670*/  STL.64 [R1+0x48], R216 ;  /* 0x000048d801007387 */ /* 0x0003e20000100a00 */
[----:B------:R-:W-:-:S11]  /*11680*/  SEL R98, R99, RZ, P0 ;  /* 0x000000ff63627207 */ /* 0x000fd60000000000 */
[----:B------:R-:W-:Y:S04]  /*11690*/  LDGSTS.E [R244+0x70000], desc[UR16][R216.64], P1 ;  /* 0x70000000d8f47fae */ /* 0x000fe80008921850 */
[----:B-1----:R-:W3:Y:S01]  /*116a0*/  LDL.LU R216, [R1+0x1c] ;  /* 0x00001c0001d87983 */ /* 0x002ee20000300800 */
[----:B------:R-:W-:-:S03]  /*116b0*/  ISETP.NE.U32.AND P1, PT, R98, RZ, PT ;  /* 0x000000ff6200720c */ /* 0x000fc60003f25070 */
[----:B------:R-:W3:Y:S01]  /*116c0*/  LDL.LU.64 R220, [R1+0x2e0] ;  /* 0x0002e00001dc7983 */ /* 0x000ee20000300a00 */
[----:B------:R-:W-:-:S04]  /*116d0*/  LOP3.LUT R7, R3, 0xc, RZ, 0xfc, !PT ;  /* 0x0000000c03077812 */ /* 0x000fc800078efcff */
[----:B------:R-:W-:Y:S02]  /*116e0*/  ISETP.GE.AND P6, PT, R7, UR4, PT ;  /* 0x0000000407007c0c */ /* 0x000fe4000bfc6270 */
[----:B------:R-:W-:Y:S02]  /*116f0*/  LOP3.LUT R7, R3, 0xe, RZ, 0xfc, !PT ;  /* 0x0000000e03077812 */ /* 0x000fe400078efcff */
[----:B------:R-:W-:Y:S02]  /*11700*/  SEL R153, RZ, 0x4, P6 ;  /* 0x00000004ff997807 */ /* 0x000fe40003000000 */
[----:B------:R-:W-:Y:S02]  /*11710*/  ISETP.GE.AND P6, PT, R7, UR4, PT ;  /* 0x0000000407007c0c */ /* 0x000fe4000bfc6270 */
[----:B------:R-:W-:Y:S02]  /*11720*/  LOP3.LUT R7, R3, 0x2c, RZ, 0xfc, !PT ;  /* 0x0000002c03077812 */ /* 0x000fe400078efcff */
[----:B------:R-:W-:-:S02]  /*11730*/  SEL R99, RZ, 0x4, P6 ;  /* 0x00000004ff637807 */ /* 0x000fc40003000000 */
[----:B------:R-:W-:Y:S01]  /*11740*/  ISETP.GE.AND P6, PT, R7, UR4, PT ;  /* 0x0000000407007c0c */ /* 0x000fe2000bfc6270 */
[----:B--2---:R-:W-:-:S05]  /*11750*/  IMAD.WIDE R156, R152, 0x4, R156 ;  /* 0x00000004989c7825 */ /* 0x004fca00078e029c */
[----:B------:R1:W-:Y:S04]  /*11760*/  STL.64 [R1+0x50], R156 ;  /* 0x0000509c01007387 */ /* 0x0003e80000100a00 */
[----:B------:R-:W2:Y:S04]  /*11770*/  LDL.LU R217, [R1+0x78] ;  /* 0x0000780001d97983 */ /* 0x000ea80000300800 */
[----:B------:R-:W-:Y:S01]  /*11780*/  LDGSTS.E [R244+0x70008], desc[UR16][R156.64], P1 ;  /* 0x700080009cf47fae */ /* 0x000fe20008921850 */
[----:B------:R-:W-:Y:S01]  /*11790*/  SEL R98, R6, RZ, P0 ;  /* 0x000000ff06627207 */ /* 0x000fe20000000000 */
[----:B------:R-:W-:-:S02]  /*117a0*/  IMAD.WIDE R218, R152, 0x4, R212 ;  /* 0x0000000498da7825 */ /* 0x000fc400078e02d4 */
[----:B-1----:R-:W2:Y:S04]  /*117b0*/  LDL.LU.64 R156, [R1+0x2d8] ;  /* 0x0002d800019c7983 */ /* 0x002ea80000300a00 */
[----:B------:R-:W2:Y:S01]  /*117c0*/  LDL.LU R213, [R1+0x80] ;  /* 0x0000800001d57983 */ /* 0x000ea20000300800 */
[----:B------:R-:W-:-:S03]  /*117d0*/  ISETP.NE.U32.AND P1, PT, R98, RZ, PT ;  /* 0x000000ff6200720c */ /* 0x000fc60003f25070 */
[----:B------:R-:W2:Y:S01]  /*117e0*/  LDL.LU.64 R6, [R1+0x2d0] ;  /* 0x0002d00001067983 */ /* 0x000ea20000300a00 */
[----:B------:R-:W-:-:S09]  /*117f0*/  SEL R98, R215, RZ, P0 ;  /* 0x000000ffd7627207 */ /* 0x000fd20000000000 */
[----:B------:R-:W-:Y:S01]  /*11800*/  LDGSTS.E [R244+0x72000], desc[UR16][R218.64], P1 ;  /* 0x72000000daf47fae */ /* 0x000fe20008921850 */
[----:B------:R-:W-:Y:S01]  /*11810*/  ISETP.NE.U32.AND P1, PT, R98, RZ, PT ;  /* 0x000000ff6200720c */ /* 0x000fe20003f25070 */
[C---:B------:R-:W-:Y:S02]  /*11820*/  IMAD.WIDE R222, R152.reuse, 0x4, R196 ;  /* 0x0000000498de7825 */ /* 0x040fe400078e02c4 */
[----:B------:R-:W-:Y:S04]  /*11830*/  STL.64 [R1+0x58], R218 ;  /* 0x000058da01007387 */ /* 0x000fe80000100a00 */
[----:B------:R-:W2:Y:S04]  /*11840*/  LDL.LU.64 R196, [R1+0x300] ;  /* 0x0003000001c47983 */ /* 0x000ea80000300a00 */
[----:B------:R4:W-:Y:S04]  /*11850*/  STL.64 [R1+0x60], R222 ;  /* 0x000060de01007387 */ /* 0x0009e80000100a00 */
[----:B------:R4:W-:Y:S02]  /*11860*/  LDGSTS.E [R244+0x72008], desc[UR16][R222.64], P1 ;  /* 0x72008000def47fae */ /* 0x0009e40008921850 */
[----:B----4-:R-:W-:-:S02]  /*11870*/  IMAD.WIDE R222, R152, 0x4, R4 ;  /* 0x0000000498de7825 */ /* 0x010fc400078e0204 */
[----:B------:R-:W4:Y:S01]  /*11880*/  LDL.LU.64 R4, [R1+0x2c8] ;  /* 0x0002c80001047983 */ /* 0x000f220000300a00 */
[----:B---3--:R-:W-:-:S04]  /*11890*/  SEL R98, R214, RZ, P0 ;  /* 0x000000ffd6627207 */ /* 0x008fc80000000000 */
[----:B------:R-:W-:Y:S01]  /*118a0*/  ISETP.NE.U32.AND P1, PT, R98, RZ, PT ;  /* 0x000000ff6200720c */ /* 0x000fe20003f25070 */
[----:B------:R1:W-:-:S12]  /*118b0*/  STL.64 [R1+0x68], R222 ;  /* 0x000068de01007387 */ /* 0x0003d80000100a00 */
[----:B------:R1:W-:Y:S01]  /*118c0*/  LDGSTS.E [R244+0x74000], desc[UR16][R222.64], P1 ;  /* 0x74000000def47fae */ /* 0x0003e20008921850 */
[----:B------:R-:W-:-:S04]  /*118d0*/  SEL R98, R216, RZ, P0 ;  /* 0x000000ffd8627207 */ /* 0x000fc80000000000 */
[----:B------:R-:W-:Y:S01]  /*118e0*/  ISETP.NE.U32.AND P1, PT, R98, RZ, PT ;  /* 0x000000ff6200720c */ /* 0x000fe20003f25070 */
[----:B-1----:R-:W-:Y:S02]  /*118f0*/  IMAD.WIDE R222, R152, 0x4, R220 ;  /* 0x0000000498de7825 */ /* 0x002fe400078e02dc */
[----:B------:R-:W3:Y:S10]  /*11900*/  LDL.LU.64 R220, [R1+0x2c0] ;  /* 0x0002c00001dc7983 */ /* 0x000ef40000300a00 */
[----:B------:R4:W-:Y:S04]  /*11910*/  LDGSTS.E [R244+0x74008], desc[UR16][R222.64], P1 ;  /* 0x74008000def47fae */ /* 0x0009e80008921850 */
[----:B------:R-:W-:Y:S01]  /*11920*/  STL.64 [R1+0x70], R222 ;  /* 0x000070de01007387 */ /* 0x000fe20000100a00 */
[----:B--2---:R-:W-:-:S04]  /*11930*/  SEL R98, R217, RZ, P0 ;  /* 0x000000ffd9627207 */ /* 0x004fc80000000000 */
[----:B------:R-:W-:Y:S01]  /*11940*/  ISETP.NE.U32.AND P1, PT, R98, RZ, PT ;  /* 0x000000ff6200720c */ /* 0x000fe20003f25070 */
[----:B------:R-:W-:Y:S01]  /*11950*/  IMAD.WIDE R156, R152, 0x4, R156 ;  /* 0x00000004989c7825 */ /* 0x000fe200078e029c */
[----:B------:R-:W-:-:S04]  /*11960*/  SEL R98, R213, RZ, P0 ;  /* 0x000000ffd5627207 */ /* 0x000fc80000000000 */
[----:B------:R-:W-:Y:S07]  /*11970*/  STL.64 [R1+0x78], R156 ;  /* 0x0000789c01007387 */ /* 0x000fee0000100a00 */
[----:B------:R-:W-:Y:S01]  /*11980*/  LDGSTS.E [R244+0x76000], desc[UR16][R156.64], P1 ;  /* 0x760000009cf47fae */ /* 0x000fe20008921850 */
[----:B------:R-:W-:-:S03]  /*11990*/  ISETP.NE.U32.AND P1, PT, R98, RZ, PT ;  /* 0x000000ff6200720c */ /* 0x000fc60003f25070 */
[----:B------:R-:W2:Y:S01]  /*119a0*/  LDL.LU.64 R216, [R1+0x2b8] ;  /* 0x0002b80001d87983 */ /* 0x000ea20000300a00 */
[----:B------:R-:W-:Y:S01]  /*119b0*/  IMAD.WIDE R6, R152, 0x4, R6 ;  /* 0x0000000498067825 */ /* 0x000fe200078e0206 */
[----:B------:R-:W-:-:S04]  /*119c0*/  SEL R98, R11, RZ, P0 ;  /* 0x000000ff0b627207 */ /* 0x000fc80000000000 */
[----:B------:R1:W-:Y:S04]  /*119d0*/  STL.64 [R1+0x80], R6 ;  /* 0x0000800601007387 */ /* 0x0003e80000100a00 */
[----:B------:R2:W-:Y:S01]  /*119e0*/  LDGSTS.E [R244+0x76008], desc[UR16][R6.64], P1 ;  /* 0x7600800006f47fae */ /* 0x0005e20008921850 */
[----:B------:R-:W-:Y:S01]  /*119f0*/  ISETP.NE.U32.AND P1, PT, R98, RZ, PT ;  /* 0x000000ff6200720c */ /* 0x000fe20003f25070 */
[C---:B------:R-:W-:Y:S02]  /*11a00*/  IMAD.WIDE R196, R152.reuse, 0x4, R196 ;  /* 0x0000000498c47825 */ /* 0x040fe400078e02c4 */
[----:B-1----:R-:W2:Y:S04]  /*11a10*/  LDL.LU.64 R6, [R1+0x2a8] ;  /* 0x0002a80001067983 */ /* 0x002ea80000300a00 */
[----:B------:R1:W-:Y:S06]  /*11a20*/  STL.64 [R1+0x88], R196 ;  /* 0x000088c401007387 */ /* 0x0003ec0000100a00 */
[----:B------:R2:W-:Y:S01]  /*11a30*/  LDGSTS.E [R243+0x70000], desc[UR16][R196.64], P1 ;  /* 0x70000000c4f37fae */ /* 0x0005e20008921850 */
[----:B----4-:R-:W-:-:S03]  /*11a40*/  IMAD.WIDE R222, R152, 0x4, R4 ;  /* 0x0000000498de7825 */ /* 0x010fc600078e0204 */
[----:B-1----:R-:W4:Y:S04]  /*11a50*/  LDL.LU.64 R196, [R1+0x2a0] ;  /* 0x0002a00001c47983 */ /* 0x002f280000300a00 */
[----:B------:R-:W4:Y:S01]  /*11a60*/  LDL.LU.64 R4, [R1+0x298] ;  /* 0x0002980001047983 */ /* 0x000f220000300a00 */
[----:B------:R-:W-:-:S04]  /*11a70*/  SEL R98, R10, RZ, P0 ;  /* 0x000000ff0a627207 */ /* 0x000fc80000000000 */
[----:B------:R-:W-:Y:S02]  /*11a80*/  ISETP.NE.U32.AND P1, PT, R98, RZ, PT ;  /* 0x000000ff6200720c */ /* 0x000fe40003f25070 */
[----:B------:R-:W-:-:S11]  /*11a90*/  SEL R98, R9, RZ, P0 ;  /* 0x000000ff09627207 */ /* 0x000fd60000000000 */
[----:B------:R1:W-:Y:S01]  /*11aa0*/  LDGSTS.E [R243+0x70008], desc[UR16][R222.64], P1 ;  /* 0x70008000def37fae */ /* 0x0003e20008921850 */
[----:B------:R-:W-:Y:S01]  /*11ab0*/  ISETP.NE.U32.AND P1, PT, R98, RZ, PT ;  /* 0x000000ff6200720c */ /* 0x000fe20003f25070 */
[----:B---3--:R-:W-:Y:S01]  /*11ac0*/  IMAD.WIDE R220, R152, 0x4, R220 ;  /* 0x0000000498dc7825 */ /* 0x008fe200078e02dc */
[----:B------:R-:W-:-:S11]  /*11ad0*/  SEL R98, R8, RZ, P0 ;  /* 0x000000ff08627207 */ /* 0x000fd60000000000 */
[----:B------:R-:W-:Y:S01]  /*11ae0*/  LDGSTS.E [R243+0x72000], desc[UR16][R220.64], P1 ;  /* 0x72000000dcf37fae */ /* 0x000fe20008921850 */
[----:B------:R-:W-:Y:S02]  /*11af0*/  ISETP.NE.U32.AND P1, PT, R98, RZ, PT ;  /* 0x000000ff6200720c */ /* 0x000fe40003f25070 */
[----:B------:R-:W-:Y:S01]  /*11b00*/  SEL R98, R248, RZ, P0 ;  /* 0x000000fff8627207 */ /* 0x000fe20000000000 */
[----:B------:R3:W-:Y:S04]  /*11b10*/  STL.64 [R1+0xa8], R222 ;  /* 0x0000a8de01007387 */ /* 0x0007e80000100a00 */
[----:B------:R1:W-:Y:S04]  /*11b20*/  STL.64 [R1+0xb0], R220 ;  /* 0x0000b0dc01007387 */ /* 0x0003e80000100a00 */
[----:B---3--:R-:W3:Y:S01]  /*11b30*/  LDL.LU.64 R222, [R1+0x2b0] ;  /* 0x0002b00001de7983 */ /* 0x008ee20000300a00 */
[----:B--2---:R-:W-:-:S05]  /*11b40*/  IMAD.WIDE R216, R152, 0x4, R216 ;  /* 0x0000000498d87825 */ /* 0x004fca00078e02d8 */
[----:B------:R-:W-:Y:S01]  /*11b50*/  LDGSTS.E [R243+0x72008], desc[UR16][R216.64], P1 ;  /* 0x72008000d8f37fae */ /* 0x000fe20008921850 */
[----:B------:R-:W-:Y:S02]  /*11b60*/  ISETP.NE.U32.AND P1, PT, R98, RZ, PT ;  /* 0x000000ff6200720c */ /* 0x000fe40003f25070 */
[----:B------:R-:W-:Y:S01]  /*11b70*/  SEL R98, R245, RZ, P0 ;  /* 0x000000fff5627207 */ /* 0x000fe20000000000 */
[----:B------:R-:W-:-:S10]  /*11b80*/  IMAD.WIDE R6, R152, 0x4, R6 ;  /* 0x0000000498067825 */ /* 0x000fd400078e0206 */
[----:B------:R2:W-:Y:S01]  /*11b90*/  LDGSTS.E [R243+0x74000], desc[UR16][R6.64], P1 ;  /* 0x7400000006f37fae */ /* 0x0005e20008921850 */
[----:B------:R-:W-:Y:S02]  /*11ba0*/  ISETP.NE.U32.AND P1, PT, R98, RZ, PT ;  /* 0x000000ff6200720c */ /* 0x000fe40003f25070 */
[----:B------:R-:W-:Y:S01]  /*11bb0*/  SEL R98, R155, RZ, P0 ;  /* 0x000000ff9b627207 */ /* 0x000fe20000000000 */
[----:B------:R2:W-:Y:S04]  /*11bc0*/  STL.64 [R1+0xc0], R216 ;  /* 0x0000c0d801007387 */ /* 0x0005e80000100a00 */
[----:B-1----:R-:W3:Y:S04]  /*11bd0*/  LDL.LU.64 R220, [R1+0x288] ;  /* 0x0002880001dc7983 */ /* 0x002ee80000300a00 */
[----:B------:R-:W-:Y:S01]  /*11be0*/  STL.64 [R1+0xc8], R6 ;  /* 0x0000c80601007387 */ /* 0x000fe20000100a00 */
[----:B----4-:R-:W-:-:S03]  /*11bf0*/  IMAD.WIDE R196, R152, 0x4, R196 ;  /* 0x0000000498c47825 */ /* 0x010fc600078e02c4 */
[----:B--2---:R-:W2:Y:S01]  /*11c00*/  LDL.LU.64 R216, [R1+0x280] ;  /* 0x0002800001d87983 */ /* 0x004ea20000300a00 */
[----:B------:R-:W-:-:S03]  /*11c10*/  IMAD.WIDE R4, R152, 0x4, R4 ;  /* 0x0000000498047825 */ /* 0x000fc600078e0204 */
[----:B------:R1:W-:Y:S04]  /*11c20*/  STL.64 [R1+0xd0], R196 ;  /* 0x0000d0c401007387 */ /* 0x0003e80000100a00 */
[----:B------:R-:W-:Y:S01]  /*11c30*/  LDGSTS.E [R243+0x74008], desc[UR16][R196.64], P1 ;  /* 0x74008000c4f37fae */ /* 0x000fe20008921850 */
[----:B------:R-:W-:Y:S02]  /*11c40*/  ISETP.NE.U32.AND P1, PT, R98, RZ, PT ;  /* 0x000000ff6200720c */ /* 0x000fe40003f25070 */
[----:B------:R-:W-:Y:S01]  /*11c50*/  SEL R98, R249, RZ, P0 ;  /* 0x000000fff9627207 */ /* 0x000fe20000000000 */
[----:B-1----:R-:W4:Y:S04]  /*11c60*/  LDL.LU.64 R196, [R1+0x850] ;  /* 0x0008500001c47983 */ /* 0x002f280000300a00 */
[----:B------:R-:W-:Y:S04]  /*11c70*/  STL.64 [R1+0xd8], R4 ;  /* 0x0000d80401007387 */ /* 0x000fe80000100a00 */
[----:B------:R-:W2:Y:S04]  /*11c80*/  LDL.LU.64 R248, [R1+0x290] ;  /* 0x0002900001f87983 */ /* 0x000ea80000300a00 */
[----:B------:R-:W-:Y:S01]  /*11c90*/  LDGSTS.E [R243+0x76000], desc[UR16][R4.64], P1 ;  /* 0x7600000004f37fae */ /* 0x000fe20008921850 */
[----:B------:R-:W-:-:S02]  /*11ca0*/  ISETP.NE.U32.AND P1, PT, R98, RZ, PT ;  /* 0x000000ff6200720c */ /* 0x000fc40003f25070 */
[----:B------:R-:W-:Y:S02]  /*11cb0*/  SEL R98, R153, RZ, P0 ;  /* 0x000000ff99627207 */ /* 0x000fe40000000000 */
[----:B------:R-:W-:Y:S01]  /*11cc0*/  SEL R218, RZ, 0x4, P6 ;  /* 0x00000004ffda7807 */ /* 0x000fe20003000000 */
[----:B---3--:R-:W-:Y:S01]  /*11cd0*/  IMAD.WIDE R222, R152, 0x4, R222 ;  /* 0x0000000498de7825 */ /* 0x008fe200078e02de */
[----:B------:R-:W-:-:S04]  /*11ce0*/  LOP3.LUT R212, R3, 0x2e, RZ, 0xfc, !PT ;  /* 0x0000002e03d47812 */ /* 0x000fc800078efcff */
[----:B------:R-:W-:-:S04]  /*11cf0*/  ISETP.GE.AND P6, PT, R212, UR4, PT ;  /* 0x00000004d4007c0c */ /* 0x000fc8000bfc6270 */
[----:B------:R-:W-:Y:S02]  /*11d00*/  SEL R215, RZ, 0x4, P6 ;  /* 0x00000004ffd77807 */ /* 0x000fe40003000000 */
[----:B------:R-:W-:-:S04]  /*11d10*/  LOP3.LUT R212, R3, 0x4c, RZ, 0xfc, !PT ;  /* 0x0000004c03d47812 */ /* 0x000fc800078efcff */
[----:B------:R-:W-:-:S04]  /*11d20*/  ISETP.GE.AND P6, PT, R212, UR4, PT ;  /* 0x00000004d4007c0c */ /* 0x000fc8000bfc6270 */
[----:B------:R-:W-:Y:S02]  /*11d30*/  SEL R214, RZ, 0x4, P6 ;  /* 0x00000004ffd67807 */ /* 0x000fe40003000000 */
[----:B------:R-:W-:-:S04]  /*11d40*/  LOP3.LUT R212, R3, 0x4e, RZ, 0xfc, !PT ;  /* 0x0000004e03d47812 */ /* 0x000fc800078efcff */
[----:B------:R-:W-:Y:S01]  /*11d50*/  ISETP.GE.AND P6, PT, R212, UR4, PT ;  /* 0x00000004d4007c0c */ /* 0x000fe2000bfc6270 */
[----:B------:R-:W-:-:S03]  /*11d60*/  IMAD.WIDE R194, R152, 0x4, R194 ;  /* 0x0000000498c27825 */ /* 0x000fc600078e02c2 */
[----:B------:R-:W-:Y:S02]  /*11d70*/  SEL R212, RZ, 0x4, P6 ;  /* 0x00000004ffd47807 */ /* 0x000fe40003000000 */
[----:B------:R-:W-:Y:S01]  /*11d80*/  SEL R157, RZ, 0x4, P2 ;  /* 0x00000004ff9d7807 */ /* 0x000fe20001000000 */
[----:B------:R-:W-:Y:S01]  /*11d90*/  IMAD.WIDE R192, R152, 0x4, R192 ;  /* 0x0000000498c07825 */ /* 0x000fe200078e02c0 */
[----:B------:R-:W-:-:S03]  /*11da0*/  SEL R156, RZ, 0x4, P3 ;  /* 0x00000004ff9c7807 */ /* 0x000fc60001800000 */
[----:B------:R-:W-:Y:S01]  /*11db0*/  IMAD.WIDE R190, R152, 0x4, R190 ;  /* 0x0000000498be7825 */ /* 0x000fe200078e02be */
[----:B------:R-:W-:-:S04]  /*11dc0*/  LOP3.LUT R213, R3, 0x10, RZ, 0xfc, !PT ;  /* 0x0000001003d57812 */ /* 0x000fc800078efcff */
[----:B------:R-:W-:-:S04]  /*11dd0*/  ISETP.GE.AND P6, PT, R213, UR4, PT ;  /* 0x00000004d5007c0c */ /* 0x000fc8000bfc6270 */
[----:B------:R-:W-:Y:S02]  /*11de0*/  SEL R11, RZ, 0x4, P6 ;  /* 0x00000004ff0b7807 */ /* 0x000fe40003000000 */
        /* <DEDUP_REMOVED lines=14> */
[----:B------:R-:W-:-:S04]  /*11ed0*/  IMAD.WIDE R220, R152, 0x4, R220 ;  /* 0x0000000498dc7825 */ /* 0x000fc800078e02dc */
[----:B--2---:R-:W-:-:S05]  /*11ee0*/  IMAD.WIDE R248, R152, 0x4, R248 ;  /* 0x0000000498f87825 */ /* 0x004fca00078e02f8 */
[----:B------:R-:W-:Y:S01]  /*11ef0*/  LDGSTS.E [R243+0x76008], desc[UR16][R248.64], P1 ;  /* 0x76008000f8f37fae */ /* 0x000fe20008921850 */
[----:B------:R-:W-:Y:S02]  /*11f00*/  ISETP.NE.U32.AND P1, PT, R98, RZ, PT ;  /* 0x000000ff6200720c */ /* 0x000fe40003f25070 */
[----:B------:R-:W-:-:S11]  /*11f10*/  SEL R98, R99, RZ, P0 ;  /* 0x000000ff63627207 */ /* 0x000fd60000000000 */
[----:B------:R-:W-:Y:S01]  /*11f20*/  LDGSTS.E [R242+0x70000], desc[UR16][R222.64], P1 ;  /* 0x70000000def27fae */ /* 0x000fe20008921850 */
[----:B------:R-:W-:Y:S02]  /*11f30*/  ISETP.NE.U32.AND P1, PT, R98, RZ, PT ;  /* 0x000000ff6200720c */ /* 0x000fe40003f25070 */
[----:B------:R-:W-:Y:S01]  /*11f40*/  SEL R98, R218, RZ, P0 ;  /* 0x000000ffda627207 */ /* 0x000fe20000000000 */
[----:B------:R-:W-:-:S10]  /*11f50*/  IMAD.WIDE R216, R152, 0x4, R216 ;  /* 0x0000000498d87825 */ /* 0x000fd400078e02d8 */
[----:B------:R-:W-:Y:S01]  /*11f60*/  LDGSTS.E [R242+0x70008], desc[UR16][R220.64], P1 ;  /* 0x70008000dcf27fae */ /* 0x000fe20008921850 */
[----:B------:R-:W-:Y:S02]  /*11f70*/  ISETP.NE.U32.AND P1, PT, R98, RZ, PT ;  /* 0x000000ff6200720c */ /* 0x000fe40003f25070 */
[----:B------:R-:W-:-:S11]  /*11f80*/  SEL R98, R215, RZ, P0 ;  /* 0x000000ffd7627207 */ /* 0x000fd60000000000 */
        /* <DEDUP_REMOVED lines=15> */
[----:B------:R-:W-:Y:S01]  /*12080*/  SEL R98, R11, RZ, P0 ;  /* 0x000000ff0b627207 */ /* 0x000fe20000000000 */
[----:B------:R-:W-:Y:S04]  /*12090*/  STL.64 [R1+0xe0], R248 ;  /* 0x0000e0f801007387 */ /* 0x000fe80000100a00 */
[----:B------:R-:W-:Y:S04]  /*120a0*/  STL.64 [R1+0xe8], R222 ;  /* 0x0000e8de01007387 */ /* 0x000fe80000100a00 */
[----:B------:R-:W-:Y:S04]  /*120b0*/  STL.64 [R1+0xf0], R220 ;  /* 0x0000f0dc01007387 */ /* 0x000fe80000100a00 */
[----:B------:R1:W-:Y:S01]  /*120c0*/  LDGSTS.E [R242+0x76008], desc[UR16][R156.64], P1 ;  /* 0x760080009cf27fae */ /* 0x0003e20008921850 */
[----:B------:R-:W-:-:S03]  /*120d0*/  ISETP.NE.U32.AND P1, PT, R98, RZ, PT ;  /* 0x000000ff6200720c */ /* 0x000fc60003f25070 */
[----:B------:R-:W-:Y:S04]  /*120e0*/  STL.64 [R1+0x100], R216 ;  /* 0x000100d801007387 */ /* 0x000fe80000100a00 */
[----:B------:R-:W-:Y:S04]  /*120f0*/  STL.64 [R1+0x128], R210 ;  /* 0x000128d201007387 */ /* 0x000fe80000100a00 */
[----:B------:R-:W-:Y:S04]  /*12100*/  STL.64 [R1+0x130], R194 ;  /* 0x000130c201007387 */ /* 0x000fe80000100a00 */
[----:B------:R-:W-:Y:S04]  /*12110*/  STL.64 [R1+0x140], R192 ;  /* 0x000140c001007387 */ /* 0x000fe80000100a00 */
[----:B------:R-:W-:Y:S01]  /*12120*/  STL.64 [R1+0x160], R190 ;  /* 0x000160be01007387 */ /* 0x000fe20000100a00 */
[----:B------:R-:W-:-:S03]  /*12130*/  SEL R98, R10, RZ, P0 ;  /* 0x000000ff0a627207 */ /* 0x000fc60000000000 */
[----:B------:R1:W-:Y:S02]  /*12140*/  STL.64 [R1+0x170], R156 ;  /* 0x0001709c01007387 */ /* 0x0003e40000100a00 */
[----:B-1----:R-:W-:-:S05]  /*12150*/  IMAD.WIDE R156, R152, 0x4, R186 ;  /* 0x00000004989c7825 */ /* 0x002fca00078e02ba */
[----:B------:R-:W-:Y:S01]  /*12160*/  LDGSTS.E [R241+0x70000], desc[UR16][R156.64], P1 ;  /* 0x700000009cf17fae */ /* 0x000fe20008921850 */
[----:B------:R-:W-:Y:S01]  /*12170*/  ISETP.NE.U32.AND P1, PT, R98, RZ, PT ;  /* 0x000000ff6200720c */ /* 0x000fe20003f25070 */
[----:B------:R-:W-:Y:S01]  /*12180*/  IMAD.WIDE R10, R152, 0x4, R184 ;  /* 0x00000004980a7825 */ /* 0x000fe200078e02b8 */
[----:B------:R-:W-:Y:S01]  /*12190*/  SEL R98, R9, RZ, P0 ;  /* 0x000000ff09627207 */ /* 0x000fe20000000000 */
[----:B------:R-:W-:Y:S10]  /*121a0*/  STL.64 [R1+0x820], R242 ;  /* 0x000820f201007387 */ /* 0x000ff40000100a00 */
[----:B------:R1:W-:Y:S01]  /*121b0*/  LDGSTS.E [R241+0x70008], desc[UR16][R10.64], P1 ;  /* 0x700080000af17fae */ /* 0x0003e20008921850 */
[----:B------:R-:W-:-:S03]  /*121c0*/  ISETP.NE.U32.AND P1, PT, R98, RZ, PT ;  /* 0x000000ff6200720c */ /* 0x000fc60003f25070 */
        /* <DEDUP_REMOVED lines=8> */
[----:B------:R-:W-:Y:S01]  /*12250*/  STL.64 [R1+0x1b0], R10 ;  /* 0x0001b00a01007387 */ /* 0x000fe20000100a00 */
[----:B------:R-:W-:-:S09]  /*12260*/  SEL R6, RZ, 0x4, P6 ;  /* 0x00000004ff067807 */ /* 0x000fd20003000000 */
[----:B------:R1:W-:Y:S01]  /*12270*/  LDGSTS.E [R241+0x72008], desc[UR16][R8.64], P1 ;  /* 0x7200800008f17fae */ /* 0x0003e20008921850 */
[----:B------:R-:W-:-:S03]  /*12280*/  ISETP.NE.U32.AND P1, PT, R98, RZ, PT ;  /* 0x000000ff6200720c */ /* 0x000fc60003f25070 */
[----:B------:R1:W-:Y:S01]  /*12290*/  STL.64 [R1+0x1c0], R8 ;  /* 0x0001c00801007387 */ /* 0x0003e20000100a00 */
[----:B------:R-:W-:Y:S01]  /*122a0*/  SEL R98, R6, RZ, P0 ;  /* 0x000000ff06627207 */ /* 0x000fe20000000000 */
[----:B-1----:R-:W-:-:S08]  /*122b0*/  IMAD.WIDE R8, R152, 0x4, R198 ;  /* 0x0000000498087825 */ /* 0x002fd000078e02c6 */
[----:B------:R-:W-:Y:S01]  /*122c0*/  LDGSTS.E [R241+0x74000], desc[UR16][R8.64], P1 ;  /* 0x7400000008f17fae */ /* 0x000fe20008921850 */
[----:B------:R-:W-:Y:S02]  /*122d0*/  ISETP.NE.U32.AND P1, PT, R98, RZ, PT ;  /* 0x000000ff6200720c */ /* 0x000fe40003f25070 */
[----:B------:R-:W-:Y:S01]  /*122e0*/  SEL R5, RZ, 0x4, P4 ;  /* 0x00000004ff057807 */ /* 0x000fe20002000000 */
[----:B------:R-:W-:-:S03]  /*122f0*/  IMAD.WIDE R6, R152, 0x4, R200 ;  /* 0x0000000498067825 */ /* 0x000fc600078e02c8 */
[----:B------:R-:W-:Y:S02]  /*12300*/  SEL R98, R5, RZ, P0 ;  /* 0x000000ff05627207 */ /* 0x000fe40000000000 */
[----:B------:R-:W-:-:S05]  /*12310*/  LOP3.LUT R213, R3, 0x14, RZ, 0xfc, !PT ;  /* 0x0000001403d57812 */ /* 0x000fca00078efcff */
[----:B------:R1:W-:Y:S01]  /*12320*/  LDGSTS.E [R241+0x74008], desc[UR16][R6.64], P1 ;  /* 0x7400800006f17fae */ /* 0x0003e20008921850 */
[----:B------:R-:W-:Y:S02]  /*12330*/  ISETP.NE.U32.AND P1, PT, R98, RZ, PT ;  /* 0x000000ff6200720c */ /* 0x000fe40003f25070 */
[----:B------:R-:W-:Y:S01]  /*12340*/  SEL R4, RZ, 0x4, P5 ;  /* 0x00000004ff047807 */ /* 0x000fe20002800000 */
[----:B------:R-:W-:Y:S01]  /*12350*/  STL.64 [R1+0x1d0], R8 ;  /* 0x0001d00801007387 */ /* 0x000fe20000100a00 */
[----:B------:R-:W-:-:S03]  /*12360*/  ISETP.GE.AND P6, PT, R213, UR4, PT ;  /* 0x00000004d5007c0c */ /* 0x000fc6000bfc6270 */
[----:B------:R1:W-:Y:S01]  /*12370*/  STL.64 [R1+0x1d8], R6 ;  /* 0x0001d80601007387 */ /* 0x0003e20000100a00 */
[----:B------:R-:W-:Y:S02]  /*12380*/  LOP3.LUT R213, R3, 0x16, RZ, 0xfc, !PT ;  /* 0x0000001603d57812 */ /* 0x000fe400078efcff */
[----:B------:R-:W-:Y:S02]  /*12390*/  SEL R98, R4, RZ, P0 ;  /* 0x000000ff04627207 */ /* 0x000fe40000000000 */
[----:B------:R-:W-:Y:S02]  /*123a0*/  SEL R249, RZ, 0x4, P6 ;  /* 0x00000004fff97807 */ /* 0x000fe40003000000 */
[----:B------:R-:W-:Y:S01]  /*123b0*/  ISETP.GE.AND P6, PT, R213, UR4, PT ;  /* 0x00000004d5007c0c */ /* 0x000fe2000bfc6270 */
[----:B-1----:R-:W-:Y:S01]  /*123c0*/  IMAD.WIDE R6, R152, 0x4, R166 ;  /* 0x0000000498067825 */ /* 0x002fe200078e02a6 */
[----:B------:R-:W-:-:S04]  /*123d0*/  LOP3.LUT R213, R3, 0x34, RZ, 0xfc, !PT ;  /* 0x0000003403d57812 */ /* 0x000fc800078efcff */
[----:B------:R-:W-:Y:S01]  /*123e0*/  LDGSTS.E [R241+0x76000], desc[UR16][R6.64], P1 ;  /* 0x7600000006f17fae */ /* 0x000fe20008921850 */
[----:B------:R-:W-:Y:S02]  /*123f0*/  ISETP.NE.U32.AND P1, PT, R98, RZ, PT ;  /* 0x000000ff6200720c */ /* 0x000fe40003f25070 */
[----:B------:R-:W-:Y:S02]  /*12400*/  SEL R248, RZ, 0x4, P6 ;  /* 0x00000004fff87807 */ /* 0x000fe40003000000 */
[----:B------:R-:W-:Y:S02]  /*12410*/  ISETP.GE.AND P6, PT, R213, UR4, PT ;  /* 0x00000004d5007c0c */ /* 0x000fe4000bfc6270 */
[----:B------:R-:W-:Y:S01]  /*12420*/  LOP3.LUT R213, R3, 0x36, RZ, 0xfc, !PT ;  /* 0x0000003603d57812 */ /* 0x000fe200078efcff */
[----:B------:R-:W-:Y:S01]  /*12430*/  IMAD.WIDE R4, R152, 0x4, R160 ;  /* 0x0000000498047825 */ /* 0x000fe200078e02a0 */
[----:B------:R-:W-:Y:S02]  /*12440*/  SEL R245, RZ, 0x4, P6 ;  /* 0x00000004fff57807 */ /* 0x000fe40003000000 */
[----:B------:R-:W-:-:S02]  /*12450*/  ISETP.GE.AND P6, PT, R213, UR4, PT ;  /* 0x00000004d5007c0c */ /* 0x000fc4000bfc6270 */
[----:B------:R-:W-:Y:S01]  /*12460*/  LOP3.LUT R213, R3, 0x54, RZ, 0xfc, !PT ;  /* 0x0000005403d57812 */ /* 0x000fe200078efcff */
[----:B------:R1:W-:Y:S01]  /*12470*/  LDGSTS.E [R241+0x76008], desc[UR16][R4.64], P1 ;  /* 0x7600800004f17fae */ /* 0x0003e20008921850 */
[----:B------:R-:W-:Y:S02]  /*12480*/  SEL R98, R249, RZ, P0 ;  /* 0x000000fff9627207 */ /* 0x000fe40000000000 */
[----:B------:R-:W-:Y:S02]  /*12490*/  SEL R210, RZ, 0x4, P6 ;  /* 0x00000004ffd27807 */ /* 0x000fe40003000000 */
[----:B------:R-:W-:Y:S02]  /*124a0*/  ISETP.GE.AND P6, PT, R213, UR4, PT ;  /* 0x00000004d5007c0c */ /* 0x000fe4000bfc6270 */
[----:B------:R-:W-:Y:S02]  /*124b0*/  ISETP.NE.U32.AND P1, PT, R98, RZ, PT ;  /* 0x000000ff6200720c */ /* 0x000fe40003f25070 */
[----:B------:R-:W-:-:S02]  /*124c0*/  LOP3.LUT R213, R3, 0x56, RZ, 0xfc, !PT ;  /* 0x0000005603d57812 */ /* 0x000fc400078efcff */
[----:B------:R-:W-:Y:S01]  /*124d0*/  SEL R155, RZ, 0x4, P6 ;  /* 0x00000004ff9b7807 */ /* 0x000fe20003000000 */
[----:B------:R-:W-:Y:S01]  /*124e0*/  STL.64 [R1+0x1e0], R6 ;  /* 0x0001e00601007387 */ /* 0x000fe20000100a00 */
[----:B------:R-:W-:Y:S02]  /*124f0*/  ISETP.GE.AND P6, PT, R213, UR4, PT ;  /* 0x00000004d5007c0c */ /* 0x000fe4000bfc6270 */
[----:B------:R-:W-:Y:S01]  /*12500*/  LOP3.LUT R213, R3, 0x18, RZ, 0xfc, !PT ;  /* 0x0000001803d57812 */ /* 0x000fe200078efcff */
[----:B------:R1:W-:Y:S01]  /*12510*/  STL.64 [R1+0x1e8], R4 ;  /* 0x0001e80401007387 */ /* 0x0003e20000100a00 */
[----:B------:R-:W-:Y:S02]  /*12520*/  SEL R192, RZ, 0x4, P6 ;  /* 0x00000004ffc07807 */ /* 0x000fe40003000000 */
[----:B------:R-:W-:Y:S02]  /*12530*/  ISETP.GE.AND P6, PT, R213, UR4, PT ;  /* 0x00000004d5007c0c */ /* 0x000fe4000bfc6270 */
[----:B------:R-:W-:-:S02]  /*12540*/  SEL R98, R248, RZ, P0 ;  /* 0x000000fff8627207 */ /* 0x000fc40000000000 */
[----:B------:R-:W-:Y:S01]  /*12550*/  LOP3.LUT R213, R3, 0x1a, RZ, 0xfc, !PT ;  /* 0x0000001a03d57812 */ /* 0x000fe200078efcff */
[----:B-1----:R-:W-:Y:S01]  /*12560*/  IMAD.WIDE R4, R152, 0x4, R158 ;  /* 0x0000000498047825 */ /* 0x002fe200078e029e */
[----:B------:R-:W-:Y:S02]  /*12570*/  SEL R99, RZ, 0x4, P6 ;  /* 0x00000004ff637807 */ /* 0x000fe40003000000 */
[----:B------:R-:W-:Y:S02]  /*12580*/  ISETP.GE.AND P6, PT, R213, UR4, PT ;  /* 0x00000004d5007c0c */ /* 0x000fe4000bfc6270 */
[----:B------:R1:W-:Y:S01]  /*12590*/  LDGSTS.E [R240+0x70000], desc[UR16][R4.64], P1 ;  /* 0x7000000004f07fae */ /* 0x0003e20008921850 */
[----:B------:R-:W-:Y:S02]  /*125a0*/  ISETP.NE.U32.AND P1, PT, R98, RZ, PT ;  /* 0x000000ff6200720c */ /* 0x000fe40003f25070 */
[----:B------:R-:W-:Y:S02]  /*125b0*/  LOP3.LUT R213, R3, 0x38, RZ, 0xfc, !PT ;  /* 0x0000003803d57812 */ /* 0x000fe400078efcff */
[----:B------:R-:W-:Y:S01]  /*125c0*/  SEL R188, RZ, 0x4, P6 ;  /* 0x00000004ffbc7807 */ /* 0x000fe20003000000 */
[----:B------:R1:W-:Y:S01]  /*125d0*/  STL.64 [R1+0x1f0], R4 ;  /* 0x0001f00401007387 */ /* 0x0003e20000100a00 */
[----:B------:R-:W-:-:S02]  /*125e0*/  ISETP.GE.AND P6, PT, R213, UR4, PT ;  /* 0x00000004d5007c0c */ /* 0x000fc4000bfc6270 */
[----:B------:R-:W-:Y:S02]  /*125f0*/  LOP3.LUT R213, R3, 0x3a, RZ, 0xfc, !PT ;  /* 0x0000003a03d57812 */ /* 0x000fe400078efcff */
[----:B------:R-:W-:Y:S02]  /*12600*/  SEL R153, RZ, 0x4, P6 ;  /* 0x00000004ff997807 */ /* 0x000fe40003000000 */
[----:B------:R-:W-:Y:S02]  /*12610*/  SEL R98, R245, RZ, P0 ;  /* 0x000000fff5627207 */ /* 0x000fe40000000000 */
[----:B------:R-:W-:Y:S01]  /*12620*/  ISETP.GE.AND P6, PT, R213, UR4, PT ;  /* 0x00000004d5007c0c */ /* 0x000fe2000bfc6270 */
[----:B-1----:R-:W-:Y:S01]  /*12630*/  IMAD.WIDE R4, R152, 0x4, R148 ;  /* 0x0000000498047825 */ /* 0x002fe200078e0294 */
[----:B------:R-:W-:Y:S02]  /*12640*/  LOP3.LUT R213, R3, 0x58, RZ, 0xfc, !PT ;  /* 0x0000005803d57812 */ /* 0x000fe400078efcff */
[----:B------:R-:W-:-:S02]  /*12650*/  SEL R184, RZ, 0x4, P6 ;  /* 0x00000004ffb87807 */ /* 0x000fc40003000000 */
[----:B------:R1:W-:Y:S01]  /*12660*/  LDGSTS.E [R240+0x70008], desc[UR16][R4.64], P1 ;  /* 0x7000800004f07fae */ /* 0x0003e20008921850 */
[----:B------:R-:W-:Y:S02]  /*12670*/  ISETP.NE.U32.AND P1, PT, R98, RZ, PT ;  /* 0x000000ff6200720c */ /* 0x000fe40003f25070 */
[----:B------:R-:W-:Y:S02]  /*12680*/  ISETP.GE.AND P6, PT, R213, UR4, PT ;  /* 0x00000004d5007c0c */ /* 0x000fe4000bfc6270 */
[----:B------:R-:W-:Y:S01]  /*12690*/  LOP3.LUT R213, R3, 0x5a, RZ, 0xfc, !PT ;  /* 0x0000005a03d57812 */ /* 0x000fe200078efcff */
[----:B------:R1:W-:Y:S01]  /*126a0*/  STL.64 [R1+0x200], R4 ;  /* 0x0002000401007387 */ /* 0x0003e20000100a00 */
[----:B------:R-:W-:Y:S02]  /*126b0*/  SEL R182, RZ, 0x4, P6 ;  /* 0x00000004ffb67807 */ /* 0x000fe40003000000 */
[----:B------:R-:W-:Y:S02]  /*126c0*/  ISETP.GE.AND P6, PT, R213, UR4, PT ;  /* 0x00000004d5007c0c */ /* 0x000fe4000bfc6270 */
[----:B------:R-:W-:-:S02]  /*126d0*/  LOP3.LUT R213, R3, 0x1c, RZ, 0xfc, !PT ;  /* 0x0000001c03d57812 */ /* 0x000fc400078efcff */
[----:B------:R-:W-:Y:S02]  /*126e0*/  SEL R98, R210, RZ, P0 ;  /* 0x000000ffd2627207 */ /* 0x000fe40000000000 */
[----:B------:R-:W-:Y:S01]  /*126f0*/  SEL R169, RZ, 0x4, P6 ;  /* 0x00000004ffa97807 */ /* 0x000fe20003000000 */
[----:B-1----:R-:W-:Y:S01]  /*12700*/  IMAD.WIDE R4, R152, 0x4, R170 ;  /* 0x0000000498047825 */ /* 0x002fe200078e02aa */
[----:B------:R-:W-:Y:S02]  /*12710*/  ISETP.GE.AND P6, PT, R213, UR4, PT ;  /* 0x00000004d5007c0c */ /* 0x000fe4000bfc6270 */
[----:B------:R-:W-:Y:S02]  /*12720*/  LOP3.LUT R213, R3, 0x3c, RZ, 0xfc, !PT ;  /* 0x0000003c03d57812 */ /* 0x000fe400078efcff */
[----:B------:R1:W-:Y:S01]  /*12730*/  LDGSTS.E [R240+0x72000], desc[UR16][R4.64], P1 ;  /* 0x7200000004f07fae */ /* 0x0003e20008921850 */
[----:B------:R-:W-:Y:S02]  /*12740*/  ISETP.NE.U32.AND P1, PT, R98, RZ, PT ;  /* 0x000000ff6200720c */ /* 0x000fe40003f25070 */
[----:B------:R-:W-:-:S02]  /*12750*/  SEL R98, R155, RZ, P0 ;  /* 0x000000ff9b627207 */ /* 0x000fc40000000000 */
[----:B------:R-:W-:Y:S02]  /*12760*/  SEL R155, RZ, 0x4, P6 ;  /* 0x00000004ff9b7807 */ /* 0x000fe40003000000 */
[----:B------:R-:W-:Y:S02]  /*12770*/  ISETP.GE.AND P6, PT, R213, UR4, PT ;  /* 0x00000004d5007c0c */ /* 0x000fe4000bfc6270 */
[----:B------:R-:W-:Y:S02]  /*12780*/  LOP3.LUT R213, R3, 0x5c, RZ, 0xfc, !PT ;  /* 0x0000005c03d57812 */ /* 0x000fe400078efcff */
[----:B------:R-:W-:Y:S02]  /*12790*/  SEL R167, RZ, 0x4, P6 ;  /* 0x00000004ffa77807 */ /* 0x000fe40003000000 */
[----:B------:R-:W-:Y:S02]  /*127a0*/  ISETP.GE.AND P6, PT, R213, UR4, PT ;  /* 0x00000004d5007c0c */ /* 0x000fe4000bfc6270 */
[----:B------:R-:W-:-:S02]  /*127b0*/  LOP3.LUT R213, R3, 0x5e, RZ, 0xfc, !PT ;  /* 0x0000005e03d57812 */ /* 0x000fc400078efcff */
[----:B------:R-:W-:Y:S02]  /*127c0*/  SEL R161, RZ, 0x4, P6 ;  /* 0x00000004ffa17807 */ /* 0x000fe40003000000 */
[----:B------:R-:W-:Y:S02]  /*127d0*/  ISETP.GE.AND P6, PT, R213, UR4, PT ;  /* 0x00000004d5007c0c */ /* 0x000fe4000bfc6270 */
[----:B------:R-:W2:Y:S01]  /*127e0*/  S2R R213, SR_TID.X ;  /* 0x0000000000d57919 */ /* 0x000ea20000002100 */
[----:B------:R-:W-:Y:S01]  /*127f0*/  STL [R1+0x828], R244 ;  /* 0x000828f401007387 */ /* 0x000fe20000100800 */
[----:B------:R-:W-:-:S03]  /*12800*/  LOP3.LUT R212, R3, 0x1e, RZ, 0xfc, !PT ;  /* 0x0000001e03d47812 */ /* 0x000fc600078efcff */
[----:B------:R1:W-:Y:S01]  /*12810*/  STL.64 [R1+0x210], R4 ;  /* 0x0002100401007387 */ /* 0x0003e20000100a00 */
[----:B------:R-:W-:Y:S02]  /*12820*/  ISETP.GE.AND P2, PT, R212, UR4, PT ;  /* 0x00000004d4007c0c */ /* 0x000fe4000bf46270 */
[----:B------:R-:W-:Y:S01]  /*12830*/  SEL R148, R192, RZ, P0 ;  /* 0x000000ffc0947207 */ /* 0x000fe20000000000 */
[----:B-1----:R-:W-:-:S05]  /*12840*/  IMAD.WIDE R4, R152, 0x4, R172 ;  /* 0x0000000498047825 */ /* 0x002fca00078e02ac */
[----:B------:R1:W-:Y:S01]  /*12850*/  LDGSTS.E [R240+0x72008], desc[UR16][R4.64], P1 ;  /* 0x7200800004f07fae */ /* 0x0003e20008921850 */
[----:B------:R-:W-:Y:S02]  /*12860*/  ISETP.NE.U32.AND P1, PT, R98, RZ, PT ;  /* 0x000000ff6200720c */ /* 0x000fe40003f25070 */
[----:B------:R-:W-:Y:S02]  /*12870*/  SEL R168, RZ, 0x4, P2 ;  /* 0x00000004ffa87807 */ /* 0x000fe40001000000 */
[----:B------:R-:W-:Y:S01]  /*12880*/  ISETP.NE.U32.AND P2, PT, R148, RZ, PT ;  /* 0x000000ff9400720c */ /* 0x000fe20003f45070 */
[----:B------:R-:W-:Y:S01]  /*12890*/  IMAD.WIDE R6, R152, 0x4, R202 ;  /* 0x0000000498067825 */ /* 0x000fe200078e02ca */
[----:B------:R-:W-:Y:S02]  /*128a0*/  LOP3.LUT R212, R3, 0x3e, RZ, 0xfc, !PT ;  /* 0x0000003e03d47812 */ /* 0x000fe400078efcff */
[----:B--2---:R-:W-:Y:S01]  /*128b0*/  LOP3.LUT R213, R213, 0x7f, RZ, 0xc0, !PT ;  /* 0x0000007fd5d57812 */ /* 0x004fe200078ec0ff */
[----:B------:R1:W-:Y:S01]  /*128c0*/  STL.64 [R1+0x220], R4 ;  /* 0x0002200401007387 */ /* 0x0003e20000100a00 */
[----:B------:R-:W-:-:S03]  /*128d0*/  ISETP.GE.AND P4, PT, R212, UR4, PT ;  /* 0x00000004d4007c0c */ /* 0x000fc6000bf86270 */
[----:B------:R-:W-:Y:S01]  /*128e0*/  LDGSTS.E [R240+0x74000], desc[UR16][R6.64], P1 ;  /* 0x7400000006f07fae */ /* 0x000fe20008921850 */
[----:B------:R-:W-:Y:S02]  /*128f0*/  ISETP.GE.AND P1, PT, R213, UR4, PT ;  /* 0x00000004d5007c0c */ /* 0x000fe4000bf26270 */
[----:B------:R-:W-:Y:S02]  /*12900*/  SEL R99, R99, RZ, P0 ;  /* 0x000000ff63637207 */ /* 0x000fe40000000000 */
[C---:B------:R-:W-:Y:S01]  /*12910*/  LOP3.LUT R212, R3.reuse, 0x74, RZ, 0xfc, !PT ;  /* 0x0000007403d47812 */ /* 0x040fe200078efcff */
[----:B-1----:R-:W-:Y:S01]  /*12920*/  IMAD.WIDE R4, R152, 0x4, R204 ;  /* 0x0000000498047825 */ /* 0x002fe200078e02cc */
[----:B------:R-:W-:Y:S02]  /*12930*/  LOP3.LUT R213, R3, 0x76, RZ, 0xfc, !PT ;  /* 0x0000007603d57812 */ /* 0x000fe400078efcff */
[----:B------:R-:W-:Y:S02]  /*12940*/  SEL R149, RZ, 0x4, P6 ;  /* 0x00000004ff957807 */ /* 0x000fe40003000000 */
[----:B------:R1:W-:Y:S01]  /*12950*/  LDGSTS.E [R240+0x74008], desc[UR16][R4.64], P2 ;  /* 0x7400800004f07fae */ /* 0x0003e20009121850 */
[----:B------:R-:W-:-:S02]  /*12960*/  SEL R98, R188, RZ, P0 ;  /* 0x000000ffbc627207 */ /* 0x000fc40000000000 */
[----:B------:R-:W-:Y:S02]  /*12970*/  ISETP.NE.U32.AND P3, PT, R99, RZ, PT ;  /* 0x000000ff6300720c */ /* 0x000fe40003f65070 */
[----:B------:R-:W-:Y:S02]  /*12980*/  ISETP.GE.AND P6, PT, R212, UR4, PT ;  /* 0x00000004d4007c0c */ /* 0x000fe4000bfc6270 */
[----:B------:R-:W-:Y:S02]  /*12990*/  ISETP.GE.AND P2, PT, R213, UR4, PT ;  /* 0x00000004d5007c0c */ /* 0x000fe4000bf46270 */
[----:B------:R-:W-:Y:S02]  /*129a0*/  SEL R99, R153, RZ, P0 ;  /* 0x000000ff99637207 */ /* 0x000fe40000000000 */
[----:B------:R-:W-:Y:S02]  /*129b0*/  LOP3.LUT R213, R3, 0x7a, RZ, 0xfc, !PT ;  /* 0x0000007a03d57812 */ /* 0x000fe400078efcff */
[----:B------:R-:W-:-:S02]  /*129c0*/  SEL R166, RZ, 0x4, P4 ;  /* 0x00000004ffa67807 */ /* 0x000fc40002000000 */
[----:B------:R-:W-:Y:S02]  /*129d0*/  ISETP.NE.U32.AND P4, PT, R98, RZ, PT ;  /* 0x000000ff6200720c */ /* 0x000fe40003f85070 */
[----:B------:R-:W-:Y:S02]  /*129e0*/  SEL R148, RZ, 0x4, P6 ;  /* 0x00000004ff947807 */ /* 0x000fe40003000000 */
[----:B------:R-:W-:Y:S02]  /*129f0*/  ISETP.NE.U32.AND P5, PT, R99, RZ, PT ;  /* 0x000000ff6300720c */ /* 0x000fe40003fa5070 */
[----:B------:R-:W-:Y:S02]  /*12a00*/  SEL R98, R184, RZ, P0 ;  /* 0x000000ffb8627207 */ /* 0x000fe40000000000 */
[----:B------:R-:W-:Y:S02]  /*12a10*/  ISETP.GE.AND P6, PT, R213, UR4, PT ;  /* 0x00000004d5007c0c */ /* 0x000fe4000bfc6270 */
[----:B------:R-:W-:-:S02]  /*12a20*/  LOP3.LUT R212, R3, 0x78, RZ, 0xfc, !PT ;  /* 0x0000007803d47812 */ /* 0x000fc400078efcff */
[----:B------:R-:W-:Y:S02]  /*12a30*/  SEL R99, RZ, 0x4, P2 ;  /* 0x00000004ff637807 */ /* 0x000fe40001000000 */
[----:B------:R-:W-:Y:S02]  /*12a40*/  LOP3.LUT R213, R3, 0x7e, RZ, 0xfc, !PT ;  /* 0x0000007e03d57812 */ /* 0x000fe400078efcff */
[----:B------:R-:W-:Y:S02]  /*12a50*/  SEL R159, RZ, 0x4, P1 ;  /* 0x00000004ff9f7807 */ /* 0x000fe40000800000 */
[----:B------:R-:W-:Y:S02]  /*12a60*/  ISETP.NE.U32.AND P2, PT, R98, RZ, PT ;  /* 0x000000ff6200720c */ /* 0x000fe40003f45070 */
[----:B------:R-:W-:Y:S02]  /*12a70*/  SEL R160, RZ, 0x4, P6 ;  /* 0x00000004ffa07807 */ /* 0x000fe40003000000 */
[----:B------:R-:W-:-:S02]  /*12a80*/  ISETP.GE.AND P1, PT, R212, UR4, PT ;  /* 0x00000004d4007c0c */ /* 0x000fc4000bf26270 */
[----:B------:R-:W-:Y:S02]  /*12a90*/  SEL R98, R99, RZ, P0 ;  /* 0x000000ff63627207 */ /* 0x000fe40000000000 */
[----:B------:R-:W-:Y:S02]  /*12aa0*/  ISETP.GE.AND P6, PT, R213, UR4, PT ;  /* 0x00000004d5007c0c */ /* 0x000fe4000bfc6270 */
[----:B------:R-:W-:Y:S02]  /*12ab0*/  LOP3.LUT R212, R3, 0x7c, RZ, 0xfc, !PT ;  /* 0x0000007c03d47812 */ /* 0x000fe400078efcff */
[----:B------:R-:W-:Y:S02]  /*12ac0*/  SEL R99, R148, RZ, P0 ;  /* 0x000000ff94637207 */ /* 0x000fe40000000000 */
[----:B------:R-:W-:Y:S02]  /*12ad0*/  SEL R158, RZ, 0x4, P1 ;  /* 0x00000004ff9e7807 */ /* 0x000fe40000800000 */
[----:B------:R-:W-:Y:S01]  /*12ae0*/  SEL R148, RZ, 0x4, P6 ;  /* 0x00000004ff947807 */ /* 0x000fe20003000000 */
[----:B------:R-:W2:Y:S01]  /*12af0*/  S2R R213, SR_TID.X ;  /* 0x0000000000d57919 */ /* 0x000ea20000002100 */
[----:B------:R-:W-:Y:S01]  /*12b00*/  ISETP.GE.AND P1, PT, R212, UR4, PT ;  /* 0x00000004d4007c0c */ /* 0x000fe2000bf26270 */
[C---:B------:R-:W-:Y:S01]  /*12b10*/  IMAD.WIDE R8, R152.reuse, 0x4, R136 ;  /* 0x0000000498087825 */ /* 0x040fe200078e0288 */
[----:B------:R-:W-:Y:S01]  /*12b20*/  ISETP.NE.U32.AND P6, PT, R99, RZ, PT ;  /* 0x000000ff6300720c */ /* 0x000fe20003fc5070 */
[----:B------:R-:W-:Y:S01]  /*12b30*/  STL.64 [R1+0x230], R6 ;  /* 0x0002300601007387 */ /* 0x000fe20000100a00 */
[----:B------:R-:W-:Y:S01]  /*12b40*/  SEL R153, RZ, 0x4, P1 ;  /* 0x00000004ff997807 */ /* 0x000fe20000800000 */
[----:B------:R-:W-:Y:S01]  /*12b50*/  IMAD.WIDE R10, R152, 0x4, R130 ;  /* 0x00000004980a7825 */ /* 0x000fe200078e0282 */
[----:B------:R-:W-:Y:S01]  /*12b60*/  ISETP.NE.U32.AND P1, PT, R98, RZ, PT ;  /* 0x000000ff6200720c */ /* 0x000fe20003f25070 */
[----:B------:R1:W-:Y:S01]  /*12b70*/  STL.64 [R1+0x238], R4 ;  /* 0x0002380401007387 */ /* 0x0003e20000100a00 */
[----:B------:R-:W-:Y:S01]  /*12b80*/  SEL R99, R182, RZ, P0 ;  /* 0x000000ffb6637207 */ /* 0x000fe20000000000 */
[----:B------:R-:W-:Y:S01]  /*12b90*/  ULDC UR4, c[0x0][0x230] ;  /* 0x00008c0000047ab9 */ /* 0x000fe20000000800 */
[----:B------:R-:W-:Y:S01]  /*12ba0*/  SEL R98, R169, RZ, P0 ;  /* 0x000000ffa9627207 */ /* 0x000fe20000000000 */
[----:B-1----:R-:W-:-:S04]  /*12bb0*/  IMAD.WIDE R4, R152, 0x4, R146 ;  /* 0x0000000498047825 */ /* 0x002fc800078e0292 */
[----:B------:R-:W-:Y:S01]  /*12bc0*/  IMAD.WIDE R6, R152, 0x4, R232 ;  /* 0x0000000498067825 */ /* 0x000fe200078e02e8 */
[----:B------:R1:W-:Y:S04]  /*12bd0*/  STL.64 [R1+0x240], R4 ;  /* 0x0002400401007387 */ /* 0x0003e80000100a00 */
[----:B------:R1:W-:Y:S01]  /*12be0*/  LDGSTS.E [R240+0x76000], desc[UR16][R4.64], P6 ;  /* 0x7600000004f07fae */ /* 0x0003e2000b121850 */
[----:B------:R-:W-:Y:S02]  /*12bf0*/  SEL R155, R155, RZ, P0 ;  /* 0x000000ff9b9b7207 */ /* 0x000fe40000000000 */
[----:B------:R-:W-:Y:S01]  /*12c00*/  SEL R168, R168, RZ, P0 ;  /* 0x000000ffa8a87207 */ /* 0x000fe20000000000 */
[----:B------:R3:W-:Y:S01]  /*12c10*/  STL.64 [R1+0x248], R6 ;  /* 0x0002480601007387 */ /* 0x0007e20000100a00 */
[----:B------:R-:W-:-:S02]  /*12c20*/  SEL R167, R167, RZ, P0 ;  /* 0x000000ffa7a77207 */ /* 0x000fc40000000000 */
[----:B------:R-:W-:Y:S01]  /*12c30*/  SEL R166, R166, RZ, P0 ;  /* 0x000000ffa6a67207 */ /* 0x000fe20000000000 */
[----:B------:R3:W-:Y:S01]  /*12c40*/  LDGSTS.E [R240+0x76008], desc[UR16][R6.64], P1 ;  /* 0x7600800006f07fae */ /* 0x0007e20008921850 */
[----:B------:R-:W-:Y:S01]  /*12c50*/  SEL R161, R161, RZ, P0 ;  /* 0x000000ffa1a17207 */ /* 0x000fe20000000000 */
[----:B-1----:R-:W-:Y:S01]  /*12c60*/  IMAD.WIDE R4, R152, 0x4, R144 ;  /* 0x0000000498047825 */ /* 0x002fe200078e0290 */
[----:B------:R-:W-:Y:S02]  /*12c70*/  SEL R149, R149, RZ, P0 ;  /* 0x000000ff95957207 */ /* 0x000fe40000000000 */
[----:B------:R-:W-:Y:S02]  /*12c80*/  SEL R159, R159, RZ, P0 ;  /* 0x000000ff9f9f7207 */ /* 0x000fe40000000000 */
[----:B------:R-:W-:Y:S01]  /*12c90*/  SEL R147, R158, RZ, P0 ;  /* 0x000000ff9e937207 */ /* 0x000fe20000000000 */
[----:B------:R1:W-:Y:S01]  /*12ca0*/  LDGSTS.E [R239+0x70000], desc[UR16][R4.64], P3 ;  /* 0x7000000004ef7fae */ /* 0x0003e20009921850 */
[----:B------:R-:W-:-:S02]  /*12cb0*/  SEL R146, R160, RZ, P0 ;  /* 0x000000ffa0927207 */ /* 0x000fc40000000000 */
[----:B------:R-:W-:Y:S02]  /*12cc0*/  SEL R153, R153, RZ, P0 ;  /* 0x000000ff99997207 */ /* 0x000fe40000000000 */
[----:B------:R-:W-:Y:S01]  /*12cd0*/  SEL R148, R148, RZ, P0 ;  /* 0x000000ff94947207 */ /* 0x000fe20000000000 */
[----:B---3--:R-:W-:Y:S01]  /*12ce0*/  IMAD.WIDE R6, R152, 0x4, R174 ;  /* 0x0000000498067825 */ /* 0x008fe200078e02ae */
[----:B------:R-:W-:Y:S01]  /*12cf0*/  ISETP.NE.U32.AND P0, PT, R99, RZ, PT ;  /* 0x000000ff6300720c */ /* 0x000fe20003f05070 */
[----:B------:R3:W-:Y:S01]  /*12d00*/  LDGSTS.E [R239+0x70008], desc[UR16][R8.64], P4 ;  /* 0x7000800008ef7fae */ /* 0x0007e2000a121850 */
[----:B------:R-:W-:Y:S02]  /*12d10*/  ISETP.NE.U32.AND P6, PT, R98, RZ, PT ;  /* 0x000000ff6200720c */ /* 0x000fe40003fc5070 */
[----:B------:R-:W-:Y:S01]  /*12d20*/  ISETP.NE.U32.AND P4, PT, R147, RZ, PT ;  /* 0x000000ff9300720c */ /* 0x000fe20003f85070 */
[----:B------:R-:W-:Y:S04]  /*12d30*/  STL.64 [R1+0x838], R240 ;  /* 0x000838f001007387 */ /* 0x000fe80000100a00 */
[----:B------:R1:W-:Y:S01]  /*12d40*/  STL.64 [R1+0x250], R4 ;  /* 0x0002500401007387 */ /* 0x0003e20000100a00 */
[----:B------:R-:W-:-:S03]  /*12d50*/  ISETP.NE.U32.AND P1, PT, R155, RZ, PT ;  /* 0x000000ff9b00720c */ /* 0x000fc60003f25070 */
[----:B------:R3:W-:Y:S04]  /*12d60*/  STL.64 [R1+0x258], R8 ;  /* 0x0002580801007387 */ /* 0x0007e80000100a00 */
[----:B------:R4:W-:Y:S01]  /*12d70*/  LDGSTS.E [R239+0x72000], desc[UR16][R6.64], P5 ;  /* 0x7200000006ef7fae */ /* 0x0009e2000a921850 */
[----:B------:R-:W-:Y:S01]  /*12d80*/  ISETP.NE.U32.AND P5, PT, R146, RZ, PT ;  /* 0x000000ff9200720c */ /* 0x000fe20003fa5070 */
[----:B-1----:R-:W-:Y:S02]  /*12d90*/  IMAD.WIDE R4, R152, 0x4, R176 ;  /* 0x0000000498047825 */ /* 0x002fe400078e02b0 */
[----:B------:R4:W-:Y:S01]  /*12da0*/  STL.64 [R1+0x260], R6 ;  /* 0x0002600601007387 */ /* 0x0009e20000100a00 */
[----:B------:R-:W-:Y:S01]  /*12db0*/  ISETP.NE.U32.AND P3, PT, R168, RZ, PT ;  /* 0x000000ffa800720c */ /* 0x000fe20003f65070 */
[----:B---3--:R-:W-:-:S02]  /*12dc0*/  IMAD.WIDE R8, R152, 0x4, R208 ;  /* 0x0000000498087825 */ /* 0x008fc400078e02d0 */
[----:B------:R1:W-:Y:S04]  /*12dd0*/  STL.64 [R1+0x268], R4 ;  /* 0x0002680401007387 */ /* 0x0003e80000100a00 */
[----:B------:R1:W-:Y:S01]  /*12de0*/  LDGSTS.E [R239+0x72008], desc[UR16][R4.64], P2 ;  /* 0x7200800004ef7fae */ /* 0x0003e20009121850 */
[C---:B----4-:R-:W-:Y:S01]  /*12df0*/  IMAD.WIDE R6, R152.reuse, 0x4, R206 ;  /* 0x0000000498067825 */ /* 0x050fe200078e02ce */
[----:B------:R-:W-:Y:S02]  /*12e00*/  ISETP.NE.U32.AND P2, PT, R167, RZ, PT ;  /* 0x000000ffa700720c */ /* 0x000fe40003f45070 */
[----:B--2---:R-:W-:Y:S02]  /*12e10*/  SHF.R.U32.HI R213, RZ, 0x6, R213 ;  /* 0x00000006ffd57819 */ /* 0x004fe400000116d5 */
[----:B------:R2:W-:Y:S01]  /*12e20*/  LDGSTS.E [R239+0x74000], desc[UR16][R6.64], P0 ;  /* 0x7400000006ef7fae */ /* 0x0005e20008121850 */
[----:B-1----:R-:W-:-:S03]  /*12e30*/  IMAD.WIDE R4, R152, 0x4, R234 ;  /* 0x0000000498047825 */ /* 0x002fc600078e02ea */
[----:B------:R2:W-:Y:S01]  /*12e40*/  STL.64 [R1+0x228], R6 ;  /* 0x0002280601007387 */ /* 0x0005e20000100a00 */
[----:B------:R-:W-:-:S03]  /*12e50*/  ISETP.NE.U32.AND P0, PT, R166, RZ, PT ;  /* 0x000000ffa600720c */ /* 0x000fc60003f05070 */
[----:B------:R1:W-:Y:S04]  /*12e60*/  STL.64 [R1+0x218], R8 ;  /* 0x0002180801007387 */ /* 0x0003e80000100a00 */
[----:B------:R1:W-:Y:S01]  /*12e70*/  LDGSTS.E [R239+0x74008], desc[UR16][R8.64], P6 ;  /* 0x7400800008ef7fae */ /* 0x0003e2000b121850 */
[----:B--2---:R-:W-:-:S03]  /*12e80*/  IMAD.WIDE R6, R152, 0x4, R134 ;  /* 0x0000000498067825 */ /* 0x004fc600078e0286 */
[----:B------:R2:W-:Y:S01]  /*12e90*/  STL.64 [R1+0x208], R4 ;  /* 0x0002080401007387 */ /* 0x0005e20000100a00 */
[----:B------:R-:W-:-:S03]  /*12ea0*/  SGXT.U32 R213, R213, 0x1 ;  /* 0x00000001d5d5781a */ /* 0x000fc60000000000 */
[----:B------:R2:W-:Y:S01]  /*12eb0*/  LDGSTS.E [R239+0x76000], desc[UR16][R4.64], P4 ;  /* 0x7600000004ef7fae */ /* 0x0005e2000a121850 */
[----:B------:R-:W-:Y:S01]  /*12ec0*/  UIADD3 UR4, UR4, -0x180, URZ ;  /* 0xfffffe8004047890 */ /* 0x000fe2000fffe03f */
[----:B-1----:R-:W-:Y:S02]  /*12ed0*/  IMAD.WIDE R8, R152, 0x4, R128 ;  /* 0x0000000498087825 */ /* 0x002fe400078e0280 */
[----:B------:R1:W-:Y:S01]  /*12ee0*/  STL.64 [R1+0x1f8], R6 ;  /* 0x0001f80601007387 */ /* 0x0003e20000100a00 */
[----:B------:R-:W-:-:S03]  /*12ef0*/  LOP3.LUT R213, R213, 0x2, RZ, 0xfc, !PT ;  /* 0x00000002d5d57812 */ /* 0x000fc600078efcff */
[----:B------:R1:W-:Y:S01]  /*12f00*/  LDGSTS.E [R239+0x76008], desc[UR16][R6.64], P5 ;  /* 0x7600800006ef7fae */ /* 0x0003e2000a921850 */
[----:B--2---:R-:W-:-:S05]  /*12f10*/  IMAD.WIDE R4, R152, 0x4, R132 ;  /* 0x0000000498047825 */ /* 0x004fca00078e0284 */
[----:B------:R2:W-:Y:S01]  /*12f20*/  STL.64 [R1+0x270], R4 ;  /* 0x0002700401007387 */ /* 0x0005e20000100a00 */
[----:B-1----:R-:W-:-:S03]  /*12f30*/  IMAD.WIDE R6, R152, 0x4, R120 ;  /* 0x0000000498067825 */ /* 0x002fc600078e0278 */
[----:B------:R2:W-:Y:S04]  /*12f40*/  LDGSTS.E [R238+0x70000], desc[UR16][R4.64], P1 ;  /* 0x7000000004ee7fae */ /* 0x0005e80008921850 */
[----:B------:R1:W-:Y:S04]  /*12f50*/  STL.64 [R1+0x278], R10 ;  /* 0x0002780a01007387 */ /* 0x0003e80000100a00 */
[----:B------:R1:W-:Y:S01]  /*12f60*/  LDGSTS.E [R238+0x70008], desc[UR16][R10.64], P3 ;  /* 0x700080000aee7fae */ /* 0x0003e20009921850 */
[----:B--2---:R-:W-:-:S03]  /*12f70*/  IMAD.WIDE R4, R152, 0x4, R118 ;  /* 0x0000000498047825 */ /* 0x004fc600078e0276 */
[----:B------:R-:W-:Y:S04]  /*12f80*/  STL.64 [R1+0x1c8], R8 ;  /* 0x0001c80801007387 */ /* 0x000fe80000100a00 */
[----:B------:R-:W-:Y:S04]  /*12f90*/  STL.64 [R1+0x1b8], R6 ;  /* 0x0001b80601007387 */ /* 0x000fe80000100a00 */
[----:B------:R2:W-:Y:S04]  /*12fa0*/  LDGSTS.E [R238+0x72000], desc[UR16][R8.64], P2 ;  /* 0x7200000008ee7fae */ /* 0x0005e80009121850 */
[----:B------:R3:W-:Y:S04]  /*12fb0*/  STL.64 [R1+0x840], R2 ;  /* 0x0008400201007387 */ /* 0x0007e80000100a00 */
[----:B------:R-:W-:Y:S01]  /*12fc0*/  LDGSTS.E [R238+0x72008], desc[UR16][R6.64], P0 ;  /* 0x7200800006ee7fae */ /* 0x000fe20008121850 */
[----:B------:R-:W-:-:S03]  /*12fd0*/  ISETP.GE.AND P0, PT, R213, UR4, PT ;  /* 0x00000004d5007c0c */ /* 0x000fc6000bf06270 */
[----:B------:R4:W-:Y:S04]  /*12fe0*/  STL.64 [R1+0x1a8], R4 ;  /* 0x0001a80401007387 */ /* 0x0009e80000100a00 */
[----:B------:R-:W4:Y:S01]  /*12ff0*/  LDL.LU.64 R212, [R1+0x368] ;  /* 0x0003680001d47983 */ /* 0x000f220000300a00 */
[----:B-1----:R-:W1:Y:S01]  /*13000*/  S2R R11, SR_TID.X ;  /* 0x00000000000b7919 */ /* 0x002e620000002100 */
[----:B------:R-:W-:Y:S02]  /*13010*/  ISETP.NE.U32.AND P6, PT, R161, RZ, PT ;  /* 0x000000ffa100720c */ /* 0x000fe40003fc5070 */
[----:B------:R-:W-:Y:S02]  /*13020*/  ISETP.NE.U32.AND P4, PT, R149, RZ, PT ;  /* 0x000000ff9500720c */ /* 0x000fe40003f85070 */
[----:B------:R-:W-:-:S02]  /*13030*/  ISETP.NE.U32.AND P1, PT, R153, RZ, PT ;  /* 0x000000ff9900720c */ /* 0x000fc40003f25070 */
[----:B------:R-:W-:Y:S01]  /*13040*/  ISETP.GE.AND P3, PT, R3, UR4, PT ;  /* 0x0000000403007c0c */ /* 0x000fe2000bf66270 */
[----:B---3--:R-:W-:-:S06]  /*13050*/  IMAD.WIDE R2, R152, 0x4, R114 ;  /* 0x0000000498027825 */ /* 0x008fcc00078e0272 */
[----:B------:R4:W-:Y:S01]  /*13060*/  LDGSTS.E [R238+0x74000], desc[UR16][R4.64], P6 ;  /* 0x7400000004ee7fae */ /* 0x0009e2000b121850 */
[----:B--2---:R-:W-:Y:S01]  /*13070*/  IMAD.WIDE R8, R154, 0x4, R20 ;  /* 0x000000049a087825 */ /* 0x004fe200078e0214 */
[----:B------:R-:W-:-:S03]  /*13080*/  SEL R99, RZ, 0x4, P0 ;  /* 0x00000004ff637807 */ /* 0x000fc60000000000 */
[----:B----4-:R-:W-:Y:S01]  /*13090*/  IMAD.WIDE R4, R152, 0x4, R116 ;  /* 0x0000000498047825 */ /* 0x010fe200078e0274 */
[----:B-1----:R-:W-:-:S04]  /*130a0*/  SHF.R.U32.HI R10, RZ, 0x6, R11 ;  /* 0x00000006ff0a7819 */ /* 0x002fc8000001160b */
[----:B------:R1:W-:Y:S01]  /*130b0*/  LDGSTS.E [R238+0x74008], desc[UR16][R4.64], P4 ;  /* 0x7400800004ee7fae */ /* 0x0003e2000a121850 */
[----:B------:R-:W-:Y:S02]  /*130c0*/  SHF.R.U32.HI R11, RZ, 0x6, R11 ;  /* 0x00000006ff0b7819 */ /* 0x000fe4000001160b */
[----:B------:R-:W-:Y:S01]  /*130d0*/  SGXT.U32 R10, R10, 0x1 ;  /* 0x000000010a0a781a */ /* 0x000fe20000000000 */
[----:B------:R1:W-:Y:S01]  /*130e0*/  STL.64 [R1+0x1a0], R4 ;  /* 0x0001a00401007387 */ /* 0x0003e20000100a00 */
[----:B------:R-:W-:Y:S02]  /*130f0*/  SGXT.U32 R11, R11, 0x1 ;  /* 0x000000010b0b781a */ /* 0x000fe40000000000 */
[----:B------:R-:W-:Y:S01]  /*13100*/  LOP3.LUT R10, R10, 0x20, RZ, 0xfc, !PT ;  /* 0x000000200a0a7812 */ /* 0x000fe200078efcff */
[----:B------:R2:W-:Y:S01]  /*13110*/  LDGSTS.E [R238+0x76000], desc[UR16][R2.64], P1 ;  /* 0x7600000002ee7fae */ /* 0x0005e20008921850 */
[----:B------:R-:W-:Y:S01]  /*13120*/  LOP3.LUT R11, R11, 0x22, RZ, 0xfc, !PT ;  /* 0x000000220b0b7812 */ /* 0x000fe200078efcff */
[----:B------:R-:W-:-:S02]  /*13130*/  IMAD.WIDE R6, R154, 0x4, R36 ;  /* 0x000000049a067825 */ /* 0x000fc400078e0224 */
[----:B------:R2:W-:Y:S01]  /*13140*/  STL.64 [R1+0x190], R2 ;  /* 0x0001900201007387 */ /* 0x0005e20000100a00 */
[----:B------:R-:W-:Y:S02]  /*13150*/  ISETP.GE.AND P6, PT, R10, UR4, PT ;  /* 0x000000040a007c0c */ /* 0x000fe4000bfc6270 */
[----:B------:R-:W-:Y:S01]  /*13160*/  ISETP.GE.AND P0, PT, R11, UR4, PT ;  /* 0x000000040b007c0c */ /* 0x000fe2000bf06270 */
[C---:B-1----:R-:W-:Y:S01]  /*13170*/  IMAD.WIDE R4, R154.reuse, 0x4, R80 ;  /* 0x000000049a047825 */ /* 0x042fe200078e0250 */
[----:B------:R-:W3:Y:S03]  /*13180*/  LDL.LU.64 R10, [R1+0x390] ;  /* 0x00039000010a7983 */ /* 0x000ee60000300a00 */
[C---:B--2---:R-:W-:Y:S01]  /*13190*/  IMAD.WIDE R2, R154.reuse, 0x4, R112 ;  /* 0x000000049a027825 */ /* 0x044fe200078e0270 */
[----:B------:R1:W-:Y:S04]  /*131a0*/  STL.64 [R1+0x178], R8 ;  /* 0x0001780801007387 */ /* 0x0003e80000100a00 */
[----:B------:R-:W-:Y:S04]  /*131b0*/  STL.64 [R1+0x188], R2 ;  /* 0x0001880201007387 */ /* 0x000fe80000100a00 */
[----:B------:R2:W-:Y:S01]  /*131c0*/  STL.64 [R1+0x168], R6 ;  /* 0x0001680601007387 */ /* 0x0005e20000100a00 */
[----:B-1----:R-:W-:-:S03]  /*131d0*/  IMAD.WIDE R8, R154, 0x4, R12 ;  /* 0x000000049a087825 */ /* 0x002fc600078e020c */
[----:B------:R1:W-:Y:S01]  /*131e0*/  STL.64 [R1+0x158], R4 ;  /* 0x0001580401007387 */ /* 0x0003e20000100a00 */
[----:B--2---:R-:W-:-:S03]  /*131f0*/  IMAD.WIDE R6, R154, 0x4, R56 ;  /* 0x000000049a067825 */ /* 0x004fc600078e0238 */
[----:B------:R-:W-:Y:S01]  /*13200*/  STL.64 [R1+0x150], R8 ;  /* 0x0001500801007387 */ /* 0x000fe20000100a00 */
[----:B-1----:R-:W-:-:S03]  /*13210*/  IMAD.WIDE R4, R154, 0x4, R86 ;  /* 0x000000049a047825 */ /* 0x002fc600078e0256 */
[----:B------:R1:W-:Y:S04]  /*13220*/  STL.64 [R1+0x148], R6 ;  /* 0x0001480601007387 */ /* 0x0003e80000100a00 */
[----:B------:R2:W-:Y:S04]  /*13230*/  STL.64 [R1+0x138], R4 ;  /* 0x0001380401007387 */ /* 0x0005e80000100a00 */
[----:B------:R-:W4:Y:S04]  /*13240*/  LDL.LU.64 R194, [R1+0x3c8] ;  /* 0x0003c80001c27983 */ /* 0x000f280000300a00 */
[----:B------:R-:W4:Y:S04]  /*13250*/  LDL.LU.64 R200, [R1+0x360] ;  /* 0x0003600001c87983 */ /* 0x000f280000300a00 */
[----:B------:R-:W4:Y:S01]  /*13260*/  LDL.LU.64 R198, [R1+0x3f8] ;  /* 0x0003f80001c67983 */ /* 0x000f220000300a00 */
[----:B------:R-:W-:-:S03]  /*13270*/  IMAD.WIDE R240, R154, 0x4, R212 ;  /* 0x000000049af07825 */ /* 0x000fc600078e02d4 */
[----:B------:R-:W4:Y:S01]  /*13280*/  LDL.LU.64 R212, [R1+0x388] ;  /* 0x0003880001d47983 */ /* 0x000f220000300a00 */
[----:B------:R-:W-:-:S04]  /*13290*/  IMAD.WIDE R216, R154, 0x4, R74 ;  /* 0x000000049ad87825 */ /* 0x000fc800078e024a */
[C---:B------:R-:W-:Y:S01]  /*132a0*/  IMAD.WIDE R244, R154.reuse, 0x4, R48 ;  /* 0x000000049af47825 */ /* 0x040fe200078e0230 */
[----:B------:R-:W-:Y:S03]  /*132b0*/  STL.64 [R1+0x120], R216 ;  /* 0x000120d801007387 */ /* 0x000fe60000100a00 */
[C---:B------:R-:W-:Y:S01]  /*132c0*/  IMAD.WIDE R222, R154.reuse, 0x4, R64 ;  /* 0x000000049ade7825 */ /* 0x040fe200078e0240 */
[----:B------:R-:W-:Y:S03]  /*132d0*/  STL.64 [R1+0x118], R240 ;  /* 0x000118f001007387 */ /* 0x000fe60000100a00 */
[C---:B------:R-:W-:Y:S01]  /*132e0*/  IMAD.WIDE R220, R154.reuse, 0x4, R92 ;  /* 0x000000049adc7825 */ /* 0x040fe200078e025c */
[----:B------:R-:W-:Y:S03]  /*132f0*/  STL.64 [R1+0x110], R244 ;  /* 0x000110f401007387 */ /* 0x000fe60000100a00 */
[C---:B-1----:R-:W-:Y:S01]  /*13300*/  IMAD.WIDE R6, R154.reuse, 0x4, R54 ;  /* 0x000000049a067825 */ /* 0x042fe200078e0236 */
[----:B------:R-:W-:Y:S03]  /*13310*/  STL.64 [R1+0x108], R222 ;  /* 0x000108de01007387 */ /* 0x000fe60000100a00 */
[C---:B------:R-:W-:Y:S01]  /*13320*/  IMAD.WIDE R218, R154.reuse, 0x4, R100 ;  /* 0x000000049ada7825 */ /* 0x040fe200078e0264 */
[----:B------:R-:W-:Y:S03]  /*13330*/  STL.64 [R1+0xf8], R220 ;  /* 0x0000f8dc01007387 */ /* 0x000fe60000100a00 */
[C---:B--2---:R-:W-:Y:S01]  /*13340*/  IMAD.WIDE R4, R154.reuse, 0x4, R58 ;  /* 0x000000049a047825 */ /* 0x044fe200078e023a */
[----:B------:R-:W-:Y:S03]  /*13350*/  STL.64 [R1+0xb8], R6 ;  /* 0x0000b80601007387 */ /* 0x000fe60000100a00 */
[C---:B------:R-:W-:Y:S01]  /*13360*/  IMAD.WIDE R214, R154.reuse, 0x4, R60 ;  /* 0x000000049ad67825 */ /* 0x040fe200078e023c */
[----:B------:R-:W2:Y:S03]  /*13370*/  LDL.LU.64 R186, [R1+0x428] ;  /* 0x0004280001ba7983 */ /* 0x000ea60000300a00 */
[C---:B------:R-:W-:Y:S01]  /*13380*/  IMAD.WIDE R242, R154.reuse, 0x4, R34 ;  /* 0x000000049af27825 */ /* 0x040fe200078e0222 */
[----:B------:R-:W2:Y:S03]  /*13390*/  LDL.LU.64 R190, [R1+0x3c0] ;  /* 0x0003c00001be7983 */ /* 0x000ea60000300a00 */
[C---:B------:R-:W-:Y:S01]  /*133a0*/  IMAD.WIDE R8, R154.reuse, 0x4, R50 ;  /* 0x000000049a087825 */ /* 0x040fe200078e0232 */
[----:B------:R-:W2:Y:S03]  /*133b0*/  LDL.LU.64 R156, [R1+0x358] ;  /* 0x00035800019c7983 */ /* 0x000ea60000300a00 */
[C---:B------:R-:W-:Y:S01]  /*133c0*/  IMAD.WIDE R12, R154.reuse, 0x4, R52 ;  /* 0x000000049a0c7825 */ /* 0x040fe200078e0234 */
[----:B------:R-:W-:Y:S04]  /*133d0*/  STL.64 [R1+0xa0], R218 ;  /* 0x0000a0da01007387 */ /* 0x000fe80000100a00 */
[----:B------:R-:W-:Y:S01]  /*133e0*/  STL.64 [R1+0x98], R4 ;  /* 0x0000980401007387 */ /* 0x000fe20000100a00 */
[----:B---3--:R-:W-:-:S05]  /*133f0*/  IMAD.WIDE R10, R154, 0x4, R10 ;  /* 0x000000049a0a7825 */ /* 0x008fca00078e020a */
[----:B------:R-:W-:Y:S04]  /*13400*/  STL.64 [R1+0x18], R10 ;  /* 0x0000180a01007387 */ /* 0x000fe80000100a00 */
[----:B------:R-:W-:Y:S04]  /*13410*/  STL.64 [R1+0x90], R214 ;  /* 0x000090d601007387 */ /* 0x000fe80000100a00 */
[----:B------:R-:W-:Y:S04]  /*13420*/  STL.64 [R1+0x10], R242 ;  /* 0x000010f201007387 */ /* 0x000fe80000100a00 */
[----:B------:R-:W-:Y:S04]  /*13430*/  STL.64 [R1+0x8], R8 ;  /* 0x0000080801007387 */ /* 0x000fe80000100a00 */
[----:B------:R1:W-:Y:S01]  /*13440*/  STL.64 [R1], R12 ;  /* 0x0000000c01007387 */ /* 0x0003e20000100a00 */
[----:B------:R-:W-:-:S04]  /*13450*/  IMAD.WIDE R248, R154, 0x4, R14 ;  /* 0x000000049af87825 */ /* 0x000fc800078e020e */
[----:B------:R-:W-:-:S04]  /*13460*/  IMAD.WIDE R14, R154, 0x4, R18 ;  /* 0x000000049a0e7825 */ /* 0x000fc800078e0212 */
[----:B-1----:R-:W-:-:S04]  /*13470*/  IMAD.WIDE R12, R154, 0x4, R16 ;  /* 0x000000049a0c7825 */ /* 0x002fc800078e0210 */
[C---:B----4-:R-:W-:Y:S02]  /*13480*/  IMAD.WIDE R234, R154.reuse, 0x4, R194 ;  /* 0x000000049aea7825 */ /* 0x050fe400078e02c2 */
[----:B------:R-:W3:Y:S02]  /*13490*/  LDL.LU.64 R194, [R1+0x450] ;  /* 0x0004500001c27983 */ /* 0x000ee40000300a00 */
[C---:B------:R-:W-:Y:S02]  /*134a0*/  IMAD.WIDE R232, R154.reuse, 0x4, R200 ;  /* 0x000000049ae87825 */ /* 0x040fe400078e02c8 */
[----:B------:R-:W4:Y:S02]  /*134b0*/  LDL.LU.64 R210, [R1+0x3f0] ;  /* 0x0003f00001d27983 */ /* 0x000f240000300a00 */
[C---:B------:R-:W-:Y:S02]  /*134c0*/  IMAD.WIDE R16, R154.reuse, 0x4, R198 ;  /* 0x000000049a107825 */ /* 0x040fe400078e02c6 */
[----:B------:R-:W4:Y:S04]  /*134d0*/  LDL.LU.64 R170, [R1+0x380] ;  /* 0x0003800001aa7983 */ /* 0x000f280000300a00 */
[----:B------:R-:W4:Y:S04]  /*134e0*/  LDL.LU.64 R200, [R1+0x478] ;  /* 0x0004780001c87983 */ /* 0x000f280000300a00 */
[----:B------:R-:W4:Y:S01]  /*134f0*/  LDL.LU.64 R198, [R1+0x420] ;  /* 0x0004200001c67983 */ /* 0x000f220000300a00 */
[----:B------:R-:W-:-:S03]  /*13500*/  IMAD.WIDE R18, R154, 0x4, R212 ;  /* 0x000000049a127825 */ /* 0x000fc600078e02d4 */
[----:B------:R-:W4:Y:S01]  /*13510*/  LDL.LU.64 R212, [R1+0x3b8] ;  /* 0x0003b80001d47983 */ /* 0x000f220000300a00 */
[----:B------:R-:W-:-:S04]  /*13520*/  IMAD.WIDE R20, R154, 0x4, R22 ;  /* 0x000000049a147825 */ /* 0x000fc800078e0216 */
[----:B------:R-:W-:-:S04]  /*13530*/  IMAD.WIDE R22, R154, 0x4, R24 ;  /* 0x000000049a167825 */ /* 0x000fc800078e0218 */
[----:B------:R-:W-:-:S04]  /*13540*/  IMAD.WIDE R24, R154, 0x4, R26 ;  /* 0x000000049a187825 */ /* 0x000fc800078e021a */
[----:B------:R-:W-:-:S04]  /*13550*/  IMAD.WIDE R26, R154, 0x4, R28 ;  /* 0x000000049a1a7825 */ /* 0x000fc800078e021c */
[----:B------:R-:W-:-:S04]  /*13560*/  IMAD.WIDE R28, R154, 0x4, R30 ;  /* 0x000000049a1c7825 */ /* 0x000fc800078e021e */
[----:B------:R-:W-:-:S04]  /*13570*/  IMAD.WIDE R30, R154, 0x4, R32 ;  /* 0x000000049a1e7825 */ /* 0x000fc800078e0220 */
[C---:B--2---:R-:W-:Y:S02]  /*13580*/  IMAD.WIDE R32, R154.reuse, 0x4, R186 ;  /* 0x000000049a207825 */ /* 0x044fe400078e02ba */
[----:B------:R-:W2:Y:S02]  /*13590*/  LDL.LU.64 R186, [R1+0x4a8] ;  /* 0x0004a80001ba7983 */ /* 0x000ea40000300a00 */
[C---:B------:R-:W-:Y:S02]  /*135a0*/  IMAD.WIDE R36, R154.reuse, 0x4, R156 ;  /* 0x000000049a247825 */ /* 0x040fe400078e029c */
[----:B------:R-:W2:Y:S02]  /*135b0*/  LDL.LU.64 R156, [R1+0x448] ;  /* 0x00044800019c7983 */ /* 0x000ea40000300a00 */
[C---:B------:R-:W-:Y:S02]  /*135c0*/  IMAD.WIDE R34, R154.reuse, 0x4, R190 ;  /* 0x000000049a227825 */ /* 0x040fe400078e02be */
[----:B------:R-:W2:Y:S02]  /*135d0*/  LDL.LU.64 R190, [R1+0x3e8] ;  /* 0x0003e80001be7983 */ /* 0x000ea40000300a00 */
[----:B------:R-:W-:-:S04]  /*135e0*/  IMAD.WIDE R58, R154, 0x4, R68 ;  /* 0x000000049a3a7825 */ /* 0x000fc800078e0244 */
[C---:B---3--:R-:W-:Y:S02]  /*135f0*/  IMAD.WIDE R48, R154.reuse, 0x4, R194 ;  /* 0x000000049a307825 */ /* 0x048fe400078e02c2 */
[----:B------:R-:W3:Y:S04]  /*13600*/  LDL.LU.64 R194, [R1+0x378] ;  /* 0x0003780001c27983 */ /* 0x000ee80000300a00 */
[----:B------:R-:W3:Y:S01]  /*13610*/  LDL.LU.64 R204, [R1+0x4d8] ;  /* 0x0004d80001cc7983 */ /* 0x000ee20000300a00 */
[----:B----4-:R-:W-:-:S03]  /*13620*/  IMAD.WIDE R50, R154, 0x4, R210 ;  /* 0x000000049a327825 */ /* 0x010fc600078e02d2 */
[----:B------:R-:W4:Y:S04]  /*13630*/  LDL.LU.64 R202, [R1+0x470] ;  /* 0x0004700001ca7983 */ /* 0x000f280000300a00 */
[----:B------:R-:W4:Y:S01]  /*13640*/  LDL.LU.64 R188, [R1+0x418] ;  /* 0x0004180001bc7983 */ /* 0x000f220000300a00 */
[----:B------:R-:W-:-:S03]  /*13650*/  IMAD.WIDE R64, R154, 0x4, R200 ;  /* 0x000000049a407825 */ /* 0x000fc600078e02c8 */
[----:B------:R-:W4:Y:S04]  /*13660*/  LDL.LU.64 R192, [R1+0x3b0] ;  /* 0x0003b00001c07983 */ /* 0x000f280000300a00 */
[----:B------:R-:W4:Y:S04]  /*13670*/  LDL.LU.64 R172, [R1+0x4f0] ;  /* 0x0004f00001ac7983 */ /* 0x000f280000300a00 */
[----:B------:R-:W4:Y:S04]  /*13680*/  LDL.LU.64 R210, [R1+0x4a0] ;  /* 0x0004a00001d27983 */ /* 0x000f280000300a00 */
[----:B------:R-:W4:Y:S01]  /*13690*/  LDL.LU.64 R200, [R1+0x440] ;  /* 0x0004400001c87983 */ /* 0x000f220000300a00 */
[----:B------:R-:W-:-:S03]  /*136a0*/  IMAD.WIDE R68, R154, 0x4, R212 ;  /* 0x000000049a447825 */ /* 0x000fc600078e02d4 */
[----:B------:R-:W4:Y:S01]  /*136b0*/  LDL.LU.64 R212, [R1+0x3e0] ;  /* 0x0003e00001d47983 */ /* 0x000f220000300a00 */
[----:B------:R-:W-:-:S04]  /*136c0*/  IMAD.WIDE R56, R154, 0x4, R66 ;  /* 0x000000049a387825 */ /* 0x000fc800078e0242 */
[----:B------:R-:W-:-:S04]  /*136d0*/  IMAD.WIDE R54, R154, 0x4, R62 ;  /* 0x000000049a367825 */ /* 0x000fc800078e023e */
[C---:B------:R-:W-:Y:S02]  /*136e0*/  IMAD.WIDE R66, R154.reuse, 0x4, R198 ;  /* 0x000000049a427825 */ /* 0x040fe400078e02c6 */
[----:B------:R-:W4:Y:S02]  /*136f0*/  LDL.LU.64 R198, [R1+0x370] ;  /* 0x0003700001c67983 */ /* 0x000f240000300a00 */
[----:B------:R-:W-:-:S04]  /*13700*/  IMAD.WIDE R62, R154, 0x4, R72 ;  /* 0x000000049a3e7825 */ /* 0x000fc800078e0248 */
[C---:B------:R-:W-:Y:S02]  /*13710*/  IMAD.WIDE R52, R154.reuse, 0x4, R170 ;  /* 0x000000049a347825 */ /* 0x040fe400078e02aa */
[----:B------:R-:W4:Y:S02]  /*13720*/  LDL.LU.64 R170, [R1+0x508] ;  /* 0x0005080001aa7983 */ /* 0x000f240000300a00 */
[----:B------:R-:W-:-:S04]  /*13730*/  IMAD.WIDE R72, R154, 0x4, R76 ;  /* 0x000000049a487825 */ /* 0x000fc800078e024c */
[----:B------:R-:W-:-:S04]  /*13740*/  IMAD.WIDE R76, R154, 0x4, R82 ;  /* 0x000000049a4c7825 */ /* 0x000fc800078e0252 */
[C---:B--2---:R-:W-:Y:S02]  /*13750*/  IMAD.WIDE R80, R154.reuse, 0x4, R186 ;  /* 0x000000049a507825 */ /* 0x044fe400078e02ba */
[----:B------:R-:W2:Y:S02]  /*13760*/  LDL.LU.64 R186, [R1+0x4c8] ;  /* 0x0004c80001ba7983 */ /* 0x000ea40000300a00 */
[C---:B------:R-:W-:Y:S02]  /*13770*/  IMAD.WIDE R82, R154.reuse, 0x4, R156 ;  /* 0x000000049a527825 */ /* 0x040fe400078e029c */
[----:B------:R-:W2:Y:S01]  /*13780*/  LDL.LU.64 R156, [R1+0x468] ;  /* 0x00046800019c7983 */ /* 0x000ea20000300a00 */
[----:B------:R-:W-:Y:S01]  /*13790*/  ISETP.GT.AND P2, PT, R151, 0x1ff, PT ;  /* 0x000001ff9700780c */ /* 0x000fe20003f44270 */
[----:B------:R-:W-:Y:S01]  /*137a0*/  IMAD.WIDE R74, R154, 0x4, R78 ;  /* 0x000000049a4a7825 */ /* 0x000fe200078e024e */
[----:B------:R-:W-:-:S03]  /*137b0*/  SEL R118, RZ, 0x4, P6 ;  /* 0x00000004ff767807 */ /* 0x000fc60003000000 */
[----:B------:R-:W-:Y:S01]  /*137c0*/  IMAD.WIDE R78, R154, 0x4, R84 ;  /* 0x000000049a4e7825 */ /* 0x000fe200078e0254 */
[----:B------:R-:W-:-:S03]  /*137d0*/  SEL R116, R99, RZ, P2 ;  /* 0x000000ff63747207 */ /* 0x000fc60001000000 */
[----:B------:R-:W-:Y:S01]  /*137e0*/  IMAD.WIDE R84, R154, 0x4, R190 ;  /* 0x000000049a547825 */ /* 0x000fe200078e02be */
[----:B------:R-:W-:Y:S01]  /*137f0*/  SEL R99, R118, RZ, P2 ;  /* 0x000000ff76637207 */ /* 0x000fe20001000000 */
[----:B------:R-:W2:Y:S02]  /*13800*/  LDL.LU.64 R190, [R1+0x410] ;  /* 0x0004100001be7983 */ /* 0x000ea40000300a00 */
[C---:B---3--:R-:W-:Y:S02]  /*13810*/  IMAD.WIDE R86, R154.reuse, 0x4, R194 ;  /* 0x000000049a567825 */ /* 0x048fe400078e02c2 */
[----:B------:R-:W3:Y:S02]  /*13820*/  LDL.LU.64 R194, [R1+0x3a8] ;  /* 0x0003a80001c27983 */ /* 0x000ee40000300a00 */
[----:B----4-:R-:W-:Y:S02]  /*13830*/  IMAD.WIDE R118, R154, 0x4, R212 ;  /* 0x000000049a767825 */ /* 0x010fe400078e02d4 */
[----:B------:R-:W4:Y:S01]  /*13840*/  LDL.LU.64 R212, [R1+0x518] ;  /* 0x0005180001d47983 */ /* 0x000f220000300a00 */
[----:B------:R-:W-:-:S04]  /*13850*/  SEL R98, RZ, 0x4, P3 ;  /* 0x00000004ff627807 */ /* 0x000fc80001800000 */
[----:B------:R-:W-:-:S04]  /*13860*/  SEL R98, R98, RZ, P2 ;  /* 0x000000ff62627207 */ /* 0x000fc80001000000 */
[----:B------:R-:W-:Y:S02]  /*13870*/  ISETP.NE.U32.AND P6, PT, R98, RZ, PT ;  /* 0x000000ff6200720c */ /* 0x000fe40003fc5070 */
[----:B------:R-:W-:-:S04]  /*13880*/  SEL R98, RZ, 0x4, P0 ;  /* 0x00000004ff627807 */ /* 0x000fc80000000000 */
[----:B------:R-:W-:Y:S01]  /*13890*/  SEL R98, R98, RZ, P2 ;  /* 0x000000ff62627207 */ /* 0x000fe20001000000 */
[----:B------:R-:W-:Y:S01]  /*138a0*/  IMAD.WIDE R120, R154, 0x4, R198 ;  /* 0x000000049a787825 */ /* 0x000fe200078e02c6 */
[----:B------:R-:W-:Y:S01]  /*138b0*/  ISETP.NE.U32.AND P4, PT, R99, RZ, PT ;  /* 0x000000ff6300720c */ /* 0x000fe20003f85070 */
[----:B------:R-:W4:Y:S01]  /*138c0*/  LDL.LU.64 R198, [R1+0x4e8] ;  /* 0x0004e80001c67983 */ /* 0x000f220000300a00 */
[----:B------:R-:W-:Y:S01]  /*138d0*/  ISETP.NE.U32.AND P1, PT, R98, RZ, PT ;  /* 0x000000ff6200720c */ /* 0x000fe20003f25070 */
[----:B------:R-:W-:Y:S01]  /*138e0*/  IMAD.WIDE R98, R154, 0x4, R202 ;  /* 0x000000049a627825 */ /* 0x000fe200078e02ca */
[----:B------:R-:W-:Y:S01]  /*138f0*/  ISETP.NE.U32.AND P0, PT, R116, RZ, PT ;  /* 0x000000ff7400720c */ /* 0x000fe20003f05070 */
[----:B------:R-:W4:Y:S02]  /*13900*/  LDL.LU.64 R202, [R1+0x498] ;  /* 0x0004980001ca7983 */ /* 0x000f240000300a00 */
[C---:B------:R-:W-:Y:S02]  /*13910*/  IMAD.WIDE R116, R154.reuse, 0x4, R200 ;  /* 0x000000049a747825 */ /* 0x040fe400078e02c8 */
[----:B------:R-:W4:Y:S02]  /*13920*/  LDL.LU.64 R200, [R1+0x438] ;  /* 0x0004380001c87983 */ /* 0x000f240000300a00 */
[----:B------:R-:W-:-:S02]  /*13930*/  IMAD.WIDE R114, R154, 0x4, R210 ;  /* 0x000000049a727825 */ /* 0x000fc400078e02d2 */
[----:B------:R-:W4:Y:S02]  /*13940*/  LDL.LU.64 R210, [R1+0x3d8] ;  /* 0x0003d80001d27983 */ /* 0x000f240000300a00 */
[----:B------:R-:W-:-:S04]  /*13950*/  IMAD.WIDE R128, R154, 0x4, R170 ;  /* 0x000000049a807825 */ /* 0x000fc800078e02aa */
[C---:B--2---:R-:W-:Y:S02]  /*13960*/  IMAD.WIDE R132, R154.reuse, 0x4, R156 ;  /* 0x000000049a847825 */ /* 0x044fe400078e029c */
[----:B------:R-:W2:Y:S02]  /*13970*/  LDL.LU.64 R156, [R1+0x28] ;  /* 0x00002800019c7983 */ /* 0x000ea40000300a00 */
[C---:B------:R-:W-:Y:S02]  /*13980*/  IMAD.WIDE R112, R154.reuse, 0x4, R172 ;  /* 0x000000049a707825 */ /* 0x040fe400078e02ac */
        /* <DEDUP_REMOVED lines=15> */
[----:B------:R-:W2:Y:S04]  /*13a80*/  LDL.LU.64 R188, [R1+0x488] ;  /* 0x0004880001bc7983 */ /* 0x000ea80000300a00 */
[----:B------:R-:W2:Y:S04]  /*13a90*/  LDL.LU.64 R190, [R1+0x430] ;  /* 0x0004300001be7983 */ /* 0x000ea80000300a00 */
[----:B------:R-:W2:Y:S01]  /*13aa0*/  LDL.LU.64 R192, [R1+0x3d0] ;  /* 0x0003d00001c07983 */ /* 0x000ea20000300a00 */
[----:B---3--:R-:W-:-:S03]  /*13ab0*/  IMAD.WIDE R136, R154, 0x4, R194 ;  /* 0x000000049a887825 */ /* 0x008fc600078e02c2 */
[----:B------:R-:W3:Y:S01]  /*13ac0*/  LDL.LU.64 R194, [R1+0x20] ;  /* 0x0000200001c27983 */ /* 0x000ee20000300a00 */
[----:B----4-:R-:W-:-:S03]  /*13ad0*/  IMAD.WIDE R144, R154, 0x4, R212 ;  /* 0x000000049a907825 */ /* 0x010fc600078e02d4 */
[----:B------:R-:W4:Y:S01]  /*13ae0*/  LDL.LU.64 R212, [R1+0x540] ;  /* 0x0005400001d47983 */ /* 0x000f220000300a00 */
[----:B------:R-:W-:Y:S02]  /*13af0*/  ISETP.NE.U32.AND P3, PT, R148, RZ, PT ;  /* 0x000000ff9400720c */ /* 0x000fe40003f65070 */
[----:B------:R-:W-:Y:S01]  /*13b00*/  ISETP.NE.U32.AND P5, PT, R159, RZ, PT ;  /* 0x000000ff9f00720c */ /* 0x000fe20003fa5070 */
[----:B------:R-:W-:-:S04]  /*13b10*/  IMAD.WIDE R92, R154, 0x4, R94 ;  /* 0x000000049a5c7825 */ /* 0x000fc800078e025e */
[----:B------:R-:W-:-:S04]  /*13b20*/  IMAD.WIDE R94, R154, 0x4, R96 ;  /* 0x000000049a5e7825 */ /* 0x000fc800078e0260 */
[----:B------:R-:W-:-:S04]  /*13b30*/  IMAD.WIDE R96, R154, 0x4, R204 ;  /* 0x000000049a607825 */ /* 0x000fc800078e02cc */
[C---:B------:R-:W-:Y:S02]  /*13b40*/  IMAD.WIDE R146, R154.reuse, 0x4, R198 ;  /* 0x000000049a927825 */ /* 0x040fe400078e02c6 */
[----:B------:R-:W3:Y:S02]  /*13b50*/  LDL.LU.64 R198, [R1+0x538] ;  /* 0x0005380001c67983 */ /* 0x000ee40000300a00 */
[----:B------:R-:W-:-:S04]  /*13b60*/  IMAD.WIDE R148, R154, 0x4, R202 ;  /* 0x000000049a947825 */ /* 0x000fc800078e02ca */
[C---:B------:R-:W-:Y:S02]  /*13b70*/  IMAD.WIDE R158, R154.reuse, 0x4, R200 ;  /* 0x000000049a9e7825 */ /* 0x040fe400078e02c8 */
[----:B------:R-:W3:Y:S04]  /*13b80*/  LDL.LU.64 R200, [R1+0x520] ;  /* 0x0005200001c87983 */ /* 0x000ee80000300a00 */
[----:B------:R-:W3:Y:S01]  /*13b90*/  LDL.LU.64 R202, [R1+0x4f8] ;  /* 0x0004f80001ca7983 */ /* 0x000ee20000300a00 */
[----:B------:R-:W-:-:S03]  /*13ba0*/  IMAD.WIDE R160, R154, 0x4, R210 ;  /* 0x000000049aa07825 */ /* 0x000fc600078e02d2 */
[----:B------:R-:W3:Y:S04]  /*13bb0*/  LDL.LU.64 R204, [R1+0x4b8] ;  /* 0x0004b80001cc7983 */ /* 0x000ee80000300a00 */
[----:B------:R-:W3:Y:S04]  /*13bc0*/  LDL.LU.64 R206, [R1+0x458] ;  /* 0x0004580001ce7983 */ /* 0x000ee80000300a00 */
[----:B------:R-:W3:Y:S04]  /*13bd0*/  LDL.LU.64 R208, [R1+0x400] ;  /* 0x0004000001d07983 */ /* 0x000ee80000300a00 */
[----:B------:R-:W3:Y:S01]  /*13be0*/  LDL.LU.64 R210, [R1+0x398] ;  /* 0x0003980001d27983 */ /* 0x000ee20000300a00 */
[----:B----4-:R-:W-:-:S05]  /*13bf0*/  IMAD.WIDE R212, R152, 0x4, R212 ;  /* 0x0000000498d47825 */ /* 0x010fca00078e02d4 */
[----:B------:R1:W-:Y:S04]  /*13c00*/  LDGSTS.E [R238+0x76008], desc[UR16][R212.64], P3 ;  /* 0x76008000d4ee7fae */ /* 0x0003e80009921850 */
[----:B------:R-:W0:Y:S04]  /*13c10*/  LDGDEPBAR ;  /* 0x00000000000079af */ /* 0x000e280000000000 */
[----:B------:R-:W-:Y:S04]  /*13c20*/  LDGSTS.E [R150+0x20000], desc[UR16][R2.64], P5 ;  /* 0x2000000002967fae */ /* 0x000fe8000a921850 */
[----:B------:R-:W-:Y:S04]  /*13c30*/  LDGSTS.E [R150+0x20400], desc[UR16][R240.64], P5 ;  /* 0x20400000f0967fae */ /* 0x000fe8000a921850 */
[----:B------:R4:W-:Y:S04]  /*13c40*/  STL.64 [R1+0x20], R212 ;  /* 0x000020d401007387 */ /* 0x0009e80000100a00 */
[----:B------:R-:W-:Y:S04]  /*13c50*/  LDGSTS.E [R150+0x20800], desc[UR16][R10.64], P5 ;  /* 0x208000000a967fae */ /* 0x000fe8000a921850 */
[----:B------:R-:W-:Y:S04]  /*13c60*/  LDGSTS.E [R150+0x20c00], desc[UR16][R234.64], P5 ;  /* 0x20c00000ea967fae */ /* 0x000fe8000a921850 */
[----:B----4-:R-:W1:Y:S04]  /*13c70*/  LDL.LU.64 R212, [R1+0x848] ;  /* 0x0008480001d47983 */ /* 0x010e680000300a00 */
[----:B------:R-:W4:Y:S04]  /*13c80*/  LDL.LU.64 R2, [R1+0x840] ;  /* 0x0008400001027983 */ /* 0x000f280000300a00 */
[----:B------:R-:W-:Y:S04]  /*13c90*/  LDGSTS.E [R150+0x21000], desc[UR16][R16.64], P5 ;  /* 0x2100000010967fae */ /* 0x000fe8000a921850 */
[----:B------:R-:W4:Y:S04]  /*13ca0*/  LDL.LU.64 R240, [R1+0x838] ;  /* 0x0008380001f07983 */ /* 0x000f280000300a00 */
[----:B------:R-:W-:Y:S04]  /*13cb0*/  LDGSTS.E [R150+0x21400], desc[UR16][R32.64], P5 ;  /* 0x2140000020967fae */ /* 0x000fe8000a921850 */
[----:B------:R-:W4:Y:S04]  /*13cc0*/  LDL.LU.64 R10, [R1+0x830] ;  /* 0x00083000010a7983 */ /* 0x000f280000300a00 */
[----:B------:R-:W-:Y:S04]  /*13cd0*/  LDGSTS.E [R150+0x21800], desc[UR16][R48.64], P5 ;  /* 0x2180000030967fae */ /* 0x000fe8000a921850 */
[----:B------:R-:W-:Y:S04]  /*13ce0*/  STL.64 [R1+0x798], R234 ;  /* 0x000798ea01007387 */ /* 0x000fe80000100a00 */
[----:B------:R-:W-:Y:S04]  /*13cf0*/  LDGSTS.E [R150+0x21c00], desc[UR16][R64.64], P5 ;  /* 0x21c0000040967fae */ /* 0x000fe8000a921850 */
[----:B------:R-:W-:Y:S04]  /*13d00*/  STL.64 [R1+0x7a0], R16 ;  /* 0x0007a01001007387 */ /* 0x000fe80000100a00 */
[----:B------:R-:W-:Y:S04]  /*13d10*/  LDGSTS.E [R150+0x22000], desc[UR16][R80.64], P5 ;  /* 0x2200000050967fae */ /* 0x000fe8000a921850 */
[----:B------:R-:W-:Y:S04]  /*13d20*/  LDGSTS.E [R150+0x22400], desc[UR16][R96.64], P5 ;  /* 0x2240000060967fae */ /* 0x000fe8000a921850 */
[----:B------:R-:W-:Y:S04]  /*13d30*/  STL.64 [R1+0x7a8], R96 ;  /* 0x0007a86001007387 */ /* 0x000fe80000100a00 */
[----:B------:R-:W-:Y:S04]  /*13d40*/  LDGSTS.E [R150+0x22800], desc[UR16][R112.64], P5 ;  /* 0x2280000070967fae */ /* 0x000fe8000a921850 */
[----:B------:R-:W-:Y:S04]  /*13d50*/  STL.64 [R1+0x7b0], R112 ;  /* 0x0007b07001007387 */ /* 0x000fe80000100a00 */
[----:B------:R-:W-:Y:S04]  /*13d60*/  LDGSTS.E [R150+0x22c00], desc[UR16][R128.64], P5 ;  /* 0x22c0000080967fae */ /* 0x000fe8000a921850 */
[----:B------:R2:W-:Y:S04]  /*13d70*/  STL.64 [R1+0x7b8], R128 ;  /* 0x0007b88001007387 */ /* 0x0005e80000100a00 */
[----:B------:R-:W-:Y:S04]  /*13d80*/  LDGSTS.E [R150+0x23000], desc[UR16][R144.64], P5 ;  /* 0x2300000090967fae */ /* 0x000fe8000a921850 */
[----:B--2---:R-:W2:Y:S04]  /*13d90*/  LDL.LU.64 R128, [R1+0x168] ;  /* 0x0001680001807983 */ /* 0x004ea80000300a00 */
[----:B------:R3:W-:Y:S04]  /*13da0*/  STL.64 [R1+0x7c0], R144 ;  /* 0x0007c09001007387 */ /* 0x0007e80000100a00 */
[----:B---3--:R-:W4:Y:S01]  /*13db0*/  LDL.LU.64 R144, [R1+0x178] ;  /* 0x0001780001907983 */ /* 0x008f220000300a00 */
[----:B------:R-:W-:-:S04]  /*13dc0*/  IMAD.WIDE R166, R154, 0x4, R166 ;  /* 0x000000049aa67825 */ /* 0x000fc800078e02a6 */
[C---:B------:R-:W-:Y:S01]  /*13dd0*/  IMAD.WIDE R182, R154.reuse, 0x4, R182 ;  /* 0x000000049ab67825 */ /* 0x040fe200078e02b6 */
[----:B------:R-:W-:Y:S03]  /*13de0*/  LDGSTS.E [R150+0x23400], desc[UR16][R166.64], P5 ;  /* 0x23400000a6967fae */ /* 0x000fe6000a921850 */
[C---:B------:R-:W-:Y:S01]  /*13df0*/  IMAD.WIDE R198, R154.reuse, 0x4, R198 ;  /* 0x000000049ac67825 */ /* 0x040fe200078e02c6 */
[----:B------:R-:W-:Y:S04]  /*13e00*/  LDGSTS.E [R150+0x23800], desc[UR16][R182.64], P5 ;  /* 0x23800000b6967fae */ /* 0x000fe8000a921850 */
[----:B------:R-:W-:Y:S01]  /*13e10*/  LDGSTS.E [R150+0x23c00], desc[UR16][R198.64], P5 ;  /* 0x23c00000c6967fae */ /* 0x000fe2000a921850 */
[----:B------:R-:W-:-:S04]  /*13e20*/  IMAD.WIDE R168, R154, 0x4, R168 ;  /* 0x000000049aa87825 */ /* 0x000fc800078e02a8 */
[----:B------:R-:W-:-:S04]  /*13e30*/  IMAD.WIDE R184, R154, 0x4, R184 ;  /* 0x000000049ab87825 */ /* 0x000fc800078e02b8 */
        /* <DEDUP_REMOVED lines=8> */
[----:B----4-:R-:W-:Y:S04]  /*13ec0*/  LDGSTS.E [R11+0x20080], desc[UR16][R144.64], P5 ;  /* 0x20080000900b7fae */ /* 0x010fe8000a921850 */
[----:B------:R3:W-:Y:S04]  /*13ed0*/  LDGSTS.E [R11+0x20480], desc[UR16][R244.64], P5 ;  /* 0x20480000f40b7fae */ /* 0x0007e8000a921850 */
        /* <DEDUP_REMOVED lines=23> */
[----:B------:R-:W2:Y:S04]  /*14050*/  LDL.LU R244, [R1+0x828] ;  /* 0x0008280001f47983 */ /* 0x000ea80000300800 */
[----:B------:R-:W-:Y:S04]  /*14060*/  LDGSTS.E [R10+0x22500], desc[UR16][R100.64], P5 ;  /* 0x22500000640a7fae */ /* 0x000fe8000a921850 */
[----:B------:R-:W4:Y:S04]  /*14070*/  LDL.LU.64 R242, [R1+0x820] ;  /* 0x0008200001f27983 */ /* 0x000f280000300a00 */
[----:B------:R-:W-:Y:S04]  /*14080*/  LDGSTS.E [R10+0x22900], desc[UR16][R116.64], P5 ;  /* 0x22900000740a7fae */ /* 0x000fe8000a921850 */
[----:B------:R-:W3:Y:S04]  /*14090*/  LDL.LU.64 R112, [R1+0x158] ;  /* 0x0001580001707983 */ /* 0x000ee80000300a00 */
[----:B------:R-:W-:Y:S04]  /*140a0*/  LDGSTS.E [R10+0x22d00], desc[UR16][R132.64], P5 ;  /* 0x22d00000840a7fae */ /* 0x000fe8000a921850 */
[----:B------:R-:W2:Y:S04]  /*140b0*/  LDL.LU.64 R222, [R1+0x818] ;  /* 0x0008180001de7983 */ /* 0x000ea80000300a00 */
[----:B------:R-:W-:Y:S04]  /*140c0*/  LDGSTS.E [R10+0x23100], desc[UR16][R148.64], P5 ;  /* 0x23100000940a7fae */ /* 0x000fe8000a921850 */
[----:B------:R-:W3:Y:S04]  /*140d0*/  LDL.LU.64 R8, [R1+0x810] ;  /* 0x0008100001087983 */ /* 0x000ee80000300a00 */
[----:B------:R-:W-:Y:S04]  /*140e0*/  LDGSTS.E [R10+0x23500], desc[UR16][R170.64], P5 ;  /* 0x23500000aa0a7fae */ /* 0x000fe8000a921850 */
[----:B------:R-:W4:Y:S04]  /*140f0*/  LDL.LU.64 R96, [R1+0x150] ;  /* 0x0001500001607983 */ /* 0x000f280000300a00 */
[----:B------:R-:W-:Y:S04]  /*14100*/  LDGSTS.E [R10+0x23900], desc[UR16][R186.64], P5 ;  /* 0x23900000ba0a7fae */ /* 0x000fe8000a921850 */
[----:B------:R-:W-:Y:S04]  /*14110*/  LDGSTS.E [R10+0x23d00], desc[UR16][R202.64], P5 ;  /* 0x23d00000ca0a7fae */ /* 0x000fe8000a921850 */
[----:B------:R1:W-:Y:S04]  /*14120*/  STL.64 [R1+0x790], R10 ;  /* 0x0007900a01007387 */ /* 0x0003e80000100a00 */
[----:B-1----:R-:W2:Y:S01]  /*14130*/  LDL.LU.64 R10, [R1] ;  /* 0x00000000010a7983 */ /* 0x002ea20000300a00 */
[----:B------:R-:W-:-:S04]  /*14140*/  IMAD.WIDE R228, R154, 0x4, R228 ;  /* 0x000000049ae47825 */ /* 0x000fc800078e02e4 */
[----:B------:R-:W-:-:S04]  /*14150*/  IMAD.WIDE R38, R154, 0x4, R38 ;  /* 0x000000049a267825 */ /* 0x000fc800078e0226 */
[----:B------:R-:W-:-:S04]  /*14160*/  IMAD.WIDE R172, R154, 0x4, R172 ;  /* 0x000000049aac7825 */ /* 0x000fc800078e02ac */
[----:B------:R-:W-:-:S04]  /*14170*/  IMAD.WIDE R188, R154, 0x4, R188 ;  /* 0x000000049abc7825 */ /* 0x000fc800078e02bc */
[C---:B------:R-:W-:Y:S01]  /*14180*/  IMAD.WIDE R204, R154.reuse, 0x4, R204 ;  /* 0x000000049acc7825 */ /* 0x040fe200078e02cc */
[----:B---3--:R-:W-:Y:S04]  /*14190*/  LDGSTS.E [R9+0x20180], desc[UR16][R112.64], P5 ;  /* 0x2018000070097fae */ /* 0x008fe8000a921850 */
[----:B------:R-:W-:Y:S04]  /*141a0*/  LDGSTS.E [R9+0x20580], desc[UR16][R220.64], P5 ;  /* 0x20580000dc097fae */ /* 0x000fe8000a921850 */
[----:B------:R-:W3:Y:S04]  /*141b0*/  LDL.LU.64 R220, [R1+0x808] ;  /* 0x0008080001dc7983 */ /* 0x000ee80000300a00 */
[----:B------:R-:W3:Y:S04]  /*141c0*/  LDL.LU.64 R16, [R1+0x148] ;  /* 0x0001480001107983 */ /* 0x000ee80000300a00 */
        /* <DEDUP_REMOVED lines=14> */
[----:B----4-:R-:W-:Y:S04]  /*142b0*/  LDGSTS.E [R8+0x20200], desc[UR16][R96.64], P5 ;  /* 0x2020000060087fae */ /* 0x010fe8000a921850 */
[----:B------:R-:W-:Y:S04]  /*142c0*/  LDGSTS.E [R8+0x20600], desc[UR16][R6.64], P5 ;  /* 0x2060000006087fae */ /* 0x000fe8000a921850 */
[----:B------:R-:W3:Y:S04]  /*142d0*/  LDL.LU.64 R6, [R1+0x800] ;  /* 0x0008000001067983 */ /* 0x000ee80000300a00 */
[----:B------:R-:W2:Y:S01]  /*142e0*/  LDL.LU.64 R234, [R1+0x138] ;  /* 0x0001380001ea7983 */ /* 0x000ea20000300a00 */
[----:B------:R-:W-:-:S04]  /*142f0*/  IMAD.WIDE R250, R154, 0x4, R250 ;  /* 0x000000049afa7825 */ /* 0x000fc800078e02fa */
[C---:B------:R-:W-:Y:S01]  /*14300*/  IMAD.WIDE R226, R154.reuse, 0x4, R226 ;  /* 0x000000049ae27825 */ /* 0x040fe200078e02e2 */
[----:B------:R-:W-:Y:S03]  /*14310*/  LDGSTS.E [R8+0x20a00], desc[UR16][R250.64], P5 ;  /* 0x20a00000fa087fae */ /* 0x000fe6000a921850 */
[C---:B------:R-:W-:Y:S01]  /*14320*/  IMAD.WIDE R40, R154.reuse, 0x4, R40 ;  /* 0x000000049a287825 */ /* 0x040fe200078e0228 */
[----:B------:R-:W-:Y:S03]  /*14330*/  LDGSTS.E [R8+0x20e00], desc[UR16][R226.64], P5 ;  /* 0x20e00000e2087fae */ /* 0x000fe6000a921850 */
[C---:B------:R-:W-:Y:S01]  /*14340*/  IMAD.WIDE R88, R154.reuse, 0x4, R88 ;  /* 0x000000049a587825 */ /* 0x040fe200078e0258 */
[----:B------:R-:W-:Y:S03]  /*14350*/  LDGSTS.E [R8+0x21200], desc[UR16][R24.64], P5 ;  /* 0x2120000018087fae */ /* 0x000fe6000a921850 */
[C---:B------:R-:W-:Y:S01]  /*14360*/  IMAD.WIDE R104, R154.reuse, 0x4, R104 ;  /* 0x000000049a687825 */ /* 0x040fe200078e0268 */
[----:B------:R-:W-:Y:S04]  /*14370*/  LDGSTS.E [R8+0x21600], desc[UR16][R40.64], P5 ;  /* 0x2160000028087fae */ /* 0x000fe8000a921850 */
[----:B------:R-:W-:Y:S01]  /*14380*/  LDGSTS.E [R8+0x21a00], desc[UR16][R56.64], P5 ;  /* 0x21a0000038087fae */ /* 0x000fe2000a921850 */
[----:B------:R-:W-:-:S03]  /*14390*/  IMAD.WIDE R174, R154, 0x4, R174 ;  /* 0x000000049aae7825 */ /* 0x000fc600078e02ae */
[----:B------:R-:W-:Y:S01]  /*143a0*/  LDGSTS.E [R8+0x21e00], desc[UR16][R72.64], P5 ;  /* 0x21e0000048087fae */ /* 0x000fe2000a921850 */
[----:B------:R-:W-:-:S03]  /*143b0*/  IMAD.WIDE R190, R154, 0x4, R190 ;  /* 0x000000049abe7825 */ /* 0x000fc600078e02be */
[----:B------:R-:W-:Y:S01]  /*143c0*/  LDGSTS.E [R8+0x22200], desc[UR16][R88.64], P5 ;  /* 0x2220000058087fae */ /* 0x000fe2000a921850 */
[----:B------:R-:W-:-:S03]  /*143d0*/  IMAD.WIDE R206, R154, 0x4, R206 ;  /* 0x000000049ace7825 */ /* 0x000fc600078e02ce */
[----:B------:R-:W-:Y:S04]  /*143e0*/  LDGSTS.E [R8+0x22600], desc[UR16][R104.64], P5 ;  /* 0x2260000068087fae */ /* 0x000fe8000a921850 */
[----:B------:R-:W-:Y:S01]  /*143f0*/  LDGSTS.E [R8+0x22a00], desc[UR16][R120.64], P5 ;  /* 0x22a0000078087fae */ /* 0x000fe2000a921850 */
[----:B------:R-:W-:-:S03]  /*14400*/  IMAD.WIDE R224, R154, 0x4, R224 ;  /* 0x000000049ae07825 */ /* 0x000fc600078e02e0 */
[----:B------:R-:W-:Y:S04]  /*14410*/  LDGSTS.E [R8+0x22e00], desc[UR16][R136.64], P5 ;  /* 0x22e0000088087fae */ /* 0x000fe8000a921850 */
[----:B------:R-:W-:Y:S01]  /*14420*/  LDGSTS.E [R8+0x23200], desc[UR16][R160.64], P5 ;  /* 0x23200000a0087fae */ /* 0x000fe2000a921850 */
[----:B------:R-:W-:-:S03]  /*14430*/  IMAD.WIDE R42, R154, 0x4, R42 ;  /* 0x000000049a2a7825 */ /* 0x000fc600078e022a */
[----:B------:R-:W-:Y:S04]  /*14440*/  LDGSTS.E [R8+0x23600], desc[UR16][R174.64], P5 ;  /* 0x23600000ae087fae */ /* 0x000fe8000a921850 */
[----:B------:R-:W-:Y:S04]  /*14450*/  LDGSTS.E [R8+0x23a00], desc[UR16][R190.64], P5 ;  /* 0x23a00000be087fae */ /* 0x000fe8000a921850 */
[----:B------:R-:W-:Y:S01]  /*14460*/  LDGSTS.E [R8+0x23e00], desc[UR16][R206.64], P5 ;  /* 0x23e00000ce087fae */ /* 0x000fe2000a921850 */
        /* <DEDUP_REMOVED lines=8> */
[----:B------:R1:W-:Y:S04]  /*144f0*/  STL.64 [R1+0x788], R8 ;  /* 0x0007880801007387 */ /* 0x0003e80000100a00 */
[----:B---3--:R-:W-:Y:S04]  /*14500*/  LDGSTS.E [R7+0x20280], desc[UR16][R16.64], P5 ;  /* 0x2028000010077fae */ /* 0x008fe8000a921850 */
        /* <DEDUP_REMOVED lines=16> */
[----:B------:R-:W3:Y:S04]  /*14610*/  LDL.LU.64 R218, [R1+0x7f8] ;  /* 0x0007f80001da7983 */ /* 0x000ee80000300a00 */
[----:B------:R-:W-:Y:S04]  /*14620*/  LDGSTS.E [R6+0x20700], desc[UR16][R4.64], P5 ;  /* 0x2070000004067fae */ /* 0x000fe8000a921850 */
        /* <DEDUP_REMOVED lines=16> */
[----:B------:R-:W-:Y:S01]  /*14730*/  IMAD.WIDE R210, R154, 0x4, R210 ;  /* 0x000000049ad27825 */ /* 0x000fe200078e02d2 */
[----:B------:R-:W-:Y:S04]  /*14740*/  LDGSTS.E [R6+0x22700], desc[UR16][R108.64], P5 ;  /* 0x227000006c067fae */ /* 0x000fe8000a921850 */
[----:B------:R-:W-:Y:S04]  /*14750*/  LDGSTS.E [R6+0x22b00], desc[UR16][R124.64], P5 ;  /* 0x22b000007c067fae */ /* 0x000fe8000a921850 */
[----:B------:R-:W-:Y:S04]  /*14760*/  LDGSTS.E [R6+0x22f00], desc[UR16][R140.64], P5 ;  /* 0x22f000008c067fae */ /* 0x000fe8000a921850 */
[----:B------:R-:W-:Y:S04]  /*14770*/  LDGSTS.E [R6+0x23300], desc[UR16][R162.64], P5 ;  /* 0x23300000a2067fae */ /* 0x000fe8000a921850 */
[----:B------:R-:W-:Y:S04]  /*14780*/  LDGSTS.E [R6+0x23700], desc[UR16][R178.64], P5 ;  /* 0x23700000b2067fae */ /* 0x000fe8000a921850 */
[----:B------:R-:W-:Y:S04]  /*14790*/  LDGSTS.E [R6+0x23b00], desc[UR16][R194.64], P5 ;  /* 0x23b00000c2067fae */ /* 0x000fe8000a921850 */
[----:B------:R-:W-:Y:S04]  /*147a0*/  LDGSTS.E [R6+0x23f00], desc[UR16][R210.64], P5 ;  /* 0x23f00000d2067fae */ /* 0x000fe8000a921850 */
[----:B------:R4:W-:Y:S01]  /*147b0*/  STL.64 [R1+0x770], R6 ;  /* 0x0007700601007387 */ /* 0x0009e20000100a00 */
[----:B------:R-:W1:Y:S03]  /*147c0*/  S2R R155, SR_TID.X ;  /* 0x00000000009b7919 */ /* 0x000e660000002100 */
[----:B--2---:R-:W-:Y:S04]  /*147d0*/  LDGSTS.E [R5+0x20380], desc[UR16][R216.64], P5 ;  /* 0x20380000d8057fae */ /* 0x004fe8000a921850 */
[----:B------:R2:W-:Y:S04]  /*147e0*/  LDGSTS.E [R5+0x20780], desc[UR16][R214.64], P5 ;  /* 0x20780000d6057fae */ /* 0x0005e8000a921850 */
[----:B------:R-:W4:Y:S04]  /*147f0*/  LDL.LU.64 R216, [R1+0x7e8] ;  /* 0x0007e80001d87983 */ /* 0x000f280000300a00 */
[----:B------:R-:W2:Y:S04]  /*14800*/  LDL.LU.64 R214, [R1+0x7e0] ;  /* 0x0007e00001d67983 */ /* 0x000ea80000300a00 */
[----:B------:R4:W-:Y:S04]  /*14810*/  STL.64 [R1+0x718], R4 ;  /* 0x0007180401007387 */ /* 0x0009e80000100a00 */
[----:B------:R-:W4:Y:S04]  /*14820*/  LDL.LU.64 R166, [R1+0x30] ;  /* 0x0000300001a67983 */ /* 0x000f280000300a00 */
[----:B------:R-:W4:Y:S01]  /*14830*/  LDL.LU.64 R198, [R1+0x38] ;  /* 0x0000380001c67983 */ /* 0x000f220000300a00 */
[----:B-1----:R-:W-:-:S04]  /*14840*/  SHF.R.U32.HI R155, RZ, 0x6, R155 ;  /* 0x00000006ff9b7819 */ /* 0x002fc8000001169b */
[----:B------:R-:W-:-:S04]  /*14850*/  SGXT.U32 R155, R155, 0x1 ;  /* 0x000000019b9b781a */ /* 0x000fc80000000000 */
[----:B------:R-:W-:-:S04]  /*14860*/  LOP3.LUT R155, R155, 0x40, RZ, 0xfc, !PT ;  /* 0x000000409b9b7812 */ /* 0x000fc800078efcff */
[----:B------:R-:W-:Y:S02]  /*14870*/  ISETP.GE.AND P3, PT, R155, UR4, PT ;  /* 0x000000049b007c0c */ /* 0x000fe4000bf66270 */
[----:B------:R-:W1:Y:S01]  /*14880*/  S2R R155, SR_TID.X ;  /* 0x00000000009b7919 */ /* 0x000e620000002100 */
        /* <DEDUP_REMOVED lines=22> */
[----:B------:R4:W-:Y:S04]  /*149f0*/  LDGSTS.E [R5+0x23f80], desc[UR16][R212.64], P5 ;  /* 0x23f80000d4057fae */ /* 0x0009e8000a921850 */
[----:B------:R-:W0:Y:S01]  /*14a00*/  LDGDEPBAR ;  /* 0x00000000000079af */ /* 0x000e220000000000 */
[----:B-1----:R-:W-:-:S04]  /*14a10*/  SHF.R.U32.HI R155, RZ, 0x6, R155 ;  /* 0x00000006ff9b7819 */ /* 0x002fc8000001169b */
[----:B------:R-:W-:-:S04]  /*14a20*/  SGXT.U32 R155, R155, 0x1 ;  /* 0x000000019b9b781a */ /* 0x000fc80000000000 */
[----:B------:R-:W-:Y:S02]  /*14a30*/  LOP3.LUT R155, R155, 0x42, RZ, 0xfc, !PT ;  /* 0x000000429b9b7812 */ /* 0x000fe400078efcff */
[----:B------:R-:W-:Y:S02]  /*14a40*/  SEL R153, RZ, 0x4, P3 ;  /* 0x00000004ff997807 */ /* 0x000fe40001800000 */
[----:B------:R-:W-:Y:S02]  /*14a50*/  LOP3.LUT R245, R3, 0x60, RZ, 0xfc, !PT ;  /* 0x0000006003f57812 */ /* 0x000fe400078efcff */
[----:B------:R-:W-:Y:S02]  /*14a60*/  ISETP.GE.AND P3, PT, R155, UR4, PT ;  /* 0x000000049b007c0c */ /* 0x000fe4000bf66270 */
[----:B------:R-:W-:Y:S02]  /*14a70*/  SEL R153, R153, RZ, P2 ;  /* 0x000000ff99997207 */ /* 0x000fe40001000000 */
[----:B------:R-:W-:-:S02]  /*14a80*/  ISETP.GE.AND P5, PT, R245, UR4, PT ;  /* 0x00000004f5007c0c */ /* 0x000fc4000bfa6270 */
[----:B------:R-:W-:Y:S02]  /*14a90*/  SEL R245, RZ, 0x4, P3 ;  /* 0x00000004fff57807 */ /* 0x000fe40001800000 */
[----:B------:R-:W-:Y:S02]  /*14aa0*/  LOP3.LUT R183, R3, 0x62, RZ, 0xfc, !PT ;  /* 0x0000006203b77812 */ /* 0x000fe400078efcff */
[----:B------:R-:W-:Y:S02]  /*14ab0*/  ISETP.NE.U32.AND P3, PT, R153, RZ, PT ;  /* 0x000000ff9900720c */ /* 0x000fe40003f65070 */
[----:B------:R-:W-:Y:S02]  /*14ac0*/  SEL R153, R245, RZ, P2 ;  /* 0x000000fff5997207 */ /* 0x000fe40001000000 */
[----:B------:R-:W-:Y:S02]  /*14ad0*/  SEL R155, RZ, 0x4, P5 ;  /* 0x00000004ff9b7807 */ /* 0x000fe40002800000 */
[----:B------:R-:W-:-:S02]  /*14ae0*/  ISETP.NE.U32.AND P5, PT, R153, RZ, PT ;  /* 0x000000ff9900720c */ /* 0x000fc40003fa5070 */
[----:B------:R-:W-:Y:S01]  /*14af0*/  SEL R153, R155, RZ, P2 ;  /* 0x000000ff9b997207 */ /* 0x000fe20001000000 */
[----:B---3--:R-:W-:Y:S01]  /*14b00*/  IMAD.WIDE R218, R152, 0x4, R218 ;  /* 0x0000000498da7825 */ /* 0x008fe200078e02da */
[----:B------:R-:W-:-:S03]  /*14b10*/  LOP3.LUT R9, R3, 0x6, RZ, 0xfc, !PT ;  /* 0x0000000603097812 */ /* 0x000fc600078efcff */
[----:B------:R-:W-:-:S04]  /*14b20*/  IMAD.WIDE R220, R152, 0x4, R220 ;  /* 0x0000000498dc7825 */ /* 0x000fc800078e02dc */
[----:B------:R-:W-:-:S04]  /*14b30*/  IMAD.WIDE R222, R152, 0x4, R222 ;  /* 0x0000000498de7825 */ /* 0x000fc800078e02de */
[C---:B--2---:R-:W-:Y:S01]  /*14b40*/  IMAD.WIDE R214, R152.reuse, 0x4, R214 ;  /* 0x0000000498d67825 */ /* 0x044fe200078e02d6 */
[----:B------:R-:W-:Y:S03]  /*14b50*/  BAR.SYNC.DEFER_BLOCKING 0x0 ;  /* 0x0000000000007b1d */ /* 0x000fe60000010000 */
[----:B----4-:R-:W-:-:S05]  /*14b60*/  IMAD.WIDE R216, R152, 0x4, R216 ;  /* 0x0000000498d87825 */ /* 0x010fca00078e02d8 */
[----:B------:R1:W-:Y:S04]  /*14b70*/  STL.64 [R1+0x6e8], R216 ;  /* 0x0006e8d801007387 */ /* 0x0003e80000100a00 */
[----:B------:R-:W-:Y:S01]  /*14b80*/  @!PT LDS RZ, [RZ] ;  /* 0x00000000fffff984 */ /* 0x000fe20000000800 */
[----:B------:R-:W-:Y:S01]  /*14b90*/  @!PT LDS RZ, [RZ] ;  /* 0x00000000fffff984 */ /* 0x000fe20000000800 */
[----:B------:R-:W-:Y:S01]  /*14ba0*/  @!PT LDS RZ, [RZ] ;  /* 0x00000000fffff984 */ /* 0x000fe20000000800 */
[----:B------:R-:W-:Y:S01]  /*14bb0*/  LDGSTS.E [R252+0x78000], desc[UR16][R214.64], P6 ;  /* 0x78000000d6fc7fae */ /* 0x000fe2000b121850 */
[----:B------:R-:W-:Y:S02]  /*14bc0*/  ISETP.GE.AND P6, PT, R183, UR4, PT ;  /* 0x00000004b7007c0c */ /* 0x000fe4000bfc6270 */
[----:B------:R-:W-:Y:S01]  /*14bd0*/  LOP3.LUT R183, R3, 0x4, RZ, 0xfc, !PT ;  /* 0x0000000403b77812 */ /* 0x000fe200078efcff */
[----:B------:R1:W-:Y:S01]  /*14be0*/  LDGSTS.E [R252+0x78008], desc[UR16][R216.64], P0 ;  /* 0x78008000d8fc7fae */ /* 0x0003e20008121850 */
[----:B------:R-:W-:Y:S02]  /*14bf0*/  SEL R155, RZ, 0x4, P6 ;  /* 0x00000004ff9b7807 */ /* 0x000fe40003000000 */
[----:B------:R-:W-:Y:S01]  /*14c00*/  ISETP.GE.AND P6, PT, R183, UR4, PT ;  /* 0x00000004b7007c0c */ /* 0x000fe2000bfc6270 */
[----:B------:R-:W-:Y:S01]  /*14c10*/  LDGSTS.E [R252+0x7a000], desc[UR16][R218.64], P4 ;  /* 0x7a000000dafc7fae */ /* 0x000fe2000a121850 */
[----:B------:R-:W-:-:S02]  /*14c20*/  ISETP.NE.U32.AND P0, PT, R153, RZ, PT ;  /* 0x000000ff9900720c */ /* 0x000fc40003f05070 */
[----:B------:R-:W-:Y:S01]  /*14c30*/  SEL R153, R155, RZ, P2 ;  /* 0x000000ff9b997207 */ /* 0x000fe20001000000 */
[----:B------:R-:W2:Y:S01]  /*14c40*/  LDL.LU.64 R182, [R1+0x40] ;  /* 0x0000400001b67983 */ /* 0x000ea20000300a00 */
[----:B------:R-:W-:Y:S02]  /*14c50*/  SEL R155, RZ, 0x4, P6 ;  /* 0x00000004ff9b7807 */ /* 0x000fe40003000000 */
[----:B------:R-:W-:Y:S01]  /*14c60*/  ISETP.GE.AND P6, PT, R9, UR4, PT ;  /* 0x0000000409007c0c */ /* 0x000fe2000bfc6270 */
[----:B------:R-:W-:Y:S01]  /*14c70*/  STL.64 [R1+0x6f0], R218 ;  /* 0x0006f0da01007387 */ /* 0x000fe20000100a00 */
[----:B------:R-:W-:Y:S02]  /*14c80*/  LOP3.LUT R9, R3, 0x24, RZ, 0xfc, !PT ;  /* 0x0000002403097812 */ /* 0x000fe400078efcff */
[----:B------:R-:W-:Y:S01]  /*14c90*/  ISETP.NE.U32.AND P4, PT, R153, RZ, PT ;  /* 0x000000ff9900720c */ /* 0x000fe20003f85070 */
[----:B------:R-:W3:Y:S01]  /*14ca0*/  LDL.LU.64 R6, [R1+0x48] ;  /* 0x0000480001067983 */ /* 0x000ee20000300a00 */
[----:B------:R-:W-:-:S02]  /*14cb0*/  SEL R153, R155, RZ, P2 ;  /* 0x000000ff9b997207 */ /* 0x000fc40001000000 */
[----:B------:R-:W-:Y:S01]  /*14cc0*/  SEL R155, RZ, 0x4, P6 ;  /* 0x00000004ff9b7807 */ /* 0x000fe20003000000 */
[----:B------:R-:W-:Y:S01]  /*14cd0*/  STL.64 [R1+0x6f8], R220 ;  /* 0x0006f8dc01007387 */ /* 0x000fe20000100a00 */
[----:B------:R-:W-:Y:S01]  /*14ce0*/  ISETP.GE.AND P6, PT, R9, UR4, PT ;  /* 0x0000000409007c0c */ /* 0x000fe2000bfc6270 */
[C---:B------:R-:W-:Y:S01]  /*14cf0*/  IMAD.WIDE R4, R152.reuse, 0x4, R166 ;  /* 0x0000000498047825 */ /* 0x040fe200078e02a6 */
[----:B------:R-:W-:Y:S01]  /*14d00*/  LOP3.LUT R167, R3, 0x26, RZ, 0xfc, !PT ;  /* 0x0000002603a77812 */ /* 0x000fe200078efcff */
[----:B------:R-:W4:Y:S04]  /*14d10*/  LDL.LU.64 R8, [R1+0x50] ;  /* 0x0000500001087983 */ /* 0x000f280000300a00 */
[----:B------:R-:W-:Y:S01]  /*14d20*/  LDGSTS.E [R252+0x7a008], desc[UR16][R220.64], P1 ;  /* 0x7a008000dcfc7fae */ /* 0x000fe20008921850 */
[----:B------:R-:W-:Y:S01]  /*14d30*/  ISETP.NE.U32.AND P1, PT, R153, RZ, PT ;  /* 0x000000ff9900720c */ /* 0x000fe20003f25070 */
[----:B-1----:R-:W-:Y:S01]  /*14d40*/  IMAD.WIDE R216, R152, 0x4, R198 ;  /* 0x0000000498d87825 */ /* 0x002fe200078e02c6 */
[----:B------:R-:W-:Y:S01]  /*14d50*/  SEL R153, R155, RZ, P2 ;  /* 0x000000ff9b997207 */ /* 0x000fe20001000000 */
[----:B------:R2:W-:Y:S01]  /*14d60*/  STL.64 [R1+0x30], R4 ;  /* 0x0000300401007387 */ /* 0x0005e20000100a00 */
[----:B------:R-:W-:-:S02]  /*14d70*/  SEL R155, RZ, 0x4, P6 ;  /* 0x00000004ff9b7807 */ /* 0x000fc40003000000 */
[----:B------:R-:W-:Y:S01]  /*14d80*/  ISETP.GE.AND P6, PT, R167, UR4, PT ;  /* 0x00000004a7007c0c */ /* 0x000fe2000bfc6270 */
[----:B------:R-:W-:Y:S01]  /*14d90*/  LDGSTS.E [R252+0x7c000], desc[UR16][R222.64], P3 ;  /* 0x7c000000defc7fae */ /* 0x000fe20009921850 */
[----:B------:R-:W-:Y:S02]  /*14da0*/  LOP3.LUT R199, R3, 0x44, RZ, 0xfc, !PT ;  /* 0x0000004403c77812 */ /* 0x000fe400078efcff */
[----:B------:R-:W-:Y:S01]  /*14db0*/  ISETP.NE.U32.AND P3, PT, R153, RZ, PT ;  /* 0x000000ff9900720c */ /* 0x000fe20003f65070 */
[----:B------:R-:W-:Y:S01]  /*14dc0*/  STL.64 [R1+0x700], R222 ;  /* 0x000700de01007387 */ /* 0x000fe20000100a00 */
[----:B------:R-:W-:-:S03]  /*14dd0*/  SEL R153, R155, RZ, P2 ;  /* 0x000000ff9b997207 */ /* 0x000fc60001000000 */
[----:B------:R-:W4:Y:S01]  /*14de0*/  LDL.LU.64 R166, [R1+0x58] ;  /* 0x0000580001a67983 */ /* 0x000f220000300a00 */
[----:B------:R-:W-:Y:S02]  /*14df0*/  SEL R155, RZ, 0x4, P6 ;  /* 0x00000004ff9b7807 */ /* 0x000fe40003000000 */
[----:B------:R-:W-:Y:S01]  /*14e00*/  ISETP.GE.AND P6, PT, R199, UR4, PT ;  /* 0x00000004c7007c0c */ /* 0x000fe2000bfc6270 */
[----:B------:R3:W-:Y:S04]  /*14e10*/  STL.64 [R1+0x38], R216 ;  /* 0x000038d801007387 */ /* 0x0007e80000100a00 */
[----:B------:R-:W4:Y:S04]  /*14e20*/  LDL.LU.64 R198, [R1+0x60] ;  /* 0x0000600001c67983 */ /* 0x000f280000300a00 */
[----:B------:R2:W-:Y:S01]  /*14e30*/  LDGSTS.E [R252+0x7c008], desc[UR16][R4.64], P5 ;  /* 0x7c00800004fc7fae */ /* 0x0005e2000a921850 */
[----:B------:R-:W-:-:S02]  /*14e40*/  ISETP.NE.U32.AND P5, PT, R153, RZ, PT ;  /* 0x000000ff9900720c */ /* 0x000fc40003fa5070 */
[----:B------:R-:W-:Y:S01]  /*14e50*/  SEL R153, R155, RZ, P2 ;  /* 0x000000ff9b997207 */ /* 0x000fe20001000000 */
[----:B------:R3:W-:Y:S01]  /*14e60*/  LDGSTS.E [R252+0x7e000], desc[UR16][R216.64], P0 ;  /* 0x7e000000d8fc7fae */ /* 0x0007e20008121850 */
[----:B------:R-:W-:Y:S02]  /*14e70*/  SEL R155, RZ, 0x4, P6 ;  /* 0x00000004ff9b7807 */ /* 0x000fe40003000000 */
[----:B------:R-:W-:Y:S02]  /*14e80*/  ISETP.NE.U32.AND P0, PT, R153, RZ, PT ;  /* 0x000000ff9900720c */ /* 0x000fe40003f05070 */
[----:B------:R-:W-:Y:S01]  /*14e90*/  SEL R153, R155, RZ, P2 ;  /* 0x000000ff9b997207 */ /* 0x000fe20001000000 */
[----:B--2---:R-:W-:Y:S01]  /*14ea0*/  IMAD.WIDE R4, R152, 0x4, R182 ;  /* 0x0000000498047825 */ /* 0x004fe200078e02b6 */
[----:B------:R-:W-:-:S04]  /*14eb0*/  LOP3.LUT R183, R3, 0x46, RZ, 0xfc, !PT ;  /* 0x0000004603b77812 */ /* 0x000fc800078efcff */
[----:B------:R-:W-:Y:S01]  /*14ec0*/  ISETP.GE.AND P6, PT, R183, UR4, PT ;  /* 0x00000004b7007c0c */ /* 0x000fe2000bfc6270 */
[----:B------:R4:W-:Y:S01]  /*14ed0*/  STL.64 [R1+0x40], R4 ;  /* 0x0000400401007387 */ /* 0x0009e20000100a00 */
[----:B---3--:R-:W-:Y:S01]  /*14ee0*/  IMAD.WIDE R216, R152, 0x4, R6 ;  /* 0x0000000498d87825 */ /* 0x008fe200078e0206 */
[----:B------:R-:W-:Y:S02]  /*14ef0*/  LOP3.LUT R7, R3, 0x64, RZ, 0xfc, !PT ;  /* 0x0000006403077812 */ /* 0x000fe400078efcff */
[----:B------:R-:W2:Y:S01]  /*14f00*/  LDL.LU.64 R182, [R1+0x68] ;  /* 0x0000680001b67983 */ /* 0x000ea20000300a00 */
[----:B------:R-:W-:-:S03]  /*14f10*/  SEL R155, RZ, 0x4, P6 ;  /* 0x00000004ff9b7807 */ /* 0x000fc60003000000 */
[----:B------:R4:W-:Y:S01]  /*14f20*/  LDGSTS.E [R252+0x7e008], desc[UR16][R4.64], P4 ;  /* 0x7e00800004fc7fae */ /* 0x0009e2000a121850 */
[----:B------:R-:W-:Y:S02]  /*14f30*/  ISETP.GE.AND P6, PT, R7, UR4, PT ;  /* 0x0000000407007c0c */ /* 0x000fe4000bfc6270 */
[----:B------:R-:W-:Y:S01]  /*14f40*/  ISETP.NE.U32.AND P4, PT, R153, RZ, PT ;  /* 0x000000ff9900720c */ /* 0x000fe20003f85070 */
[----:B------:R1:W-:Y:S01]  /*14f50*/  STL.64 [R1+0x48], R216 ;  /* 0x000048d801007387 */ /* 0x0003e20000100a00 */
[----:B------:R-:W-:-:S03]  /*14f60*/  SEL R153, R155, RZ, P2 ;  /* 0x000000ff9b997207 */ /* 0x000fc60001000000 */
[----:B------:R-:W3:Y:S01]  /*14f70*/  LDL.LU.64 R6, [R1+0x70] ;  /* 0x0000700001067983 */ /* 0x000ee20000300a00 */
[----:B----4-:R-:W-:Y:S01]  /*14f80*/  IMAD.WIDE R4, R152, 0x4, R8 ;  /* 0x0000000498047825 */ /* 0x010fe200078e0208 */
[----:B------:R-:W-:Y:S02]  /*14f90*/  LOP3.LUT R9, R3, 0x66, RZ, 0xfc, !PT ;  /* 0x0000006603097812 */ /* 0x000fe400078efcff */
[----:B------:R1:W-:Y:S01]  /*14fa0*/  LDGSTS.E [R244+0x78000], desc[UR16][R216.64], P1 ;  /* 0x78000000d8f47fae */ /* 0x0003e20008921850 */
[----:B------:R-:W-:Y:S02]  /*14fb0*/  SEL R155, RZ, 0x4, P6 ;  /* 0x00000004ff9b7807 */ /* 0x000fe40003000000 */
[----:B------:R-:W-:Y:S01]  /*14fc0*/  ISETP.GE.AND P6, PT, R9, UR4, PT ;  /* 0x0000000409007c0c */ /* 0x000fe2000bfc6270 */
[----:B------:R4:W-:Y:S01]  /*14fd0*/  STL.64 [R1+0x50], R4 ;  /* 0x0000500401007387 */ /* 0x0009e20000100a00 */
[----:B------:R-:W-:-:S03]  /*14fe0*/  ISETP.NE.U32.AND P1, PT, R153, RZ, PT ;  /* 0x000000ff9900720c */ /* 0x000fc60003f25070 */
[----:B------:R-:W3:Y:S01]  /*14ff0*/  LDL.LU.64 R8, [R1+0x78] ;  /* 0x0000780001087983 */ /* 0x000ee20000300a00 */
[----:B------:R-:W-:Y:S01]  /*15000*/  SEL R153, R155, RZ, P2 ;  /* 0x000000ff9b997207 */ /* 0x000fe20001000000 */
[C---:B-1----:R-:W-:Y:S01]  /*15010*/  IMAD.WIDE R216, R152.reuse, 0x4, R166 ;  /* 0x0000000498d87825 */ /* 0x042fe200078e02a6 */
[----:B------:R-:W-:Y:S01]  /*15020*/  LOP3.LUT R167, R3, 0x8, RZ, 0xfc, !PT ;  /* 0x0000000803a77812 */ /* 0x000fe200078efcff */
[----:B------:R4:W-:Y:S01]  /*15030*/  LDGSTS.E [R244+0x78008], desc[UR16][R4.64], P3 ;  /* 0x7800800004f47fae */ /* 0x0009e20009921850 */
[----:B------:R-:W-:Y:S02]  /*15040*/  SEL R155, RZ, 0x4, P6 ;  /* 0x00000004ff9b7807 */ /* 0x000fe40003000000 */
[----:B------:R-:W-:Y:S01]  /*15050*/  ISETP.GE.AND P6, PT, R167, UR4, PT ;  /* 0x00000004a7007c0c */ /* 0x000fe2000bfc6270 */
[----:B------:R2:W-:Y:S01]  /*15060*/  STL.64 [R1+0x58], R216 ;  /* 0x000058d801007387 */ /* 0x0005e20000100a00 */
[----:B------:R-:W-:Y:S02]  /*15070*/  ISETP.NE.U32.AND P3, PT, R153, RZ, PT ;  /* 0x000000ff9900720c */ /* 0x000fe40003f65070 */
[----:B------:R-:W-:Y:S01]  /*15080*/  SEL R153, R155, RZ, P2 ;  /* 0x000000ff9b997207 */ /* 0x000fe20001000000 */
[----:B------:R-:W3:Y:S01]  /*15090*/  LDL.LU.64 R166, [R1+0x80] ;  /* 0x0000800001a67983 */ /* 0x000ee20000300a00 */
[----:B----4-:R-:W-:Y:S01]  /*150a0*/  IMAD.WIDE R4, R152, 0x4, R198 ;  /* 0x0000000498047825 */ /* 0x010fe200078e02c6 */
[----:B------:R-:W-:-:S02]  /*150b0*/  LOP3.LUT R199, R3, 0xa, RZ, 0xfc, !PT ;  /* 0x0000000a03c77812 */ /* 0x000fc400078efcff */
[----:B------:R2:W-:Y:S01]  /*150c0*/  LDGSTS.E [R244+0x7a000], desc[UR16][R216.64], P5 ;  /* 0x7a000000d8f47fae */ /* 0x0005e2000a921850 */
[----:B------:R-:W-:Y:S02]  /*150d0*/  SEL R155, RZ, 0x4, P6 ;  /* 0x00000004ff9b7807 */ /* 0x000fe40003000000 */
[----:B------:R-:W-:Y:S01]  /*150e0*/  ISETP.GE.AND P6, PT, R199, UR4, PT ;  /* 0x00000004c7007c0c */ /* 0x000fe2000bfc6270 */
[----:B------:R3:W-:Y:S04]  /*150f0*/  STL.64 [R1+0x60], R4 ;  /* 0x0000600401007387 */ /* 0x0007e80000100a00 */
[----:B------:R-:W4:Y:S01]  /*15100*/  LDL.LU.64 R198, [R1+0x88] ;  /* 0x0000880001c67983 */ /* 0x000f220000300a00 */
[----:B------:R-:W-:Y:S02]  /*15110*/  ISETP.NE.U32.AND P5, PT, R153, RZ, PT ;  /* 0x000000ff9900720c */ /* 0x000fe40003fa5070 */
[----:B------:R-:W-:Y:S01]  /*15120*/  SEL R153, R155, RZ, P2 ;  /* 0x000000ff9b997207 */ /* 0x000fe20001000000 */
[----:B------:R3:W-:Y:S01]  /*15130*/  LDGSTS.E [R244+0x7a008], desc[UR16][R4.64], P0 ;  /* 0x7a00800004f47fae */ /* 0x0007e20008121850 */
[----:B------:R-:W-:-:S02]  /*15140*/  SEL R155, RZ, 0x4, P6 ;  /* 0x00000004ff9b7807 */ /* 0x000fc40003000000 */
[----:B------:R-:W-:Y:S02]  /*15150*/  ISETP.NE.U32.AND P0, PT, R153, RZ, PT ;  /* 0x000000ff9900720c */ /* 0x000fe40003f05070 */
[----:B------:R-:W-:Y:S01]  /*15160*/  SEL R153, R155, RZ, P2 ;  /* 0x000000ff9b997207 */ /* 0x000fe20001000000 */
[----:B--2---:R-:W-:Y:S01]  /*15170*/  IMAD.WIDE R216, R152, 0x4, R182 ;  /* 0x0000000498d87825 */ /* 0x004fe200078e02b6 */
[----:B------:R-:W-:-:S04]  /*15180*/  LOP3.LUT R183, R3, 0x28, RZ, 0xfc, !PT ;  /* 0x0000002803b77812 */ /* 0x000fc800078efcff */
[----:B------:R-:W-:Y:S01]  /*15190*/  ISETP.GE.AND P6, PT, R183, UR4, PT ;  /* 0x00000004b7007c0c */ /* 0x000fe2000bfc6270 */
[----:B------:R1:W-:Y:S04]  /*151a0*/  STL.64 [R1+0x68], R216 ;  /* 0x000068d801007387 */ /* 0x0003e80000100a00 */
[----:B------:R-:W2:Y:S01]  /*151b0*/  LDL.LU.64 R182, [R1+0xa8] ;  /* 0x0000a80001b67983 */ /* 0x000ea20000300a00 */
[----:B---3--:R-:W-:Y:S01]  /*151c0*/  IMAD.WIDE R4, R152, 0x4, R6 ;  /* 0x0000000498047825 */ /* 0x008fe200078e0206 */
[----:B------:R-:W-:Y:S02]  /*151d0*/  LOP3.LUT R7, R3, 0x2a, RZ, 0xfc, !PT ;  /* 0x0000002a03077812 */ /* 0x000fe400078efcff */
[----:B------:R1:W-:Y:S01]  /*151e0*/  LDGSTS.E [R244+0x7c000], desc[UR16][R216.64], P4 ;  /* 0x7c000000d8f47fae */ /* 0x0003e2000a121850 */
[----:B------:R-:W-:-:S02]  /*151f0*/  SEL R155, RZ, 0x4, P6 ;  /* 0x00000004ff9b7807 */ /* 0x000fc40003000000 */
[----:B------:R-:W-:Y:S01]  /*15200*/  ISETP.GE.AND P6, PT, R7, UR4, PT ;  /* 0x0000000407007c0c */ /* 0x000fe2000bfc6270 */
[----:B------:R3:W-:Y:S01]  /*15210*/  STL.64 [R1+0x70], R4 ;  /* 0x0000700401007387 */ /* 0x0007e20000100a00 */
[----:B------:R-:W-:Y:S02]  /*15220*/  ISETP.NE.U32.AND P4, PT, R153, RZ, PT ;  /* 0x000000ff9900720c */ /* 0x000fe40003f85070 */
[----:B------:R-:W-:Y:S01]  /*15230*/  SEL R153, R155, RZ, P2 ;  /* 0x000000ff9b997207 */ /* 0x000fe20001000000 */
[----:B------:R-:W2:Y:S01]  /*15240*/  LDL.LU.64 R6, [R1+0xb0] ;  /* 0x0000b00001067983 */ /* 0x000ea20000300a00 */
[----:B-1----:R-:W-:Y:S01]  /*15250*/  IMAD.WIDE R216, R152, 0x4, R8 ;  /* 0x0000000498d87825 */ /* 0x002fe200078e0208 */
[----:B------:R-:W-:Y:S02]  /*15260*/  LOP3.LUT R9, R3, 0x48, RZ, 0xfc, !PT ;  /* 0x0000004803097812 */ /* 0x000fe400078efcff */
[----:B------:R3:W-:Y:S01]  /*15270*/  LDGSTS.E [R244+0x7c008], desc[UR16][R4.64], P1 ;  /* 0x7c00800004f47fae */ /* 0x0007e20008921850 */
[----:B------:R-:W-:-:S02]  /*15280*/  SEL R155, RZ, 0x4, P6 ;  /* 0x00000004ff9b7807 */ /* 0x000fc40003000000 */
[----:B------:R-:W-:Y:S01]  /*15290*/  ISETP.GE.AND P6, PT, R9, UR4, PT ;  /* 0x0000000409007c0c */ /* 0x000fe2000bfc6270 */
[----:B------:R4:W-:Y:S01]  /*152a0*/  STL.64 [R1+0x78], R216 ;  /* 0x000078d801007387 */ /* 0x0009e20000100a00 */
[----:B------:R-:W-:-:S03]  /*152b0*/  ISETP.NE.U32.AND P1, PT, R153, RZ, PT ;  /* 0x000000ff9900720c */ /* 0x000fc60003f25070 */
[----:B------:R-:W2:Y:S01]  /*152c0*/  LDL.LU.64 R8, [R1+0xc0] ;  /* 0x0000c00001087983 */ /* 0x000ea20000300a00 */
[----:B------:R-:W-:Y:S01]  /*152d0*/  SEL R153, R155, RZ, P2 ;  /* 0x000000ff9b997207 */ /* 0x000fe20001000000 */
[C---:B---3--:R-:W-:Y:S01]  /*152e0*/  IMAD.WIDE R4, R152.reuse, 0x4, R166 ;  /* 0x0000000498047825 */ /* 0x048fe200078e02a6 */
        /* <DEDUP_REMOVED lines=25> */
[----:B------:R-:W4:Y:S01]  /*15480*/  LDL.LU.64 R182, [R1+0xd8] ;  /* 0x0000d80001b67983 */ /* 0x000f220000300a00 */
[----:B-1----:R-:W-:Y:S01]  /*15490*/  IMAD.WIDE R216, R152, 0x4, R6 ;  /* 0x0000000498d87825 */ /* 0x002fe200078e0206 */
[----:B------:R-:W-:Y:S02]  /*154a0*/  LOP3.LUT R7, R3, 0xc, RZ, 0xfc, !PT ;  /* 0x0000000c03077812 */ /* 0x000fe400078efcff */
[----:B------:R2:W-:Y:S01]  /*154b0*/  LDGSTS.E [R243+0x78008], desc[UR16][R4.64], P4 ;  /* 0x7800800004f37fae */ /* 0x0005e2000a121850 */
[----:B------:R-:W-:-:S02]  /*154c0*/  SEL R155, RZ, 0x4, P6 ;  /* 0x00000004ff9b7807 */ /* 0x000fc40003000000 */
[----:B------:R-:W-:Y:S01]  /*154d0*/  ISETP.GE.AND P6, PT, R7, UR4, PT ;  /* 0x0000000407007c0c */ /* 0x000fe2000bfc6270 */
[----:B------:R3:W-:Y:S01]  /*154e0*/  STL.64 [R1+0xb0], R216 ;  /* 0x0000b0d801007387 */ /* 0x0007e20000100a00 */
[----:B------:R-:W-:Y:S02]  /*154f0*/  ISETP.NE.U32.AND P4, PT, R153, RZ, PT ;  /* 0x000000ff9900720c */ /* 0x000fe40003f85070 */
[----:B------:R-:W-:Y:S01]  /*15500*/  SEL R153, R155, RZ, P2 ;  /* 0x000000ff9b997207 */ /* 0x000fe20001000000 */
[----:B------:R-:W4:Y:S01]  /*15510*/  LDL.LU.64 R6, [R1+0xe0] ;  /* 0x0000e00001067983 */ /* 0x000f220000300a00 */
[----:B--2---:R-:W-:Y:S01]  /*15520*/  IMAD.WIDE R4, R152, 0x4, R8 ;  /* 0x0000000498047825 */ /* 0x004fe200078e0208 */
        /* <DEDUP_REMOVED lines=23> */
[----:B------:R-:W3:Y:S01]  /*156a0*/  LDL.LU.64 R198, [R1+0x100] ;  /* 0x0001000001c67983 */ /* 0x000ee20000300a00 */
[----:B------:R-:W-:Y:S02]  /*156b0*/  ISETP.NE.U32.AND P5, PT, R153, RZ, PT ;  /* 0x000000ff9900720c */ /* 0x000fe40003fa5070 */
[----:B------:R-:W-:Y:S01]  /*156c0*/  SEL R153, R155, RZ, P2 ;  /* 0x000000ff9b997207 */ /* 0x000fe20001000000 */
[----:B------:R4:W-:Y:S01]  /*156d0*/  LDGSTS.E [R243+0x7c008], desc[UR16][R4.64], P0 ;  /* 0x7c00800004f37fae */ /* 0x0009e20008121850 */
[----:B------:R-:W-:-:S02]  /*156e0*/  SEL R155, RZ, 0x4, P6 ;  /* 0x00000004ff9b7807 */ /* 0x000fc40003000000 */
[----:B------:R-:W-:Y:S02]  /*156f0*/  ISETP.NE.U32.AND P0, PT, R153, RZ, PT ;  /* 0x000000ff9900720c */ /* 0x000fe40003f05070 */
[----:B------:R-:W-:Y:S01]  /*15700*/  SEL R153, R155, RZ, P2 ;  /* 0x000000ff9b997207 */ /* 0x000fe20001000000 */
[----:B-1----:R-:W-:Y:S01]  /*15710*/  IMAD.WIDE R216, R152, 0x4, R182 ;  /* 0x0000000498d87825 */ /* 0x002fe200078e02b6 */
[----:B------:R-:W-:-:S04]  /*15720*/  LOP3.LUT R183, R3, 0x4c, RZ, 0xfc, !PT ;  /* 0x0000004c03b77812 */ /* 0x000fc800078efcff */
[----:B------:R-:W-:Y:S01]  /*15730*/  ISETP.GE.AND P6, PT, R183, UR4, PT ;  /* 0x00000004b7007c0c */ /* 0x000fe2000bfc6270 */
[----:B------:R2:W-:Y:S04]  /*15740*/  STL.64 [R1+0xd8], R216 ;  /* 0x0000d8d801007387 */ /* 0x0005e80000100a00 */
[----:B------:R-:W3:Y:S01]  /*15750*/  LDL.LU.64 R182, [R1+0x128] ;  /* 0x0001280001b67983 */ /* 0x000ee20000300a00 */
[----:B----4-:R-:W-:Y:S01]  /*15760*/  IMAD.WIDE R4, R152, 0x4, R6 ;  /* 0x0000000498047825 */ /* 0x010fe200078e0206 */
        /* <DEDUP_REMOVED lines=25> */
[----:B------:R-:W2:Y:S01]  /*15900*/  LDL.LU.64 R166, [R1+0x160] ;  /* 0x0001600001a67983 */ /* 0x000ea20000300a00 */
[----:B-1----:R-:W-:Y:S01]  /*15910*/  IMAD.WIDE R216, R152, 0x4, R198 ;  /* 0x0000000498d87825 */ /* 0x002fe200078e02c6 */
[----:B------:R-:W-:-:S02]  /*15920*/  LOP3.LUT R199, R3, 0x10, RZ, 0xfc, !PT ;  /* 0x0000001003c77812 */ /* 0x000fc400078efcff */
[----:B------:R3:W-:Y:S01]  /*15930*/  LDGSTS.E [R242+0x78008], desc[UR16][R4.64], P5 ;  /* 0x7800800004f27fae */ /* 0x0007e2000a921850 */
[----:B------:R-:W-:Y:S02]  /*15940*/  SEL R155, RZ, 0x4, P6 ;  /* 0x00000004ff9b7807 */ /* 0x000fe40003000000 */
[----:B------:R-:W-:Y:S01]  /*15950*/  ISETP.GE.AND P6, PT, R199, UR4, PT ;  /* 0x00000004c7007c0c */ /* 0x000fe2000bfc6270 */
[----:B------:R4:W-:Y:S04]  /*15960*/  STL.64 [R1+0x100], R216 ;  /* 0x000100d801007387 */ /* 0x0009e80000100a00 */
[----:B------:R-:W2:Y:S01]  /*15970*/  LDL.LU.64 R198, [R1+0x170] ;  /* 0x0001700001c67983 */ /* 0x000ea20000300a00 */
[----:B------:R-:W-:Y:S02]  /*15980*/  ISETP.NE.U32.AND P5, PT, R153, RZ, PT ;  /* 0x000000ff9900720c */ /* 0x000fe40003fa5070 */
[----:B------:R-:W-:Y:S01]  /*15990*/  SEL R153, R155, RZ, P2 ;  /* 0x000000ff9b997207 */ /* 0x000fe20001000000 */
[----:B------:R4:W-:Y:S01]  /*159a0*/  LDGSTS.E [R242+0x7a000], desc[UR16][R216.64], P0 ;  /* 0x7a000000d8f27fae */ /* 0x0009e20008121850 */
[----:B------:R-:W-:-:S02]  /*159b0*/  SEL R155, RZ, 0x4, P6 ;  /* 0x00000004ff9b7807 */ /* 0x000fc40003000000 */
[----:B------:R-:W-:Y:S02]  /*159c0*/  ISETP.NE.U32.AND P0, PT, R153, RZ, PT ;  /* 0x000000ff9900720c */ /* 0x000fe40003f05070 */
[----:B------:R-:W-:Y:S01]  /*159d0*/  SEL R153, R155, RZ, P2 ;  /* 0x000000ff9b997207 */ /* 0x000fe20001000000 */
[----:B---3--:R-:W-:Y:S01]  /*159e0*/  IMAD.WIDE R4, R152, 0x4, R182 ;  /* 0x0000000498047825 */ /* 0x008fe200078e02b6 */
        /* <DEDUP_REMOVED lines=20> */
[----:B------:R-:W4:Y:S01]  /*15b30*/  LDL.LU.64 R8, [R1+0x1b0] ;  /* 0x0001b00001087983 */ /* 0x000f220000300a00 */
        /* <DEDUP_REMOVED lines=9> */
[----:B------:R-:W4:Y:S01]  /*15bd0*/  LDL.LU.64 R166, [R1+0x1c0] ;  /* 0x0001c00001a67983 */ /* 0x000f220000300a00 */
[----:B--2---:R-:W-:Y:S01]  /*15be0*/  IMAD.WIDE R4, R152, 0x4, R198 ;  /* 0x0000000498047825 */ /* 0x004fe200078e02c6 */
        /* <DEDUP_REMOVED lines=14> */
[----:B------:R1:W-:Y:S01]  /*15cd0*/  STL.64 [R1+0x180], R216 ;  /* 0x000180d801007387 */ /* 0x0003e20000100a00 */
[----:B------:R-:W-:-:S03]  /*15ce0*/  ISETP.GE.AND P6, PT, R183, UR4, PT ;  /* 0x00000004b7007c0c */ /* 0x000fc6000bfc6270 */
[----:B------:R-:W-:Y:S01]  /*15cf0*/  STL.64 [R1+0x708], R242 ;  /* 0x000708f201007387 */ /* 0x000fe20000100a00 */
[----:B----4-:R-:W-:Y:S01]  /*15d00*/  IMAD.WIDE R4, R152, 0x4, R6 ;  /* 0x0000000498047825 */ /* 0x010fe200078e0206 */
[----:B------:R-:W-:Y:S02]  /*15d10*/  LOP3.LUT R7, R3, 0x72, RZ, 0xfc, !PT ;  /* 0x0000007203077812 */ /* 0x000fe400078efcff */
[----:B------:R-:W3:Y:S01]  /*15d20*/  LDL.LU.64 R182, [R1+0x1d8] ;  /* 0x0001d80001b67983 */ /* 0x000ee20000300a00 */
[----:B------:R-:W-:-:S03]  /*15d30*/  SEL R155, RZ, 0x4, P6 ;  /* 0x00000004ff9b7807 */ /* 0x000fc60003000000 */
[----:B------:R1:W-:Y:S01]  /*15d40*/  LDGSTS.E [R241+0x78000], desc[UR16][R216.64], P4 ;  /* 0x78000000d8f17fae */ /* 0x0003e2000a121850 */
[----:B------:R-:W-:Y:S02]  /*15d50*/  ISETP.GE.AND P6, PT, R7, UR4, PT ;  /* 0x0000000407007c0c */ /* 0x000fe4000bfc6270 */
[----:B------:R-:W-:Y:S01]  /*15d60*/  ISETP.NE.U32.AND P4, PT, R153, RZ, PT ;  /* 0x000000ff9900720c */ /* 0x000fe20003f85070 */
[----:B------:R4:W-:Y:S01]  /*15d70*/  STL.64 [R1+0x198], R4 ;  /* 0x0001980401007387 */ /* 0x0009e20000100a00 */
[----:B------:R-:W-:-:S03]  /*15d80*/  SEL R153, R155, RZ, P2 ;  /* 0x000000ff9b997207 */ /* 0x000fc60001000000 */
[----:B------:R-:W3:Y:S01]  /*15d90*/  LDL.LU.64 R6, [R1+0x1e0] ;  /* 0x0001e00001067983 */ /* 0x000ee20000300a00 */
[----:B-1----:R-:W-:Y:S01]  /*15da0*/  IMAD.WIDE R216, R152, 0x4, R8 ;  /* 0x0000000498d87825 */ /* 0x002fe200078e0208 */
        /* <DEDUP_REMOVED lines=8> */
[C---:B----4-:R-:W-:Y:S01]  /*15e30*/  IMAD.WIDE R4, R152.reuse, 0x4, R166 ;  /* 0x0000000498047825 */ /* 0x050fe200078e02a6 */
        /* <DEDUP_REMOVED lines=24> */
[----:B------:R3:W-:Y:S01]  /*15fc0*/  STL.64 [R1+0x1d8], R4 ;  /* 0x0001d80401007387 */ /* 0x0007e20000100a00 */
[----:B-1----:R-:W-:Y:S01]  /*15fd0*/  IMAD.WIDE R216, R152, 0x4, R6 ;  /* 0x0000000498d87825 */ /* 0x002fe200078e0206 */
[----:B------:R-:W-:Y:S02]  /*15fe0*/  LOP3.LUT R7, R3, 0x54, RZ, 0xfc, !PT ;  /* 0x0000005403077812 */ /* 0x000fe400078efcff */
[----:B------:R-:W2:Y:S01]  /*15ff0*/  LDL.LU.64 R182, [R1+0x210] ;  /* 0x0002100001b67983 */ /* 0x000ea20000300a00 */
[----:B------:R-:W-:-:S03]  /*16000*/  SEL R155, RZ, 0x4, P6 ;  /* 0x00000004ff9b7807 */ /* 0x000fc60003000000 */
[----:B------:R3:W-:Y:S01]  /*16010*/  LDGSTS.E [R241+0x7c008], desc[UR16][R4.64], P4 ;  /* 0x7c00800004f17fae */ /* 0x0007e2000a121850 */
[----:B------:R-:W-:Y:S02]  /*16020*/  ISETP.GE.AND P6, PT, R7, UR4, PT ;  /* 0x0000000407007c0c */ /* 0x000fe4000bfc6270 */
[----:B------:R-:W-:Y:S01]  /*16030*/  ISETP.NE.U32.AND P4, PT, R153, RZ, PT ;  /* 0x000000ff9900720c */ /* 0x000fe20003f85070 */
[----:B------:R4:W-:Y:S01]  /*16040*/  STL.64 [R1+0x1e0], R216 ;  /* 0x0001e0d801007387 */ /* 0x0009e20000100a00 */
[----:B------:R-:W-:Y:S02]  /*16050*/  SEL R153, R155, RZ, P2 ;  /* 0x000000ff9b997207 */ /* 0x000fe40001000000 */
[----:B------:R-:W-:Y:S01]  /*16060*/  SEL R155, RZ, 0x4, P6 ;  /* 0x00000004ff9b7807 */ /* 0x000fe20003000000 */
[----:B------:R-:W2:Y:S01]  /*16070*/  LDL.LU.64 R6, [R1+0x220] ;  /* 0x0002200001067983 */ /* 0x000ea20000300a00 */
[----:B---3--:R-:W-:Y:S01]  /*16080*/  IMAD.WIDE R4, R152, 0x4, R8 ;  /* 0x0000000498047825 */ /* 0x008fe200078e0208 */
[----:B------:R-:W-:-:S02]  /*16090*/  LOP3.LUT R9, R3, 0x56, RZ, 0xfc, !PT ;  /* 0x0000005603097812 */ /* 0x000fc400078efcff */
[----:B------:R4:W-:Y:S02]  /*160a0*/  LDGSTS.E [R241+0x7e000], desc[UR16][R216.64], P1 ;  /* 0x7e000000d8f17fae */ /* 0x0009e40008921850 */
[----:B------:R-:W-:Y:S02]  /*160b0*/  ISETP.GE.AND P6, PT, R9, UR4, PT ;  /* 0x0000000409007c0c */ /* 0x000fe4000bfc6270 */
        /* <DEDUP_REMOVED lines=9> */
[----:B------:R-:W-:Y:S01]  /*16150*/  STL.64 [R1+0x1f0], R216 ;  /* 0x0001f0d801007387 */ /* 0x000fe20000100a00 */
[----:B------:R-:W-:Y:S02]  /*16160*/  ISETP.NE.U32.AND P3, PT, R153, RZ, PT ;  /* 0x000000ff9900720c */ /* 0x000fe40003f65070 */
[----:B------:R-:W-:Y:S01]  /*16170*/  SEL R153, R155, RZ, P2 ;  /* 0x000000ff9b997207 */ /* 0x000fe20001000000 */
[----:B------:R-:W4:Y:S01]  /*16180*/  LDL.LU.64 R166, [R1+0x238] ;  /* 0x0002380001a67983 */ /* 0x000f220000300a00 */
[----:B--2---:R-:W-:Y:S01]  /*16190*/  IMAD.WIDE R4, R152, 0x4, R198 ;  /* 0x0000000498047825 */ /* 0x004fe200078e02c6 */
[----:B------:R-:W-:-:S02]  /*161a0*/  LOP3.LUT R199, R3, 0x76, RZ, 0xfc, !PT ;  /* 0x0000007603c77812 */ /* 0x000fc400078efcff */
[----:B------:R-:W-:Y:S01]  /*161b0*/  LDGSTS.E [R240+0x78000], desc[UR16][R216.64], P5 ;  /* 0x78000000d8f07fae */ /* 0x000fe2000a921850 */
        /* <DEDUP_REMOVED lines=9> */
[----:B------:R-:W-:Y:S02]  /*16250*/  SEL R153, R155, RZ, P2 ;  /* 0x000000ff9b997207 */ /* 0x000fe40001000000 */
[C---:B-1----:R-:W-:Y:S01]  /*16260*/  LOP3.LUT R5, R3.reuse, 0x1a, RZ, 0xfc, !PT ;  /* 0x0000001a03057812 */ /* 0x042fe200078efcff */
[----:B------:R-:W-:Y:S01]  /*16270*/  IMAD.WIDE R216, R152, 0x4, R182 ;  /* 0x0000000498d87825 */ /* 0x000fe200078e02b6 */
[----:B------:R-:W-:-:S04]  /*16280*/  LOP3.LUT R183, R3, 0x18, RZ, 0xfc, !PT ;  /* 0x0000001803b77812 */ /* 0x000fc800078efcff */
[----:B------:R-:W-:Y:S01]  /*16290*/  ISETP.GE.AND P6, PT, R183, UR4, PT ;  /* 0x00000004b7007c0c */ /* 0x000fe2000bfc6270 */
[----:B------:R3:W-:Y:S04]  /*162a0*/  STL.64 [R1+0x210], R216 ;  /* 0x000210d801007387 */ /* 0x0007e80000100a00 */
[----:B------:R3:W-:Y:S01]  /*162b0*/  LDGSTS.E [R240+0x7a000], desc[UR16][R216.64], P4 ;  /* 0x7a000000d8f07fae */ /* 0x0007e2000a121850 */
[----:B------:R-:W-:Y:S01]  /*162c0*/  IMAD.WIDE R6, R152, 0x4, R6 ;  /* 0x0000000498067825 */ /* 0x000fe200078e0206 */
[----:B------:R-:W-:Y:S02]  /*162d0*/  SEL R155, RZ, 0x4, P6 ;  /* 0x00000004ff9b7807 */ /* 0x000fe40003000000 */
[----:B------:R-:W2:Y:S01]  /*162e0*/  LDL.LU.64 R182, [R1+0x248] ;  /* 0x0002480001b67983 */ /* 0x000ea20000300a00 */
[----:B------:R-:W-:-:S02]  /*162f0*/  ISETP.GE.AND P6, PT, R5, UR4, PT ;  /* 0x0000000405007c0c */ /* 0x000fc4000bfc6270 */
[----:B------:R-:W-:Y:S01]  /*16300*/  ISETP.NE.U32.AND P4, PT, R153, RZ, PT ;  /* 0x000000ff9900720c */ /* 0x000fe20003f85070 */
[----:B------:R1:W-:Y:S01]  /*16310*/  STL.64 [R1+0x220], R6 ;  /* 0x0002200601007387 */ /* 0x0003e20000100a00 */
[----:B------:R-:W-:-:S03]  /*16320*/  SEL R153, R155, RZ, P2 ;  /* 0x000000ff9b997207 */ /* 0x000fc60001000000 */
[----:B------:R-:W2:Y:S01]  /*16330*/  LDL.LU.64 R4, [R1+0x250] ;  /* 0x0002500001047983 */ /* 0x000ea20000300a00 */
[----:B---3--:R-:W-:Y:S01]  /*16340*/  IMAD.WIDE R216, R152, 0x4, R8 ;  /* 0x0000000498d87825 */ /* 0x008fe200078e0208 */
[----:B------:R-:W-:Y:S02]  /*16350*/  LOP3.LUT R9, R3, 0x38, RZ, 0xfc, !PT ;  /* 0x0000003803097812 */ /* 0x000fe400078efcff */
[----:B------:R-:W-:Y:S01]  /*16360*/  LDGSTS.E [R240+0x7a008], desc[UR16][R6.64], P1 ;  /* 0x7a00800006f07fae */ /* 0x000fe20008921850 */
[----:B------:R-:W-:-:S03]  /*16370*/  SEL R155, RZ, 0x4, P6 ;  /* 0x00000004ff9b7807 */ /* 0x000fc60003000000 */
[----:B------:R2:W-:Y:S01]  /*16380*/  STL.64 [R1+0x230], R216 ;  /* 0x000230d801007387 */ /* 0x0005e20000100a00 */
[----:B------:R-:W-:Y:S02]  /*16390*/  ISETP.GE.AND P6, PT, R9, UR4, PT ;  /* 0x0000000409007c0c */ /* 0x000fe4000bfc6270 */
[----:B------:R-:W-:Y:S01]  /*163a0*/  ISETP.NE.U32.AND P1, PT, R153, RZ, PT ;  /* 0x000000ff9900720c */ /* 0x000fe20003f25070 */
[----:B------:R2:W-:Y:S04]  /*163b0*/  LDGSTS.E [R240+0x7c000], desc[UR16][R216.64], P3 ;  /* 0x7c000000d8f07fae */ /* 0x0005e80009921850 */
[----:B-1----:R-:W3:Y:S01]  /*163c0*/  LDL.LU.64 R6, [R1+0x258] ;  /* 0x0002580001067983 */ /* 0x002ee20000300a00 */
[----:B----4-:R-:W-:Y:S01]  /*163d0*/  IMAD.WIDE R8, R152, 0x4, R166 ;  /* 0x0000000498087825 */ /* 0x010fe200078e02a6 */
[----:B------:R-:W-:-:S02]  /*163e0*/  LOP3.LUT R167, R3, 0x3a, RZ, 0xfc, !PT ;  /* 0x0000003a03a77812 */ /* 0x000fc400078efcff */
[----:B------:R-:W-:Y:S02]  /*163f0*/  SEL R153, R155, RZ, P2 ;  /* 0x000000ff9b997207 */ /* 0x000fe40001000000 */
[----:B------:R-:W-:Y:S01]  /*16400*/  SEL R155, RZ, 0x4, P6 ;  /* 0x00000004ff9b7807 */ /* 0x000fe20003000000 */
[----:B------:R1:W-:Y:S01]  /*16410*/  STL.64 [R1+0x238], R8 ;  /* 0x0002380801007387 */ /* 0x0003e20000100a00 */
[----:B------:R-:W-:-:S03]  /*16420*/  ISETP.GE.AND P6, PT, R167, UR4, PT ;  /* 0x00000004a7007c0c */ /* 0x000fc6000bfc6270 */
[----:B------:R-:W4:Y:S01]  /*16430*/  LDL.LU.64 R166, [R1+0x260] ;  /* 0x0002600001a67983 */ /* 0x000f220000300a00 */
[----:B--2---:R-:W-:-:S03]  /*16440*/  IMAD.WIDE R216, R152, 0x4, R198 ;  /* 0x0000000498d87825 */ /* 0x004fc600078e02c6 */
[----:B------:R-:W-:Y:S04]  /*16450*/  LDGSTS.E [R240+0x7c008], desc[UR16][R8.64], P5 ;  /* 0x7c00800008f07fae */ /* 0x000fe8000a921850 */
[----:B------:R3:W-:Y:S01]  /*16460*/  STL.64 [R1+0x240], R216 ;  /* 0x000240d801007387 */ /* 0x0007e20000100a00 */
[----:B------:R-:W-:Y:S02]  /*16470*/  LOP3.LUT R199, R3, 0x58, RZ, 0xfc, !PT ;  /* 0x0000005803c77812 */ /* 0x000fe400078efcff */
[----:B------:R-:W-:Y:S01]  /*16480*/  ISETP.NE.U32.AND P3, PT, R153, RZ, PT ;  /* 0x000000ff9900720c */ /* 0x000fe20003f65070 */
[----:B------:R3:W-:Y:S04]  /*16490*/  LDGSTS.E [R240+0x7e000], desc[UR16][R216.64], P0 ;  /* 0x7e000000d8f07fae */ /* 0x0007e80008121850 */
[----:B-1----:R-:W2:Y:S01]  /*164a0*/  LDL.LU.64 R8, [R1+0x268] ;  /* 0x0002680001087983 */ /* 0x002ea20000300a00 */
[----:B------:R-:W-:-:S02]  /*164b0*/  SEL R153, R155, RZ, P2 ;  /* 0x000000ff9b997207 */ /* 0x000fc40001000000 */
[----:B------:R-:W-:Y:S02]  /*164c0*/  SEL R155, RZ, 0x4, P6 ;  /* 0x00000004ff9b7807 */ /* 0x000fe40003000000 */
[----:B------:R-:W-:Y:S02]  /*164d0*/  ISETP.GE.AND P6, PT, R199, UR4, PT ;  /* 0x00000004c7007c0c */ /* 0x000fe4000bfc6270 */
[----:B------:R-:W-:Y:S02]  /*164e0*/  LOP3.LUT R199, R3, 0x5a, RZ, 0xfc, !PT ;  /* 0x0000005a03c77812 */ /* 0x000fe400078efcff */
[----:B------:R-:W-:Y:S02]  /*164f0*/  ISETP.NE.U32.AND P5, PT, R153, RZ, PT ;  /* 0x000000ff9900720c */ /* 0x000fe40003fa5070 */
[----:B------:R-:W-:Y:S02]  /*16500*/  SEL R153, R155, RZ, P2 ;  /* 0x000000ff9b997207 */ /* 0x000fe40001000000 */
[----:B------:R-:W-:-:S02]  /*16510*/  SEL R155, RZ, 0x4, P6 ;  /* 0x00000004ff9b7807 */ /* 0x000fc40003000000 */
[----:B------:R-:W-:Y:S02]  /*16520*/  ISETP.GE.AND P6, PT, R199, UR4, PT ;  /* 0x00000004c7007c0c */ /* 0x000fe4000bfc6270 */
[----:B------:R-:W-:Y:S02]  /*16530*/  LOP3.LUT R245, R3, 0x78, RZ, 0xfc, !PT ;  /* 0x0000007803f57812 */ /* 0x000fe400078efcff */
[----:B------:R-:W-:Y:S02]  /*16540*/  ISETP.NE.U32.AND P0, PT, R153, RZ, PT ;  /* 0x000000ff9900720c */ /* 0x000fe40003f05070 */
[----:B------:R-:W-:Y:S02]  /*16550*/  SEL R153, R155, RZ, P2 ;  /* 0x000000ff9b997207 */ /* 0x000fe40001000000 */
[----:B------:R-:W-:Y:S02]  /*16560*/  SEL R155, RZ, 0x4, P6 ;  /* 0x00000004ff9b7807 */ /* 0x000fe40003000000 */
[----:B------:R-:W-:Y:S01]  /*16570*/  ISETP.GE.AND P6, PT, R245, UR4, PT ;  /* 0x00000004f5007c0c */ /* 0x000fe2000bfc6270 */
[----:B------:R-:W-:-:S05]  /*16580*/  IMAD.WIDE R182, R152, 0x4, R182 ;  /* 0x0000000498b67825 */ /* 0x000fca00078e02b6 */
[----:B------:R1:W-:Y:S01]  /*16590*/  STL.64 [R1+0x248], R182 ;  /* 0x000248b601007387 */ /* 0x0003e20000100a00 */
[----:B------:R-:W-:-:S03]  /*165a0*/  IMAD.WIDE R4, R152, 0x4, R4 ;  /* 0x0000000498047825 */ /* 0x000fc600078e0204 */
[----:B------:R-:W2:Y:S04]  /*165b0*/  LDL.LU.64 R198, [R1+0x228] ;  /* 0x0002280001c67983 */ /* 0x000ea80000300a00 */
[----:B------:R-:W-:Y:S01]  /*165c0*/  LDGSTS.E [R240+0x7e008], desc[UR16][R182.64], P4 ;  /* 0x7e008000b6f07fae */ /* 0x000fe2000a121850 */
[----:B------:R-:W-:Y:S02]  /*165d0*/  ISETP.NE.U32.AND P4, PT, R153, RZ, PT ;  /* 0x000000ff9900720c */ /* 0x000fe40003f85070 */
[----:B------:R-:W-:Y:S01]  /*165e0*/  SEL R153, R155, RZ, P2 ;  /* 0x000000ff9b997207 */ /* 0x000fe20001000000 */
[----:B------:R4:W-:Y:S01]  /*165f0*/  STL.64 [R1+0x250], R4 ;  /* 0x0002500401007387 */ /* 0x0009e20000100a00 */
[----:B------:R-:W-:-:S03]  /*16600*/  SEL R155, RZ, 0x4, P6 ;  /* 0x00000004ff9b7807 */ /* 0x000fc60003000000 */
[----:B------:R-:W-:Y:S01]  /*16610*/  LDGSTS.E [R239+0x78000], desc[UR16][R4.64], P1 ;  /* 0x7800000004ef7fae */ /* 0x000fe20008921850 */
[C---:B---3--:R-:W-:Y:S01]  /*16620*/  IMAD.WIDE R216, R152.reuse, 0x4, R6 ;  /* 0x0000000498d87825 */ /* 0x048fe200078e0206 */
[----:B------:R-:W-:Y:S02]  /*16630*/  LOP3.LUT R7, R3, 0x7a, RZ, 0xfc, !PT ;  /* 0x0000007a03077812 */ /* 0x000fe400078efcff */
[----:B-1----:R-:W3:Y:S01]  /*16640*/  LDL.LU.64 R182, [R1+0x218] ;  /* 0x0002180001b67983 */ /* 0x002ee20000300a00 */
[----:B------:R-:W-:Y:S02]  /*16650*/  ISETP.NE.U32.AND P1, PT, R153, RZ, PT ;  /* 0x000000ff9900720c */ /* 0x000fe40003f25070 */
[----:B------:R-:W-:Y:S01]  /*16660*/  ISETP.GE.AND P6, PT, R7, UR4, PT ;  /* 0x0000000407007c0c */ /* 0x000fe2000bfc6270 */
[----:B------:R1:W-:Y:S01]  /*16670*/  LDGSTS.E [R239+0x78008], desc[UR16][R216.64], P3 ;  /* 0x78008000d8ef7fae */ /* 0x0003e20009921850 */
[----:B------:R-:W-:Y:S02]  /*16680*/  LOP3.LUT R7, R3, 0x1c, RZ, 0xfc, !PT ;  /* 0x0000001c03077812 */ /* 0x000fe400078efcff */
[----:B------:R-:W-:Y:S01]  /*16690*/  SEL R153, R155, RZ, P2 ;  /* 0x000000ff9b997207 */ /* 0x000fe20001000000 */
[----:B------:R-:W-:Y:S01]  /*166a0*/  STL.64 [R1+0x710], R240 ;  /* 0x000710f001007387 */ /* 0x000fe20000100a00 */
[----:B----4-:R-:W-:Y:S01]  /*166b0*/  IMAD.WIDE R166, R152, 0x4, R166 ;  /* 0x0000000498a67825 */ /* 0x010fe200078e02a6 */
[----:B------:R-:W-:-:S02]  /*166c0*/  SEL R155, RZ, 0x4, P6 ;  /* 0x00000004ff9b7807 */ /* 0x000fc40003000000 */
[----:B------:R-:W-:Y:S01]  /*166d0*/  STL.64 [R1+0x258], R216 ;  /* 0x000258d801007387 */ /* 0x000fe20000100a00 */
[----:B------:R-:W-:-:S03]  /*166e0*/  ISETP.GE.AND P6, PT, R7, UR4, PT ;  /* 0x0000000407007c0c */ /* 0x000fc6000bfc6270 */
[----:B------:R-:W4:Y:S04]  /*166f0*/  LDL.LU.64 R4, [R1+0x208] ;  /* 0x0002080001047983 */ /* 0x000f280000300a00 */
[----:B------:R1:W-:Y:S04]  /*16700*/  STL.64 [R1+0x260], R166 ;  /* 0x000260a601007387 */ /* 0x0003e80000100a00 */
[----:B------:R-:W-:Y:S01]  /*16710*/  LDGSTS.E [R239+0x7a000], desc[UR16][R166.64], P5 ;  /* 0x7a000000a6ef7fae */ /* 0x000fe2000a921850 */
[----:B--2---:R-:W-:-:S03]  /*16720*/  IMAD.WIDE R6, R152, 0x4, R8 ;  /* 0x0000000498067825 */ /* 0x004fc600078e0208 */
[----:B------:R-:W2:Y:S04]  /*16730*/  LDL.LU.64 R8, [R1+0x1f8] ;  /* 0x0001f80001087983 */ /* 0x000ea80000300a00 */
[----:B------:R1:W-:Y:S04]  /*16740*/  STL.64 [R1+0x268], R6 ;  /* 0x0002680601007387 */ /* 0x0003e80000100a00 */
[----:B-1----:R-:W2:Y:S01]  /*16750*/  LDL.LU.64 R166, [R1+0x270] ;  /* 0x0002700001a67983 */ /* 0x002ea20000300a00 */
[----:B------:R-:W-:Y:S02]  /*16760*/  LOP3.LUT R245, R3, 0x1e, RZ, 0xfc, !PT ;  /* 0x0000001e03f57812 */ /* 0x000fe400078efcff */
[----:B------:R-:W-:Y:S01]  /*16770*/  ISETP.NE.U32.AND P3, PT, R153, RZ, PT ;  /* 0x000000ff9900720c */ /* 0x000fe20003f65070 */
[----:B------:R-:W-:Y:S01]  /*16780*/  LDGSTS.E [R239+0x7a008], desc[UR16][R6.64], P0 ;  /* 0x7a00800006ef7fae */ /* 0x000fe20008121850 */
[----:B------:R-:W-:-:S02]  /*16790*/  SEL R153, R155, RZ, P2 ;  /* 0x000000ff9b997207 */ /* 0x000fc40001000000 */
[----:B------:R-:W-:Y:S02]  /*167a0*/  SEL R155, RZ, 0x4, P6 ;  /* 0x00000004ff9b7807 */ /* 0x000fe40003000000 */
[----:B------:R-:W-:Y:S02]  /*167b0*/  ISETP.GE.AND P6, PT, R245, UR4, PT ;  /* 0x00000004f5007c0c */ /* 0x000fe4000bfc6270 */
[----:B------:R-:W-:Y:S02]  /*167c0*/  ISETP.NE.U32.AND P5, PT, R153, RZ, PT ;  /* 0x000000ff9900720c */ /* 0x000fe40003fa5070 */
[----:B------:R-:W-:Y:S02]  /*167d0*/  SEL R153, R155, RZ, P2 ;  /* 0x000000ff9b997207 */ /* 0x000fe40001000000 */
[----:B------:R-:W-:Y:S02]  /*167e0*/  SEL R155, RZ, 0x4, P6 ;  /* 0x00000004ff9b7807 */ /* 0x000fe40003000000 */
[----:B------:R-:W-:-:S02]  /*167f0*/  LOP3.LUT R245, R3, 0x3e, RZ, 0xfc, !PT ;  /* 0x0000003e03f57812 */ /* 0x000fc400078efcff */
[----:B------:R-:W-:Y:S02]  /*16800*/  ISETP.NE.U32.AND P0, PT, R153, RZ, PT ;  /* 0x000000ff9900720c */ /* 0x000fe40003f05070 */
[----:B------:R-:W-:Y:S01]  /*16810*/  SEL R155, R155, RZ, P2 ;  /* 0x000000ff9b9b7207 */ /* 0x000fe20001000000 */
[----:B------:R-:W-:Y:S01]  /*16820*/  IMAD.WIDE R216, R152, 0x4, R198 ;  /* 0x0000000498d87825 */ /* 0x000fe200078e02c6 */
[----:B------:R-:W-:-:S04]  /*16830*/  LOP3.LUT R199, R3, 0x3c, RZ, 0xfc, !PT ;  /* 0x0000003c03c77812 */ /* 0x000fc800078efcff */
[----:B------:R-:W-:Y:S01]  /*16840*/  ISETP.GE.AND P6, PT, R199, UR4, PT ;  /* 0x00000004c7007c0c */ /* 0x000fe2000bfc6270 */
[----:B------:R-:W-:Y:S04]  /*16850*/  STL.64 [R1+0x228], R216 ;  /* 0x000228d801007387 */ /* 0x000fe80000100a00 */
[----:B------:R-:W2:Y:S01]  /*16860*/  LDL.LU.64 R6, [R1+0x278] ;  /* 0x0002780001067983 */ /* 0x000ea20000300a00 */
[----:B------:R-:W-:-:S03]  /*16870*/  SEL R153, RZ, 0x4, P6 ;  /* 0x00000004ff997807 */ /* 0x000fc60003000000 */
[----:B------:R-:W2:Y:S01]  /*16880*/  LDL.LU.64 R198, [R1+0x1c8] ;  /* 0x0001c80001c67983 */ /* 0x000ea20000300a00 */
[----:B---3--:R-:W-:-:S03]  /*16890*/  IMAD.WIDE R182, R152, 0x4, R182 ;  /* 0x0000000498b67825 */ /* 0x008fc600078e02b6 */
[----:B------:R-:W-:Y:S01]  /*168a0*/  LDGSTS.E [R239+0x7c000], desc[UR16][R216.64], P4 ;  /* 0x7c000000d8ef7fae */ /* 0x000fe2000a121850 */
[----:B------:R-:W-:-:S03]  /*168b0*/  ISETP.GE.AND P6, PT, R245, UR4, PT ;  /* 0x00000004f5007c0c */ /* 0x000fc6000bfc6270 */
[----:B------:R1:W-:Y:S01]  /*168c0*/  STL.64 [R1+0x218], R182 ;  /* 0x000218b601007387 */ /* 0x0003e20000100a00 */
[----:B------:R-:W-:-:S03]  /*168d0*/  ISETP.NE.U32.AND P4, PT, R155, RZ, PT ;  /* 0x000000ff9b00720c */ /* 0x000fc60003f85070 */
[----:B------:R1:W-:Y:S01]  /*168e0*/  LDGSTS.E [R239+0x7c008], desc[UR16][R182.64], P1 ;  /* 0x7c008000b6ef7fae */ /* 0x0003e20008921850 */
[----:B------:R-:W-:Y:S01]  /*168f0*/  SEL R155, R153, RZ, P2 ;  /* 0x000000ff999b7207 */ /* 0x000fe20001000000 */
[----:B----4-:R-:W-:Y:S01]  /*16900*/  IMAD.WIDE R4, R152, 0x4, R4 ;  /* 0x0000000498047825 */ /* 0x010fe200078e0204 */
[----:B------:R-:W-:Y:S02]  /*16910*/  SEL R153, RZ, 0x4, P6 ;  /* 0x00000004ff997807 */ /* 0x000fe40003000000 */
[C---:B-1----:R-:W-:Y:S02]  /*16920*/  LOP3.LUT R182, R3.reuse, 0x5c, RZ, 0xfc, !PT ;  /* 0x0000005c03b67812 */ /* 0x042fe400078efcff */
[----:B------:R2:W-:Y:S01]  /*16930*/  LDGSTS.E [R239+0x7e000], desc[UR16][R4.64], P3 ;  /* 0x7e00000004ef7fae */ /* 0x0005e20009921850 */
[----:B------:R-:W-:Y:S02]  /*16940*/  LOP3.LUT R183, R3, 0x5e, RZ, 0xfc, !PT ;  /* 0x0000005e03b77812 */ /* 0x000fe400078efcff */
[----:B------:R-:W-:Y:S01]  /*16950*/  ISETP.GE.AND P6, PT, R182, UR4, PT ;  /* 0x00000004b6007c0c */ /* 0x000fe2000bfc6270 */
[----:B------:R2:W-:Y:S01]  /*16960*/  STL.64 [R1+0x208], R4 ;  /* 0x0002080401007387 */ /* 0x0005e20000100a00 */
[----:B------:R-:W-:-:S03]  /*16970*/  ISETP.GE.AND P3, PT, R183, UR4, PT ;  /* 0x00000004b7007c0c */ /* 0x000fc6000bf66270 */
[----:B------:R-:W3:Y:S01]  /*16980*/  LDL.LU.64 R182, [R1+0x1b8] ;  /* 0x0001b80001b67983 */ /* 0x000ee20000300a00 */
[----:B--2---:R-:W-:-:S03]  /*16990*/  IMAD.WIDE R4, R152, 0x4, R166 ;  /* 0x0000000498047825 */ /* 0x004fc600078e02a6 */
[----:B------:R-:W2:Y:S01]  /*169a0*/  LDL.LU.64 R166, [R1+0x1a8] ;  /* 0x0001a80001a67983 */ /* 0x000ea20000300a00 */
[----:B------:R-:W-:-:S05]  /*169b0*/  IMAD.WIDE R8, R152, 0x4, R8 ;  /* 0x0000000498087825 */ /* 0x000fca00078e0208 */
[----:B------:R1:W-:Y:S04]  /*169c0*/  STL.64 [R1+0x1f8], R8 ;  /* 0x0001f80801007387 */ /* 0x0003e80000100a00 */
[----:B------:R4:W-:Y:S04]  /*169d0*/  STL.64 [R1+0x270], R4 ;  /* 0x0002700401007387 */ /* 0x0009e80000100a00 */
[----:B------:R-:W-:Y:S01]  /*169e0*/  LDGSTS.E [R239+0x7e008], desc[UR16][R8.64], P5 ;  /* 0x7e00800008ef7fae */ /* 0x000fe2000a921850 */
[----:B------:R-:W-:-:S03]  /*169f0*/  ISETP.NE.U32.AND P1, PT, R155, RZ, PT ;  /* 0x000000ff9b00720c */ /* 0x000fc60003f25070 */
[----:B-1----:R-:W3:Y:S01]  /*16a00*/  LDL.LU.64 R8, [R1+0x1a0] ;  /* 0x0001a00001087983 */ /* 0x002ee20000300a00 */
[----:B------:R-:W-:Y:S02]  /*16a10*/  SEL R153, R153, RZ, P2 ;  /* 0x000000ff99997207 */ /* 0x000fe40001000000 */
[----:B------:R-:W-:Y:S01]  /*16a20*/  SEL R155, RZ, 0x4, P6 ;  /* 0x00000004ff9b7807 */ /* 0x000fe20003000000 */
[----:B------:R4:W-:Y:S01]  /*16a30*/  LDGSTS.E [R238+0x78000], desc[UR16][R4.64], P0 ;  /* 0x7800000004ee7fae */ /* 0x0009e20008121850 */
[----:B------:R-:W-:Y:S02]  /*16a40*/  LOP3.LUT R245, R3, 0x7c, RZ, 0xfc, !PT ;  /* 0x0000007c03f57812 */ /* 0x000fe400078efcff */
[----:B------:R-:W-:Y:S02]  /*16a50*/  ISETP.NE.U32.AND P6, PT, R153, RZ, PT ;  /* 0x000000ff9900720c */ /* 0x000fe40003fc5070 */
[----:B------:R-:W-:Y:S02]  /*16a60*/  SEL R153, RZ, 0x4, P3 ;  /* 0x00000004ff997807 */ /* 0x000fe40001800000 */
[----:B------:R-:W-:-:S02]  /*16a70*/  SEL R155, R155, RZ, P2 ;  /* 0x000000ff9b9b7207 */ /* 0x000fc40001000000 */
[----:B------:R-:W-:Y:S02]  /*16a80*/  ISETP.GE.AND P3, PT, R245, UR4, PT ;  /* 0x00000004f5007c0c */ /* 0x000fe4000bf66270 */
[----:B----4-:R-:W-:Y:S02]  /*16a90*/  LOP3.LUT R5, R3, 0x7e, RZ, 0xfc, !PT ;  /* 0x0000007e03057812 */ /* 0x010fe400078efcff */
[----:B------:R-:W-:Y:S02]  /*16aa0*/  ISETP.NE.U32.AND P5, PT, R155, RZ, PT ;  /* 0x000000ff9b00720c */ /* 0x000fe40003fa5070 */
[----:B------:R-:W-:Y:S02]  /*16ab0*/  SEL R155, RZ, 0x4, P3 ;  /* 0x00000004ff9b7807 */ /* 0x000fe40001800000 */
[----:B------:R-:W-:Y:S02]  /*16ac0*/  ISETP.GE.AND P3, PT, R5, UR4, PT ;  /* 0x0000000405007c0c */ /* 0x000fe4000bf66270 */
[----:B------:R-:W-:-:S04]  /*16ad0*/  SEL R153, R153, RZ, P2 ;  /* 0x000000ff99997207 */ /* 0x000fc80001000000 */
[----:B------:R-:W-:Y:S02]  /*16ae0*/  ISETP.NE.U32.AND P0, PT, R153, RZ, PT ;  /* 0x000000ff9900720c */ /* 0x000fe40003f05070 */
[----:B------:R-:W-:Y:S01]  /*16af0*/  SEL R153, RZ, 0x4, P3 ;  /* 0x00000004ff997807 */ /* 0x000fe20001800000 */
[----:B------:R-:W-:Y:S01]  /*16b00*/  UIADD3 UR5, UR8, -0x200, URZ ;  /* 0xfffffe0008057890 */ /* 0x000fe2000fffe03f */
[----:B------:R-:W-:Y:S02]  /*16b10*/  SEL R155, R155, RZ, P2 ;  /* 0x000000ff9b9b7207 */ /* 0x000fe40001000000 */
[----:B------:R-:W-:Y:S01]  /*16b20*/  SEL R153, R153, RZ, P2 ;  /* 0x000000ff99997207 */ /* 0x000fe20001000000 */
[----:B------:R-:W-:-:S04]  /*16b30*/  IMAD.WIDE R6, R152, 0x4, R6 ;  /* 0x0000000498067825 */ /* 0x000fc800078e0206 */
[C---:B------:R-:W-:Y:S01]  /*16b40*/  IMAD.WIDE R4, R152.reuse, 0x4, R198 ;  /* 0x0000000498047825 */ /* 0x040fe200078e02c6 */
[----:B------:R-:W-:Y:S01]  /*16b50*/  STL.64 [R1+0x278], R6 ;  /* 0x0002780601007387 */ /* 0x000fe20000100a00 */
[----:B------:R-:W1:Y:S03]  /*16b60*/  S2R R199, SR_TID.X ;  /* 0x0000000000c77919 */ /* 0x000e660000002100 */
[----:B------:R-:W-:Y:S04]  /*16b70*/  LDGSTS.E [R238+0x78008], desc[UR16][R6.64], P4 ;  /* 0x7800800006ee7fae */ /* 0x000fe8000a121850 */
[----:B------:R2:W-:Y:S04]  /*16b80*/  STL.64 [R1+0x1c8], R4 ;  /* 0x0001c80401007387 */ /* 0x0005e80000100a00 */
[----:B------:R2:W-:Y:S02]  /*16b90*/  LDGSTS.E [R238+0x7a000], desc[UR16][R4.64], P1 ;  /* 0x7a00000004ee7fae */ /* 0x0005e40008921850 */
[----:B--2---:R-:W-:-:S02]  /*16ba0*/  IMAD.WIDE R4, R152, 0x4, R166 ;  /* 0x0000000498047825 */ /* 0x004fc400078e02a6 */
[----:B------:R-:W2:Y:S01]  /*16bb0*/  S2R R167, SR_TID.X ;  /* 0x0000000000a77919 */ /* 0x000ea20000002100 */
[----:B-1----:R-:W-:-:S04]  /*16bc0*/  LOP3.LUT R199, R199, 0x7f, RZ, 0xc0, !PT ;  /* 0x0000007fc7c77812 */ /* 0x002fc800078ec0ff */
[----:B------:R-:W-:Y:S02]  /*16bd0*/  ISETP.GE.AND P3, PT, R199, UR4, PT ;  /* 0x00000004c7007c0c */ /* 0x000fe4000bf66270 */
[----:B------:R-:W4:Y:S01]  /*16be0*/  LDL.LU.64 R198, [R1+0x190] ;  /* 0x0001900001c67983 */ /* 0x000f220000300a00 */
[----:B---3--:R-:W-:-:S03]  /*16bf0*/  IMAD.WIDE R6, R152, 0x4, R182 ;  /* 0x0000000498067825 */ /* 0x008fc600078e02b6 */
[----:B------:R-:W3:Y:S04]  /*16c00*/  LDL.LU.64 R182, [R1+0x20] ;  /* 0x0000200001b67983 */ /* 0x000ee80000300a00 */
[----:B------:R-:W-:Y:S04]  /*16c10*/  LDGSTS.E [R238+0x7a008], desc[UR16][R6.64], P6 ;  /* 0x7a00800006ee7fae */ /* 0x000fe8000b121850 */
[----:B------:R1:W-:Y:S01]  /*16c20*/  LDGSTS.E [R238+0x7c000], desc[UR16][R4.64], P5 ;  /* 0x7c00000004ee7fae */ /* 0x0003e2000a921850 */
[----:B--2---:R-:W-:-:S04]  /*16c30*/  SHF.R.U32.HI R166, RZ, 0x6, R167 ;  /* 0x00000006ffa67819 */ /* 0x004fc800000116a7 */
[----:B------:R-:W-:-:S04]  /*16c40*/  SGXT.U32 R166, R166, 0x1 ;  /* 0x00000001a6a6781a */ /* 0x000fc80000000000 */
[----:B------:R-:W-:-:S04]  /*16c50*/  LOP3.LUT R166, R166, 0x2, RZ, 0xfc, !PT ;  /* 0x00000002a6a67812 */ /* 0x000fc800078efcff */
[----:B------:R-:W-:Y:S02]  /*16c60*/  ISETP.GE.AND P6, PT, R166, UR5, PT ;  /* 0x00000005a6007c0c */ /* 0x000fe4000bfc6270 */
[----:B------:R-:W-:-:S04]  /*16c70*/  SHF.R.U32.HI R166, RZ, 0x6, R167 ;  /* 0x00000006ffa67819 */ /* 0x000fc800000116a7 */
[----:B------:R-:W-:-:S04]  /*16c80*/  SGXT.U32 R166, R166, 0x1 ;  /* 0x00000001a6a6781a */ /* 0x000fc80000000000 */
[----:B------:R-:W-:-:S04]  /*16c90*/  LOP3.LUT R166, R166, 0x20, RZ, 0xfc, !PT ;  /* 0x00000020a6a67812 */ /* 0x000fc800078efcff */
[----:B------:R-:W-:Y:S02]  /*16ca0*/  ISETP.GE.AND P5, PT, R166, UR5, PT ;  /* 0x00000005a6007c0c */ /* 0x000fe4000bfa6270 */
[----:B------:R-:W-:Y:S02]  /*16cb0*/  SHF.R.U32.HI R166, RZ, 0x6, R167 ;  /* 0x00000006ffa67819 */ /* 0x000fe400000116a7 */
[----:B------:R-:W-:Y:S02]  /*16cc0*/  ISETP.NE.U32.AND P4, PT, R155, RZ, PT ;  /* 0x000000ff9b00720c */ /* 0x000fe40003f85070 */
[----:B------:R-:W-:Y:S02]  /*16cd0*/  SEL R155, RZ, 0x4, P3 ;  /* 0x00000004ff9b7807 */ /* 0x000fe40001800000 */
[----:B------:R-:W-:Y:S01]  /*16ce0*/  SGXT.U32 R166, R166, 0x1 ;  /* 0x00000001a6a6781a */ /* 0x000fe20000000000 */
[----:B------:R2:W-:Y:S01]  /*16cf0*/  STL.64 [R1+0x670], R2 ;  /* 0x0006700201007387 */ /* 0x0005e20000100a00 */
[----:B------:R-:W-:-:S02]  /*16d00*/  ISETP.NE.U32.AND P1, PT, R153, RZ, PT ;  /* 0x000000ff9900720c */ /* 0x000fc40003f25070 */
[----:B------:R-:W-:Y:S02]  /*16d10*/  ISETP.GE.AND P3, PT, R3, UR5, PT ;  /* 0x0000000503007c0c */ /* 0x000fe4000bf66270 */
[----:B------:R-:W-:Y:S02]  /*16d20*/  SEL R153, R155, RZ, P2 ;  /* 0x000000ff9b997207 */ /* 0x000fe40001000000 */
[----:B------:R-:W-:Y:S01]  /*16d30*/  LOP3.LUT R166, R166, 0x22, RZ, 0xfc, !PT ;  /* 0x00000022a6a67812 */ /* 0x000fe200078efcff */
[----:B------:R-:W-:Y:S01]  /*16d40*/  STL.64 [R1+0x1b8], R6 ;  /* 0x0001b80601007387 */ /* 0x000fe20000100a00 */
[----:B------:R-:W-:Y:S01]  /*16d50*/  SEL R155, RZ, 0x4, P3 ;  /* 0x00000004ff9b7807 */ /* 0x000fe20001800000 */
[----:B--2---:R-:W-:Y:S01]  /*16d60*/  IMAD.WIDE R2, R152, 0x4, R8 ;  /* 0x0000000498027825 */ /* 0x004fe200078e0208 */
[----:B------:R-:W-:Y:S01]  /*16d70*/  ISETP.NE.U32.AND P3, PT, R153, RZ, PT ;  /* 0x000000ff9900720c */ /* 0x000fe20003f65070 */
[----:B------:R-:W-:Y:S01]  /*16d80*/  STL.64 [R1+0x1a8], R4 ;  /* 0x0001a80401007387 */ /* 0x000fe20000100a00 */
[----:B------:R-:W-:-:S02]  /*16d90*/  SEL R153, RZ, 0x4, P6 ;  /* 0x00000004ff997807 */ /* 0x000fc40003000000 */
[----:B------:R-:W-:Y:S01]  /*16da0*/  ISETP.GE.AND P6, PT, R166, UR5, PT ;  /* 0x00000005a6007c0c */ /* 0x000fe2000bfc6270 */
[----:B------:R2:W-:Y:S01]  /*16db0*/  STL.64 [R1+0x1a0], R2 ;  /* 0x0001a00201007387 */ /* 0x0005e20000100a00 */
[----:B------:R-:W-:-:S03]  /*16dc0*/  SHF.R.U32.HI R9, RZ, 0x6, R167 ;  /* 0x00000006ff097819 */ /* 0x000fc600000116a7 */
[----:B------:R-:W3:Y:S01]  /*16dd0*/  LDL.LU.64 R166, [R1+0x188] ;  /* 0x0001880001a67983 */ /* 0x000ee20000300a00 */
[----:B------:R-:W-:Y:S02]  /*16de0*/  ISETP.GT.AND P2, PT, R151, 0x27f, PT ;  /* 0x0000027f9700780c */ /* 0x000fe40003f44270 */
[----:B------:R-:W-:Y:S01]  /*16df0*/  SGXT.U32 R9, R9, 0x1 ;  /* 0x000000010909781a */ /* 0x000fe20000000000 */
[----:B------:R3:W-:Y:S01]  /*16e00*/  LDGSTS.E [R238+0x7c008], desc[UR16][R2.64], P0 ;  /* 0x7c00800002ee7fae */ /* 0x0007e20008121850 */
[----:B------:R-:W-:-:S03]  /*16e10*/  SEL R155, R155, RZ, P2 ;  /* 0x000000ff9b9b7207 */ /* 0x000fc60001000000 */
[----:B------:R-:W3:Y:S01]  /*16e20*/  LDL.LU.64 R222, [R1+0x120] ;  /* 0x0001200001de7983 */ /* 0x000ee20000300a00 */
[----:B------:R-:W-:Y:S02]  /*16e30*/  ISETP.NE.U32.AND P0, PT, R155, RZ, PT ;  /* 0x000000ff9b00720c */ /* 0x000fe40003f05070 */
[----:B------:R-:W-:Y:S02]  /*16e40*/  LOP3.LUT R9, R9, 0x40, RZ, 0xfc, !PT ;  /* 0x0000004009097812 */ /* 0x000fe400078efcff */
[----:B------:R-:W-:Y:S01]  /*16e50*/  SEL R155, RZ, 0x4, P5 ;  /* 0x00000004ff9b7807 */ /* 0x000fe20002800000 */
[----:B--2---:R-:W2:Y:S01]  /*16e60*/  LDL.LU.64 R2, [R1+0x108] ;  /* 0x0001080001027983 */ /* 0x004ea20000300a00 */
[----:B-1----:R-:W-:Y:S02]  /*16e70*/  SEL R4, RZ, 0x4, P6 ;  /* 0x00000004ff047807 */ /* 0x002fe40003000000 */
[----:B------:R-:W-:Y:S02]  /*16e80*/  SEL R153, R153, RZ, P2 ;  /* 0x000000ff99997207 */ /* 0x000fe40001000000 */
[----:B------:R-:W-:-:S02]  /*16e90*/  ISETP.GE.AND P5, PT, R9, UR5, PT ;  /* 0x0000000509007c0c */ /* 0x000fc4000bfa6270 */
[----:B------:R-:W-:Y:S01]  /*16ea0*/  SEL R245, R155, RZ, P2 ;  /* 0x000000ff9bf57207 */ /* 0x000fe20001000000 */
[----:B------:R-:W-:Y:S01]  /*16eb0*/  IMAD.MOV.U32 R155, RZ, RZ, R4 ;  /* 0x000000ffff9b7224 */ /* 0x000fe200078e0004 */
[----:B------:R-:W-:Y:S02]  /*16ec0*/  ISETP.NE.U32.AND P6, PT, R153, RZ, PT ;  /* 0x000000ff9900720c */ /* 0x000fe40003fc5070 */
[----:B------:R-:W-:Y:S02]  /*16ed0*/  SEL R153, RZ, 0x4, P5 ;  /* 0x00000004ff997807 */ /* 0x000fe40002800000 */
[----:B------:R-:W-:Y:S01]  /*16ee0*/  ISETP.NE.U32.AND P5, PT, R245, RZ, PT ;  /* 0x000000fff500720c */ /* 0x000fe20003fa5070 */
[----:B------:R-:W-:-:S04]  /*16ef0*/  IMAD.WIDE R144, R154, 0x4, R144 ;  /* 0x000000049a907825 */ /* 0x000fc800078e0290 */
[----:B------:R-:W-:-:S04]  /*16f00*/  IMAD.WIDE R128, R154, 0x4, R128 ;  /* 0x000000049a807825 */ /* 0x000fc800078e0280 */
[----:B------:R-:W-:-:S04]  /*16f10*/  IMAD.WIDE R112, R154, 0x4, R112 ;  /* 0x000000049a707825 */ /* 0x000fc800078e0270 */
[----:B------:R-:W-:-:S04]  /*16f20*/  IMAD.WIDE R96, R154, 0x4, R96 ;  /* 0x000000049a607825 */ /* 0x000fc800078e0260 */
[----:B------:R-:W-:-:S04]  /*16f30*/  IMAD.WIDE R16, R154, 0x4, R16 ;  /* 0x000000049a107825 */ /* 0x000fc800078e0210 */
[----:B------:R-:W-:-:S04]  /*16f40*/  IMAD.WIDE R234, R154, 0x4, R234 ;  /* 0x000000049aea7825 */ /* 0x000fc800078e02ea */
[----:B----4-:R-:W-:-:S04]  /*16f50*/  IMAD.WIDE R198, R152, 0x4, R198 ;  /* 0x0000000498c67825 */ /* 0x010fc800078e02c6 */
[----:B---3--:R-:W-:Y:S01]  /*16f60*/  IMAD.WIDE R182, R152, 0x4, R182 ;  /* 0x0000000498b67825 */ /* 0x008fe200078e02b6 */
[----:B------:R-:W-:Y:S04]  /*16f70*/  STL.64 [R1+0x190], R198 ;  /* 0x000190c601007387 */ /* 0x000fe80000100a00 */
[----:B------:R-:W3:Y:S04]  /*16f80*/  LDL.LU.64 R240, [R1+0xf8] ;  /* 0x0000f80001f07983 */ /* 0x000ee80000300a00 */
[----:B------:R-:W4:Y:S04]  /*16f90*/  LDL.LU.64 R242, [R1+0xb8] ;  /* 0x0000b80001f27983 */ /* 0x000f280000300a00 */
[----:B------:R-:W3:Y:S04]  /*16fa0*/  LDL.LU.64 R220, [R1+0xa0] ;  /* 0x0000a00001dc7983 */ /* 0x000ee80000300a00 */
[----:B------:R-:W-:Y:S04]  /*16fb0*/  STL.64 [R1+0x280], R182 ;  /* 0x000280b601007387 */ /* 0x000fe80000100a00 */
[----:B------:R-:W3:Y:S04]  /*16fc0*/  LDL.LU.64 R218, [R1+0x98] ;  /* 0x0000980001da7983 */ /* 0x000ee80000300a00 */
[----:B------:R-:W3:Y:S04]  /*16fd0*/  LDL.LU.64 R216, [R1+0x90] ;  /* 0x0000900001d87983 */ /* 0x000ee80000300a00 */
[----:B------:R-:W3:Y:S04]  /*16fe0*/  LDL.LU.64 R4, [R1+0x18] ;  /* 0x0000180001047983 */ /* 0x000ee80000300a00 */
[----:B------:R-:W3:Y:S04]  /*16ff0*/  LDL.LU.64 R6, [R1+0x10] ;  /* 0x0000100001067983 */ /* 0x000ee80000300a00 */
[----:B------:R-:W3:Y:S04]  /*17000*/  LDL.LU.64 R8, [R1+0x8] ;  /* 0x0000080001087983 */ /* 0x000ee80000300a00 */
[----:B------:R1:W-:Y:S04]  /*17010*/  STL [R1+0x720], R244 ;  /* 0x000720f401007387 */ /* 0x0003e80000100800 */
[----:B------:R-:W-:Y:S04]  /*17020*/  LDGSTS.E [R238+0x7e000], desc[UR16][R198.64], P4 ;  /* 0x7e000000c6ee7fae */ /* 0x000fe8000a121850 */
[----:B------:R2:W-:Y:S04]  /*17030*/  LDGSTS.E [R238+0x7e008], desc[UR16][R182.64], P1 ;  /* 0x7e008000b6ee7fae */ /* 0x0005e80008921850 */
[----:B-1----:R-:W4:Y:S04]  /*17040*/  LDL.LU.64 R244, [R1+0x110] ;  /* 0x0001100001f47983 */ /* 0x002f280000300a00 */
[----:B------:R-:W3:Y:S04]  /*17050*/  LDL.LU.64 R198, [R1+0x7d8] ;  /* 0x0007d80001c67983 */ /* 0x000ee80000300a00 */
[----:B------:R-:W3:Y:S04]  /*17060*/  LDL.LU.64 R182, [R1+0x7d0] ;  /* 0x0007d00001b67983 */ /* 0x000ee80000300a00 */
[----:B------:R1:W-:Y:S01]  /*17070*/  STL.64 [R1+0x728], R238 ;  /* 0x000728ee01007387 */ /* 0x0003e20000100a00 */
[----:B------:R-:W-:-:S03]  /*17080*/  IMAD.WIDE R94, R154, 0x4, R94 ;  /* 0x000000049a5e7825 */ /* 0x000fc600078e025e */
[----:B------:R-:W0:Y:S04]  /*17090*/  LDGDEPBAR ;  /* 0x00000000000079af */ /* 0x000e280000000000 */
[----:B-1----:R-:W4:Y:S01]  /*170a0*/  LDL.LU.64 R238, [R1+0x118] ;  /* 0x0001180001ee7983 */ /* 0x002f220000300a00 */
[----:B------:R-:W-:-:S05]  /*170b0*/  IMAD.WIDE R166, R154, 0x4, R166 ;  /* 0x000000049aa67825 */ /* 0x000fca00078e02a6 */
[----:B------:R1:W-:Y:S04]  /*170c0*/  STL.64 [R1+0x288], R166 ;  /* 0x000288a601007387 */ /* 0x0003e80000100a00 */
[----:B-1----:R-:W3:Y:S04]  /*170d0*/  LDL.LU.64 R166, [R1+0x7c8] ;  /* 0x0007c80001a67983 */ /* 0x002ee80000300a00 */
        /* <DEDUP_REMOVED lines=11> */
[----:B-1----:R-:W3:Y:S01]  /*17190*/  LDL.LU.64 R234, [R1+0x798] ;  /* 0x0007980001ea7983 */ /* 0x002ee20000300a00 */
[----:B------:R-:W-:-:S04]  /*171a0*/  IMAD.WIDE R222, R154, 0x4, R222 ;  /* 0x000000049ade7825 */ /* 0x000fc800078e02de */
[----:B--2---:R-:W-:-:S04]  /*171b0*/  IMAD.WIDE R2, R154, 0x4, R2 ;  /* 0x000000049a027825 */ /* 0x004fc800078e0202 */
        /* <DEDUP_REMOVED lines=9> */
[----:B----4-:R-:W-:-:S05]  /*17250*/  IMAD.WIDE R238, R154, 0x4, R238 ;  /* 0x000000049aee7825 */ /* 0x010fca00078e02ee */
[----:B------:R1:W-:Y:S04]  /*17260*/  STL.64 [R1+0x118], R238 ;  /* 0x000118ee01007387 */ /* 0x0003e80000100a00 */
[----:B------:R-:W-:Y:S01]  /*17270*/  STL.64 [R1+0x500], R222 ;  /* 0x000500de01007387 */ /* 0x000fe20000100a00 */
[----:B-1----:R-:W-:-:S05]  /*17280*/  IMAD.WIDE R238, R154, 0x4, R244 ;  /* 0x000000049aee7825 */ /* 0x002fca00078e02f4 */
[----:B------:R1:W-:Y:S04]  /*17290*/  STL.64 [R1+0x148], R238 ;  /* 0x000148ee01007387 */ /* 0x0003e80000100a00 */
[----:B------:R-:W-:Y:S04]  /*172a0*/  STL.64 [R1+0x730], R222 ;  /* 0x000730de01007387 */ /* 0x000fe80000100a00 */
[----:B------:R3:W-:Y:S01]  /*172b0*/  STL.64 [R1+0x2d0], R2 ;  /* 0x0002d00201007387 */ /* 0x0007e20000100a00 */
[----:B-1----:R-:W-:-:S04]  /*172c0*/  IMAD.WIDE R238, R154, 0x4, R242 ;  /* 0x000000049aee7825 */ /* 0x002fc800078e02f2 */
[----:B---3--:R-:W-:-:S04]  /*172d0*/  IMAD.WIDE R2, R154, 0x4, R240 ;  /* 0x000000049a027825 */ /* 0x008fc800078e02f0 */
[C---:B------:R-:W-:Y:S01]  /*172e0*/  IMAD.WIDE R222, R154.reuse, 0x4, R220 ;  /* 0x000000049ade7825 */ /* 0x040fe200078e02dc */
[----:B------:R1:W-:Y:S03]  /*172f0*/  STL.64 [R1+0x370], R2 ;  /* 0x0003700201007387 */ /* 0x0003e60000100a00 */
[C---:B------:R-:W-:Y:S01]  /*17300*/  IMAD.WIDE R220, R154.reuse, 0x4, R216 ;  /* 0x000000049adc7825 */ /* 0x040fe200078e02d8 */
[----:B------:R-:W-:Y:S03]  /*17310*/  STL.64 [R1+0x448], R238 ;  /* 0x000448ee01007387 */ /* 0x000fe60000100a00 */
[C---:B------:R-:W-:Y:S01]  /*17320*/  IMAD.WIDE R216, R154.reuse, 0x4, R4 ;  /* 0x000000049ad87825 */ /* 0x040fe200078e0204 */
[----:B------:R-:W-:Y:S03]  /*17330*/  STL.64 [R1+0x498], R222 ;  /* 0x000498de01007387 */ /* 0x000fe60000100a00 */
[----:B-1----:R-:W-:-:S04]  /*17340*/  IMAD.WIDE R2, R154, 0x4, R218 ;  /* 0x000000049a027825 */ /* 0x002fc800078e02da */
[C---:B------:R-:W-:Y:S01]  /*17350*/  IMAD.WIDE R4, R154.reuse, 0x4, R6 ;  /* 0x000000049a047825 */ /* 0x040fe200078e0206 */
[----:B------:R1:W-:Y:S04]  /*17360*/  STL.64 [R1+0x4d8], R2 ;  /* 0x0004d80201007387 */ /* 0x0003e80000100a00 */
[----:B------:R-:W-:Y:S01]  /*17370*/  STL.64 [R1+0xa0], R216 ;  /* 0x0000a0d801007387 */ /* 0x000fe20000100a00 */
[----:B------:R-:W-:-:S03]  /*17380*/  IMAD.WIDE R6, R154, 0x4, R10 ;  /* 0x000000049a067825 */ /* 0x000fc600078e020a */
[----:B------:R-:W-:Y:S01]  /*17390*/  STL.64 [R1+0x4f8], R220 ;  /* 0x0004f8dc01007387 */ /* 0x000fe20000100a00 */
[----:B-1----:R-:W-:-:S03]  /*173a0*/  IMAD.WIDE R2, R154, 0x4, R8 ;  /* 0x000000049a027825 */ /* 0x002fc600078e0208 */
[----:B------:R1:W-:Y:S04]  /*173b0*/  STL.64 [R1+0xb8], R4 ;  /* 0x0000b80401007387 */ /* 0x0003e80000100a00 */
[----:B------:R2:W-:Y:S04]  /*173c0*/  STL.64 [R1+0x738], R220 ;  /* 0x000738dc01007387 */ /* 0x0005e80000100a00 */
[----:B------:R3:W-:Y:S01]  /*173d0*/  STL.64 [R1+0x2b0], R2 ;  /* 0x0002b00201007387 */ /* 0x0007e20000100a00 */
[----:B-1----:R-:W-:-:S03]  /*173e0*/  IMAD.WIDE R4, R154, 0x4, R250 ;  /* 0x000000049a047825 */ /* 0x002fc600078e02fa */
[----:B------:R-:W-:Y:S01]  /*173f0*/  STL.64 [R1+0x330], R6 ;  /* 0x0003300601007387 */ /* 0x000fe20000100a00 */
[----:B--2---:R-:W-:-:S03]  /*17400*/  IMAD.WIDE R220, R154, 0x4, R246 ;  /* 0x000000049adc7825 */ /* 0x004fc600078e02f6 */
[----:B------:R1:W-:Y:S01]  /*17410*/  STL.64 [R1+0x428], R4 ;  /* 0x0004280401007387 */ /* 0x0003e20000100a00 */
[----:B---3--:R-:W-:-:S05]  /*17420*/  IMAD.WIDE R2, R154, 0x4, R248 ;  /* 0x000000049a027825 */ /* 0x008fca00078e02f8 */
[----:B------:R2:W-:Y:S01]  /*17430*/  STL.64 [R1+0x470], R2 ;  /* 0x0004700201007387 */ /* 0x0005e20000100a00 */
[----:B------:R-:W-:-:S03]  /*17440*/  IMAD.WIDE R218, R154, 0x4, R236 ;  /* 0x000000049ada7825 */ /* 0x000fc600078e02ec */
[----:B------:R-:W-:Y:S01]  /*17450*/  STL.64 [R1+0x4c0], R220 ;  /* 0x0004c0dc01007387 */ /* 0x000fe20000100a00 */
[----:B-1----:R-:W-:-:S04]  /*17460*/  IMAD.WIDE R4, R154, 0x4, R234 ;  /* 0x000000049a047825 */ /* 0x002fc800078e02ea */
[C---:B--2---:R-:W-:Y:S01]  /*17470*/  IMAD.WIDE R2, R154.reuse, 0x4, R232 ;  /* 0x000000049a027825 */ /* 0x044fe200078e02e8 */
[----:B------:R1:W-:Y:S04]  /*17480*/  STL.64 [R1+0x98], R4 ;  /* 0x0000980401007387 */ /* 0x0003e80000100a00 */
[----:B------:R-:W-:Y:S04]  /*17490*/  STL.64 [R1+0x748], R220 ;  /* 0x000748dc01007387 */ /* 0x000fe80000100a00 */
[----:B------:R2:W-:Y:S01]  /*174a0*/  STL.64 [R1+0xf8], R2 ;  /* 0x0000f80201007387 */ /* 0x0005e20000100a00 */
[----:B------:R-:W-:-:S03]  /*174b0*/  IMAD.WIDE R6, R154, 0x4, R228 ;  /* 0x000000049a067825 */ /* 0x000fc600078e02e4 */
[----:B------:R-:W-:Y:S01]  /*174c0*/  STL.64 [R1+0x4f0], R218 ;  /* 0x0004f0da01007387 */ /* 0x000fe20000100a00 */
[----:B-1----:R-:W-:-:S03]  /*174d0*/  IMAD.WIDE R4, R154, 0x4, R226 ;  /* 0x000000049a047825 */ /* 0x002fc600078e02e2 */
[----:B------:R-:W-:Y:S01]  /*174e0*/  STL.64 [R1+0x740], R218 ;  /* 0x000740da01007387 */ /* 0x000fe20000100a00 */
[----:B--2---:R-:W-:-:S05]  /*174f0*/  IMAD.WIDE R2, R154, 0x4, R230 ;  /* 0x000000049a027825 */ /* 0x004fca00078e02e6 */
[----:B------:R1:W-:Y:S01]  /*17500*/  STL.64 [R1+0x290], R2 ;  /* 0x0002900201007387 */ /* 0x0003e20000100a00 */
[----:B------:R-:W-:-:S03]  /*17510*/  IMAD.WIDE R222, R154, 0x4, R12 ;  /* 0x000000049ade7825 */ /* 0x000fc600078e020c */
[----:B------:R-:W-:Y:S04]  /*17520*/  STL.64 [R1+0x2f0], R6 ;  /* 0x0002f00601007387 */ /* 0x000fe80000100a00 */
[----:B------:R-:W-:Y:S01]  /*17530*/  STL.64 [R1+0x3a0], R4 ;  /* 0x0003a00401007387 */ /* 0x000fe20000100a00 */
[----:B-1----:R-:W-:-:S05]  /*17540*/  IMAD.WIDE R2, R154, 0x4, R224 ;  /* 0x000000049a027825 */ /* 0x002fca00078e02e0 */
[----:B------:R1:W-:Y:S01]  /*17550*/  STL.64 [R1+0x450], R2 ;  /* 0x0004500201007387 */ /* 0x0003e20000100a00 */
[----:B------:R-:W-:-:S03]  /*17560*/  IMAD.WIDE R10, R154, 0x4, R16 ;  /* 0x000000049a0a7825 */ /* 0x000fc600078e0210 */
[----:B------:R-:W-:Y:S01]  /*17570*/  STL.64 [R1+0x4a0], R222 ;  /* 0x0004a0de01007387 */ /* 0x000fe20000100a00 */
[----:B------:R-:W-:-:S03]  /*17580*/  IMAD.WIDE R216, R154, 0x4, R14 ;  /* 0x000000049ad87825 */ /* 0x000fc600078e020e */
[----:B------:R-:W-:Y:S01]  /*17590*/  STL.64 [R1+0x750], R222 ;  /* 0x000750de01007387 */ /* 0x000fe20000100a00 */
[----:B-1----:R-:W-:-:S05]  /*175a0*/  IMAD.WIDE R2, R154, 0x4, R18 ;  /* 0x000000049a027825 */ /* 0x002fca00078e0212 */
[----:B------:R1:W-:Y:S01]  /*175b0*/  STL.64 [R1+0x90], R2 ;  /* 0x0000900201007387 */ /* 0x0003e20000100a00 */
[----:B------:R-:W-:-:S03]  /*175c0*/  IMAD.WIDE R6, R154, 0x4, R22 ;  /* 0x000000049a067825 */ /* 0x000fc600078e0216 */
[----:B------:R-:W-:Y:S01]  /*175d0*/  STL.64 [R1+0x10], R10 ;  /* 0x0000100a01007387 */ /* 0x000fe20000100a00 */
[----:B------:R-:W-:-:S03]  /*175e0*/  IMAD.WIDE R4, R154, 0x4, R24 ;  /* 0x000000049a047825 */ /* 0x000fc600078e0218 */
[----:B------:R-:W-:Y:S01]  /*175f0*/  STL.64 [R1+0x4e0], R216 ;  /* 0x0004e0d801007387 */ /* 0x000fe20000100a00 */
[----:B-1----:R-:W-:-:S03]  /*17600*/  IMAD.WIDE R2, R154, 0x4, R20 ;  /* 0x000000049a027825 */ /* 0x002fc600078e0214 */
[----:B------:R-:W-:Y:S04]  /*17610*/  STL.64 [R1+0x758], R216 ;  /* 0x000758d801007387 */ /* 0x000fe80000100a00 */
        /* <DEDUP_REMOVED lines=10> */
[----:B-1----:R-:W-:-:S04]  /*176c0*/  IMAD.WIDE R2, R154, 0x4, R34 ;  /* 0x000000049a027825 */ /* 0x002fc800078e0222 */
[C---:B------:R-:W-:Y:S01]  /*176d0*/  IMAD.WIDE R4, R154.reuse, 0x4, R38 ;  /* 0x000000049a047825 */ /* 0x040fe200078e0226 */
[----:B------:R1:W-:Y:S03]  /*176e0*/  STL.64 [R1+0x20], R2 ;  /* 0x0000200201007387 */ /* 0x0003e60000100a00 */
[C---:B------:R-:W-:Y:S01]  /*176f0*/  IMAD.WIDE R216, R154.reuse, 0x4, R42 ;  /* 0x000000049ad87825 */ /* 0x040fe200078e022a */
[----:B------:R-:W-:Y:S04]  /*17700*/  STL.64 [R1+0x4c8], R230 ;  /* 0x0004c8e601007387 */ /* 0x000fe80000100a00 */
[----:B------:R-:W-:Y:S01]  /*17710*/  STL.64 [R1+0x768], R230 ;  /* 0x000768e601007387 */ /* 0x000fe20000100a00 */
[----:B-1----:R-:W-:-:S03]  /*17720*/  IMAD.WIDE R2, R154, 0x4, R40 ;  /* 0x000000049a027825 */ /* 0x002fc600078e0228 */
[----:B------:R-:W-:Y:S01]  /*17730*/  STL.64 [R1+0x110], R8 ;  /* 0x0001100801007387 */ /* 0x000fe20000100a00 */
[----:B------:R-:W-:-:S03]  /*17740*/  IMAD.WIDE R244, R154, 0x4, R44 ;  /* 0x000000049af47825 */ /* 0x000fc600078e022c */
[----:B------:R1:W-:Y:S01]  /*17750*/  STL.64 [R1+0x2a0], R4 ;  /* 0x0002a00401007387 */ /* 0x0003e20000100a00 */
[----:B------:R-:W-:-:S03]  /*17760*/  IMAD.WIDE R232, R154, 0x4, R46 ;  /* 0x000000049ae87825 */ /* 0x000fc600078e022e */
[----:B------:R2:W-:Y:S04]  /*17770*/  STL.64 [R1+0x320], R2 ;  /* 0x0003200201007387 */ /* 0x0005e80000100a00 */
[----:B------:R-:W-:Y:S01]  /*17780*/  STL.64 [R1+0x410], R216 ;  /* 0x000410d801007387 */ /* 0x000fe20000100a00 */
[----:B------:R-:W-:-:S03]  /*17790*/  IMAD.WIDE R222, R154, 0x4, R58 ;  /* 0x000000049ade7825 */ /* 0x000fc600078e023a */
[----:B------:R3:W-:Y:S01]  /*177a0*/  STL.64 [R1+0x778], R216 ;  /* 0x000778d801007387 */ /* 0x0007e20000100a00 */
[----:B-1----:R-:W-:-:S04]  /*177b0*/  IMAD.WIDE R4, R154, 0x4, R60 ;  /* 0x000000049a047825 */ /* 0x002fc800078e023c */
[C---:B--2---:R-:W-:Y:S01]  /*177c0*/  IMAD.WIDE R2, R154.reuse, 0x4, R54 ;  /* 0x000000049a027825 */ /* 0x044fe200078e0236 */
[----:B------:R-:W-:Y:S03]  /*177d0*/  STL.64 [R1+0x458], R244 ;  /* 0x000458f401007387 */ /* 0x000fe60000100a00 */
[C---:B------:R-:W-:Y:S01]  /*177e0*/  IMAD.WIDE R246, R154.reuse, 0x4, R62 ;  /* 0x000000049af67825 */ /* 0x040fe200078e023e */
[----:B------:R1:W-:Y:S03]  /*177f0*/  STL.64 [R1+0x780], R244 ;  /* 0x000780f401007387 */ /* 0x0003e60000100a00 */
[C---:B---3--:R-:W-:Y:S01]  /*17800*/  IMAD.WIDE R216, R154.reuse, 0x4, R56 ;  /* 0x000000049ad87825 */ /* 0x048fe200078e0238 */
[----:B------:R-:W-:Y:S03]  /*17810*/  STL.64 [R1+0x4a8], R232 ;  /* 0x0004a8e801007387 */ /* 0x000fe60000100a00 */
[C---:B------:R-:W-:Y:S01]  /*17820*/  IMAD.WIDE R6, R154.reuse, 0x4, R72 ;  /* 0x000000049a067825 */ /* 0x040fe200078e0248 */
[----:B------:R-:W-:Y:S03]  /*17830*/  STL.64 [R1+0x158], R2 ;  /* 0x0001580201007387 */ /* 0x000fe60000100a00 */
[C---:B-1----:R-:W-:Y:S01]  /*17840*/  IMAD.WIDE R244, R154.reuse, 0x4, R70 ;  /* 0x000000049af47825 */ /* 0x042fe200078e0246 */
[----:B------:R-:W-:Y:S03]  /*17850*/  STL.64 [R1+0x318], R216 ;  /* 0x000318d801007387 */ /* 0x000fe60000100a00 */
[C---:B------:R-:W-:Y:S01]  /*17860*/  IMAD.WIDE R220, R154.reuse, 0x4, R74 ;  /* 0x000000049adc7825 */ /* 0x040fe200078e024a */
[----:B------:R-:W-:Y:S03]  /*17870*/  STL.64 [R1+0x390], R222 ;  /* 0x000390de01007387 */ /* 0x000fe60000100a00 */
[C---:B------:R-:W-:Y:S01]  /*17880*/  IMAD.WIDE R240, R154.reuse, 0x4, R76 ;  /* 0x000000049af07825 */ /* 0x040fe200078e024c */
[----:B------:R-:W-:Y:S03]  /*17890*/  STL.64 [R1+0x438], R4 ;  /* 0x0004380401007387 */ /* 0x000fe60000100a00 */
[C---:B------:R-:W-:Y:S01]  /*178a0*/  IMAD.WIDE R250, R154.reuse, 0x4, R78 ;  /* 0x000000049afa7825 */ /* 0x040fe200078e024e */
[----:B------:R-:W-:Y:S03]  /*178b0*/  STL.64 [R1+0x488], R246 ;  /* 0x000488f601007387 */ /* 0x000fe60000100a00 */
[C---:B------:R-:W-:Y:S01]  /*178c0*/  IMAD.WIDE R230, R154.reuse, 0x4, R88 ;  /* 0x000000049ae67825 */ /* 0x040fe200078e0258 */
[----:B------:R1:W-:Y:S03]  /*178d0*/  STL.64 [R1+0x138], R244 ;  /* 0x000138f401007387 */ /* 0x0003e60000100a00 */
[C---:B------:R-:W-:Y:S01]  /*178e0*/  IMAD.WIDE R218, R154.reuse, 0x4, R90 ;  /* 0x000000049ada7825 */ /* 0x040fe200078e025a */
[----:B------:R2:W-:Y:S03]  /*178f0*/  STL.64 [R1+0x2d8], R6 ;  /* 0x0002d80601007387 */ /* 0x0005e60000100a00 */
[C---:B------:R-:W-:Y:S01]  /*17900*/  IMAD.WIDE R242, R154.reuse, 0x4, R92 ;  /* 0x000000049af27825 */ /* 0x040fe200078e025c */
[----:B------:R-:W-:Y:S03]  /*17910*/  STL.64 [R1+0x358], R220 ;  /* 0x000358dc01007387 */ /* 0x000fe60000100a00 */
[C---:B------:R-:W-:Y:S01]  /*17920*/  IMAD.WIDE R238, R154.reuse, 0x4, R104 ;  /* 0x000000049aee7825 */ /* 0x040fe200078e0268 */
[----:B------:R-:W-:Y:S04]  /*17930*/  STL.64 [R1+0x418], R240 ;  /* 0x000418f001007387 */ /* 0x000fe80000100a00 */
[----:B------:R-:W-:Y:S04]  /*17940*/  STL.64 [R1+0x460], R250 ;  /* 0x000460fa01007387 */ /* 0x000fe80000100a00 */
[----:B------:R3:W-:Y:S04]  /*17950*/  STL.64 [R1+0x298], R230 ;  /* 0x000298e601007387 */ /* 0x0007e80000100a00 */
[----:B------:R-:W-:Y:S04]  /*17960*/  STL.64 [R1+0x350], R218 ;  /* 0x000350da01007387 */ /* 0x000fe80000100a00 */
[----:B------:R-:W-:Y:S04]  /*17970*/  STL.64 [R1+0x400], R242 ;  /* 0x000400f201007387 */ /* 0x000fe80000100a00 */
[----:B------:R-:W-:Y:S04]  /*17980*/  STL.64 [R1+0x440], R94 ;  /* 0x0004405e01007387 */ /* 0x000fe80000100a00 */
[----:B------:R4:W-:Y:S04]  /*17990*/  STL.64 [R1+0x150], R238 ;  /* 0x000150ee01007387 */ /* 0x0009e80000100a00 */
[----:B------:R4:W-:Y:S04]  /*179a0*/  STL.64 [R1+0x308], R106 ;  /* 0x0003086a01007387 */ /* 0x0009e80000100a00 */
[----:B------:R-:W-:Y:S04]  /*179b0*/  STL.64 [R1+0x3f0], R108 ;  /* 0x0003f06c01007387 */ /* 0x000fe80000100a00 */
[----:B------:R-:W-:Y:S04]  /*179c0*/  STL.64 [R1+0x420], R110 ;  /* 0x0004206e01007387 */ /* 0x000fe80000100a00 */
[----:B------:R-:W-:Y:S04]  /*179d0*/  STL.64 [R1+0x2c0], R122 ;  /* 0x0002c07a01007387 */ /* 0x000fe80000100a00 */
[----:B------:R-:W-:Y:S01]  /*179e0*/  STL.64 [R1+0x388], R124 ;  /* 0x0003887c01007387 */ /* 0x000fe20000100a00 */
[----:B------:R-:W-:-:S03]  /*179f0*/  IMAD.WIDE R26, R154, 0x4, R128 ;  /* 0x000000049a1a7825 */ /* 0x000fc600078e0280 */
[----:B------:R-:W-:Y:S01]  /*17a00*/  STL.64 [R1+0x408], R126 ;  /* 0x0004087e01007387 */ /* 0x000fe20000100a00 */
[----:B------:R-:W-:-:S03]  /*17a10*/  IMAD.WIDE R14, R154, 0x4, R112 ;  /* 0x000000049a0e7825 */ /* 0x000fc600078e0270 */
[----:B------:R-:W-:Y:S04]  /*17a20*/  STL.64 [R1+0x188], R138 ;  /* 0x0001888a01007387 */ /* 0x000fe80000100a00 */
[----:B------:R-:W-:Y:S01]  /*17a30*/  STL.64 [R1+0x310], R140 ;  /* 0x0003108c01007387 */ /* 0x000fe20000100a00 */
[----:B------:R-:W-:-:S03]  /*17a40*/  IMAD.WIDE R12, R154, 0x4, R102 ;  /* 0x000000049a0c7825 */ /* 0x000fc600078e0266 */
[----:B------:R-:W-:Y:S04]  /*17a50*/  STL.64 [R1+0x3f8], R142 ;  /* 0x0003f88e01007387 */ /* 0x000fe80000100a00 */
[----:B------:R-:W2:Y:S04]  /*17a60*/  LDL.64 R128, [R1+0x288] ;  /* 0x0002880001807983 */ /* 0x000ea80000100a00 */
[----:B------:R-:W3:Y:S04]  /*17a70*/  LDL.64 R112, [R1+0x118] ;  /* 0x0001180001707983 */ /* 0x000ee80000100a00 */
[----:B------:R-:W4:Y:S04]  /*17a80*/  LDL.64 R104, [R1+0xa0] ;  /* 0x0000a00001687983 */ /* 0x000f280000100a00 */
[----:B------:R-:W4:Y:S01]  /*17a90*/  LDL.64 R102, [R1+0x98] ;  /* 0x0000980001667983 */ /* 0x000f220000100a00 */
[----:B------:R-:W-:-:S04]  /*17aa0*/  IMAD.WIDE R92, R154, 0x4, R162 ;  /* 0x000000049a5c7825 */ /* 0x000fc800078e02a2 */
[----:B------:R-:W-:-:S04]  /*17ab0*/  IMAD.WIDE R88, R154, 0x4, R164 ;  /* 0x000000049a587825 */ /* 0x000fc800078e02a4 */
[----:B------:R-:W-:-:S04]  /*17ac0*/  IMAD.WIDE R248, R154, 0x4, R32 ;  /* 0x000000049af87825 */ /* 0x000fc800078e0220 */
[----:B------:R-:W-:-:S04]  /*17ad0*/  IMAD.WIDE R90, R154, 0x4, R178 ;  /* 0x000000049a5a7825 */ /* 0x000fc800078e02b2 */
[C---:B------:R-:W-:Y:S02]  /*17ae0*/  IMAD.WIDE R16, R154.reuse, 0x4, R114 ;  /* 0x000000049a107825 */ /* 0x040fe400078e0272 */
[----:B------:R-:W4:Y:S02]  /*17af0*/  LDL.64 R114, [R1+0x20] ;  /* 0x0000200001727983 */ /* 0x000f240000100a00 */
[C---:B------:R-:W-:Y:S02]  /*17b00*/  IMAD.WIDE R18, R154.reuse, 0x4, R116 ;  /* 0x000000049a127825 */ /* 0x040fe400078e0274 */
[----:B------:R-:W4:Y:S02]  /*17b10*/  LDL.64 R116, [R1+0x90] ;  /* 0x0000900001747983 */ /* 0x000f240000100a00 */
[C---:B------:R-:W-:Y:S02]  /*17b20*/  IMAD.WIDE R20, R154.reuse, 0x4, R118 ;  /* 0x000000049a147825 */ /* 0x040fe400078e0276 */
[----:B------:R-:W4:Y:S02]  /*17b30*/  LDL.64 R118, [R1+0xf8] ;  /* 0x0000f80001767983 */ /* 0x000f240000100a00 */
[----:B------:R-:W-:-:S02]  /*17b40*/  IMAD.WIDE R74, R154, 0x4, R120 ;  /* 0x000000049a4a7825 */ /* 0x000fc400078e0278 */
[----:B------:R-:W4:Y:S02]  /*17b50*/  LDL.64 R120, [R1+0xb8] ;  /* 0x0000b80001787983 */ /* 0x000f240000100a00 */
[C---:B------:R-:W-:Y:S02]  /*17b60*/  IMAD.WIDE R30, R154.reuse, 0x4, R132 ;  /* 0x000000049a1e7825 */ /* 0x040fe400078e0284 */
[----:B------:R-:W4:Y:S02]  /*17b70*/  LDL.64 R132, [R1+0x148] ;  /* 0x0001480001847983 */ /* 0x000f240000100a00 */
[C---:B------:R-:W-:Y:S02]  /*17b80*/  IMAD.WIDE R32, R154.reuse, 0x4, R134 ;  /* 0x000000049a207825 */ /* 0x040fe400078e0286 */
[----:B------:R-:W4:Y:S02]  /*17b90*/  LDL.64 R134, [R1+0x178] ;  /* 0x0001780001867983 */ /* 0x000f240000100a00 */
[----:B------:R-:W-:-:S02]  /*17ba0*/  IMAD.WIDE R22, R154, 0x4, R180 ;  /* 0x000000049a167825 */ /* 0x000fc400078e02b4 */
[----:B------:R-:W-:Y:S02]  /*17bb0*/  STL.64 [R1+0x2c8], R92 ;  /* 0x0002c85c01007387 */ /* 0x000fe40000100a00 */
[C---:B------:R-:W-:Y:S02]  /*17bc0*/  IMAD.WIDE R76, R154.reuse, 0x4, R156 ;  /* 0x000000049a4c7825 */ /* 0x040fe400078e029c */
[----:B------:R-:W-:Y:S02]  /*17bd0*/  STL.64 [R1+0x3e8], R88 ;  /* 0x0003e85801007387 */ /* 0x000fe40000100a00 */
[C---:B------:R-:W-:Y:S02]  /*17be0*/  IMAD.WIDE R156, R154.reuse, 0x4, R212 ;  /* 0x000000049a9c7825 */ /* 0x040fe400078e02d4 */
[----:B------:R-:W-:Y:S04]  /*17bf0*/  STL.64 [R1+0x28], R90 ;  /* 0x0000285a01007387 */ /* 0x000fe80000100a00 */
[----:B------:R1:W-:Y:S04]  /*17c00*/  STL.64 [R1+0x3e0], R22 ;  /* 0x0003e01601007387 */ /* 0x0003e80000100a00 */
[----:B------:R-:W4:Y:S01]  /*17c10*/  LDL.LU.64 R212, [R1+0x3b0] ;  /* 0x0003b00001d47983 */ /* 0x000f220000300a00 */
[----:B------:R-:W-:-:S03]  /*17c20*/  IMAD.WIDE R28, R154, 0x4, R130 ;  /* 0x000000049a1c7825 */ /* 0x000fc600078e0282 */
[----:B--2---:R-:W-:Y:S04]  /*17c30*/  LDGSTS.E [R150+0x30000], desc[UR16][R128.64], P3 ;  /* 0x3000000080967fae */ /* 0x004fe80009921850 */
[----:B---3--:R-:W-:Y:S04]  /*17c40*/  LDGSTS.E [R150+0x30400], desc[UR16][R112.64], P3 ;  /* 0x3040000070967fae */ /* 0x008fe80009921850 */
[----:B----4-:R-:W-:Y:S04]  /*17c50*/  LDGSTS.E [R150+0x30800], desc[UR16][R104.64], P3 ;  /* 0x3080000068967fae */ /* 0x010fe80009921850 */
[----:B------:R-:W-:Y:S04]  /*17c60*/  LDGSTS.E [R150+0x30c00], desc[UR16][R102.64], P3 ;  /* 0x30c0000066967fae */ /* 0x000fe80009921850 */
[----:B------:R-:W-:Y:S01]  /*17c70*/  LDGSTS.E [R150+0x31000], desc[UR16][R10.64], P3 ;  /* 0x310000000a967fae */ /* 0x000fe20009921850 */
[----:B------:R-:W-:-:S03]  /*17c80*/  IMAD.WIDE R228, R154, 0x4, R48 ;  /* 0x000000049ae47825 */ /* 0x000fc600078e0230 */
[----:B------:R-:W-:Y:S01]  /*17c90*/  LDGSTS.E [R150+0x31400], desc[UR16][R248.64], P3 ;  /* 0x31400000f8967fae */ /* 0x000fe20009921850 */
[----:B------:R-:W-:-:S03]  /*17ca0*/  IMAD.WIDE R226, R154, 0x4, R64 ;  /* 0x000000049ae27825 */ /* 0x000fc600078e0240 */
[----:B------:R-:W-:Y:S04]  /*17cb0*/  LDGSTS.E [R150+0x31800], desc[UR16][R228.64], P3 ;  /* 0x31800000e4967fae */ /* 0x000fe80009921850 */
[----:B------:R-:W2:Y:S04]  /*17cc0*/  LDL.LU.64 R10, [R1+0x790] ;  /* 0x00079000010a7983 */ /* 0x000ea80000300a00 */
[----:B------:R-:W3:Y:S04]  /*17cd0*/  LDL.64 R112, [R1+0x300] ;  /* 0x0003000001707983 */ /* 0x000ee80000100a00 */
[----:B------:R-:W4:Y:S04]  /*17ce0*/  LDL.64 R130, [R1+0x2d0] ;  /* 0x0002d00001827983 */ /* 0x000f280000100a00 */
[----:B------:R-:W4:Y:S04]  /*17cf0*/  LDL.64 R128, [R1+0x2b0] ;  /* 0x0002b00001807983 */ /* 0x000f280000100a00 */
[----:B------:R-:W4:Y:S04]  /*17d00*/  LDL.64 R104, [R1+0x290] ;  /* 0x0002900001687983 */ /* 0x000f280000100a00 */
[----:B------:R-:W4:Y:S01]  /*17d10*/  LDL.64 R102, [R1+0x120] ;  /* 0x0001200001667983 */ /* 0x000f220000100a00 */
[----:B------:R-:W-:-:S03]  /*17d20*/  IMAD.WIDE R80, R154, 0x4, R80 ;  /* 0x000000049a507825 */ /* 0x000fc600078e0250 */
[----:B------:R-:W-:Y:S01]  /*17d30*/  LDGSTS.E [R150+0x31c00], desc[UR16][R226.64], P3 ;  /* 0x31c00000e2967fae */ /* 0x000fe20009921850 */
        /* <DEDUP_REMOVED lines=12> */
[----:B------:R-:W-:Y:S01]  /*17e00*/  LDGSTS.E [R150+0x33800], desc[UR16][R58.64], P3 ;  /* 0x338000003a967fae */ /* 0x000fe20009921850 */
[----:B------:R-:W-:-:S03]  /*17e10*/  IMAD.WIDE R224, R154, 0x4, R66 ;  /* 0x000000049ae07825 */ /* 0x000fc600078e0242 */
[----:B------:R-:W-:Y:S01]  /*17e20*/  LDGSTS.E [R150+0x33c00], desc[UR16][R198.64], P3 ;  /* 0x33c00000c6967fae */ /* 0x000fe20009921850 */
[----:B------:R-:W-:-:S04]  /*17e30*/  IMAD.WIDE R82, R154, 0x4, R82 ;  /* 0x000000049a527825 */ /* 0x000fc800078e0252 */
[----:B------:R-:W-:-:S04]  /*17e40*/  IMAD.WIDE R98, R154, 0x4, R98 ;  /* 0x000000049a627825 */ /* 0x000fc800078e0262 */
[----:B------:R-:W-:-:S04]  /*17e50*/  IMAD.WIDE R38, R154, 0x4, R146 ;  /* 0x000000049a267825 */ /* 0x000fc800078e0292 */
[----:B------:R-:W-:-:S04]  /*17e60*/  IMAD.WIDE R48, R154, 0x4, R168 ;  /* 0x000000049a307825 */ /* 0x000fc800078e02a8 */
[----:B------:R-:W-:-:S04]  /*17e70*/  IMAD.WIDE R60, R154, 0x4, R184 ;  /* 0x000000049a3c7825 */ /* 0x000fc800078e02b8 */
[C---:B------:R-:W-:Y:S01]  /*17e80*/  IMAD.WIDE R200, R154.reuse, 0x4, R200 ;  /* 0x000000049ac87825 */ /* 0x040fe200078e02c8 */
[----:B------:R-:W-:Y:S04]  /*17e90*/  STL.64 [R1+0x6c8], R234 ;  /* 0x0006c8ea01007387 */ /* 0x000fe80000100a00 */
[----:B------:R-:W-:Y:S01]  /*17ea0*/  STL.64 [R1+0x6d0], R224 ;  /* 0x0006d0e001007387 */ /* 0x000fe20000100a00 */
[----:B------:R-:W-:-:S03]  /*17eb0*/  IMAD.WIDE R34, R154, 0x4, R136 ;  /* 0x000000049a227825 */ /* 0x000fc600078e0288 */
[----:B------:R-:W-:Y:S04]  /*17ec0*/  STL.64 [R1+0x6d8], R98 ;  /* 0x0006d86201007387 */ /* 0x000fe80000100a00 */
[----:B------:R-:W-:Y:S04]  /*17ed0*/  STL.64 [R1+0x6e0], R16 ;  /* 0x0006e01001007387 */ /* 0x000fe80000100a00 */
        /* <DEDUP_REMOVED lines=19> */
[----:B------:R-:W-:Y:S04]  /*18010*/  LDGSTS.E [R10+0x30900], desc[UR16][R128.64], P3 ;  /* 0x30900000800a7fae */ /* 0x000fe80009921850 */
[----:B------:R-:W-:Y:S04]  /*18020*/  LDGSTS.E [R10+0x30d00], desc[UR16][R104.64], P3 ;  /* 0x30d00000680a7fae */ /* 0x000fe80009921850 */
[----:B------:R-:W-:Y:S04]  /*18030*/  LDGSTS.E [R10+0x31100], desc[UR16][R102.64], P3 ;  /* 0x31100000660a7fae */ /* 0x000fe80009921850 */
[----:B------:R-:W2:Y:S04]  /*18040*/  LDL.64 R120, [R1+0x330] ;  /* 0x0003300001787983 */ /* 0x000ea80000100a00 */
[----:B------:R-:W3:Y:S04]  /*18050*/  LDL.64 R118, [R1+0x2f0] ;  /* 0x0002f00001767983 */ /* 0x000ee80000100a00 */
[----:B------:R-:W4:Y:S04]  /*18060*/  LDL.64 R116, [R1+0x2e0] ;  /* 0x0002e00001747983 */ /* 0x000f280000100a00 */
[----:B------:R-:W4:Y:S04]  /*18070*/  LDL.64 R114, [R1+0x2a0] ;  /* 0x0002a00001727983 */ /* 0x000f280000100a00 */
[----:B------:R-:W4:Y:S04]  /*18080*/  LDL.64 R112, [R1+0x158] ;  /* 0x0001580001707983 */ /* 0x000f280000100a00 */
[----:B------:R-:W-:Y:S04]  /*18090*/  LDGSTS.E [R10+0x31500], desc[UR16][R8.64], P3 ;  /* 0x31500000080a7fae */ /* 0x000fe80009921850 */
[----:B------:R-:W2:Y:S04]  /*180a0*/  LDL.LU.64 R8, [R1+0x788] ;  /* 0x0007880001087983 */ /* 0x000ea80000300a00 */
[----:B------:R-:W4:Y:S04]  /*180b0*/  LDL.64 R134, [R1+0x468] ;  /* 0x0004680001867983 */ /* 0x000f280000100a00 */
[----:B------:R-:W4:Y:S04]  /*180c0*/  LDL.64 R104, [R1+0x448] ;  /* 0x0004480001687983 */ /* 0x000f280000100a00 */
[----:B------:R-:W4:Y:S04]  /*180d0*/  LDL.64 R102, [R1+0x428] ;  /* 0x0004280001667983 */ /* 0x000f280000100a00 */
[----:B------:R-:W4:Y:S04]  /*180e0*/  LDL.64 R132, [R1+0x3a0] ;  /* 0x0003a00001847983 */ /* 0x000f280000100a00 */
[----:B------:R-:W4:Y:S04]  /*180f0*/  LDL.64 R130, [R1+0x360] ;  /* 0x0003600001827983 */ /* 0x000f280000100a00 */
[----:B------:R-:W4:Y:S01]  /*18100*/  LDL.64 R128, [R1+0x320] ;  /* 0x0003200001807983 */ /* 0x000f220000100a00 */
        /* <DEDUP_REMOVED lines=15> */
[----:B------:R-:W-:Y:S04]  /*18200*/  LDGSTS.E [R10+0x33500], desc[UR16][R50.64], P3 ;  /* 0x33500000320a7fae */ /* 0x000fe80009921850 */
[----:B------:R-:W-:Y:S04]  /*18210*/  LDGSTS.E [R10+0x33900], desc[UR16][R62.64], P3 ;  /* 0x339000003e0a7fae */ /* 0x000fe80009921850 */
[----:B------:R-:W-:Y:S01]  /*18220*/  LDGSTS.E [R10+0x33d00], desc[UR16][R202.64], P3 ;  /* 0x33d00000ca0a7fae */ /* 0x000fe20009921850 */
[----:B------:R-:W-:-:S04]  /*18230*/  IMAD.WIDE R86, R154, 0x4, R86 ;  /* 0x000000049a567825 */ /* 0x000fc800078e0256 */
[----:B------:R-:W-:-:S04]  /*18240*/  IMAD.WIDE R42, R154, 0x4, R158 ;  /* 0x000000049a2a7825 */ /* 0x000fc800078e029e */
[----:B------:R-:W-:-:S04]  /*18250*/  IMAD.WIDE R52, R154, 0x4, R172 ;  /* 0x000000049a347825 */ /* 0x000fc800078e02ac */
[----:B------:R-:W-:-:S04]  /*18260*/  IMAD.WIDE R64, R154, 0x4, R188 ;  /* 0x000000049a407825 */ /* 0x000fc800078e02bc */
[C---:B------:R-:W-:Y:S01]  /*18270*/  IMAD.WIDE R204, R154.reuse, 0x4, R204 ;  /* 0x000000049acc7825 */ /* 0x040fe200078e02cc */
[----:B------:R-:W-:Y:S04]  /*18280*/  STL.64 [R1+0x6b0], R236 ;  /* 0x0006b0ec01007387 */ /* 0x000fe80000100a00 */
[----:B------:R-:W-:Y:S04]  /*18290*/  STL.64 [R1+0x6b8], R100 ;  /* 0x0006b86401007387 */ /* 0x000fe80000100a00 */
[----:B------:R-:W-:Y:S04]  /*182a0*/  STL.64 [R1+0x6c0], R18 ;  /* 0x0006c01201007387 */ /* 0x000fe80000100a00 */
[----:B--2---:R-:W-:Y:S04]  /*182b0*/  LDGSTS.E [R9+0x30180], desc[UR16][R212.64], P3 ;  /* 0x30180000d4097fae */ /* 0x004fe80009921850 */
[----:B------:R-:W-:Y:S04]  /*182c0*/  LDGSTS.E [R9+0x30580], desc[UR16][R136.64], P3 ;  /* 0x3058000088097fae */ /* 0x000fe80009921850 */
[----:B------:R-:W-:Y:S04]  /*182d0*/  LDGSTS.E [R9+0x30980], desc[UR16][R120.64], P3 ;  /* 0x3098000078097fae */ /* 0x000fe80009921850 */
[----:B---3--:R-:W-:Y:S04]  /*182e0*/  LDGSTS.E [R9+0x30d80], desc[UR16][R118.64], P3 ;  /* 0x30d8000076097fae */ /* 0x008fe80009921850 */
        /* <DEDUP_REMOVED lines=17> */
[----:B-1----:R-:W2:Y:S04]  /*18400*/  LDL.LU.64 R244, [R1+0x780] ;  /* 0x0007800001f47983 */ /* 0x002ea80000300a00 */
[----:B------:R-:W-:Y:S04]  /*18410*/  LDGSTS.E [R8+0x31600], desc[UR16][R128.64], P3 ;  /* 0x3160000080087fae */ /* 0x000fe80009921850 */
[----:B------:R-:W3:Y:S04]  /*18420*/  LDL.64 R120, [R1+0x4b8] ;  /* 0x0004b80001787983 */ /* 0x000ee80000100a00 */
[----:B------:R-:W4:Y:S04]  /*18430*/  LDL.64 R118, [R1+0x498] ;  /* 0x0004980001767983 */ /* 0x000f280000100a00 */
[----:B------:R-:W2:Y:S04]  /*18440*/  LDL.64 R116, [R1+0x470] ;  /* 0x0004700001747983 */ /* 0x000ea80000100a00 */
[----:B------:R-:W2:Y:S04]  /*18450*/  LDL.64 R114, [R1+0x450] ;  /* 0x0004500001727983 */ /* 0x000ea80000100a00 */
[----:B------:R-:W2:Y:S04]  /*18460*/  LDL.64 R112, [R1+0x430] ;  /* 0x0004300001707983 */ /* 0x000ea80000100a00 */
[----:B------:R-:W2:Y:S04]  /*18470*/  LDL.64 R104, [R1+0x4e8] ;  /* 0x0004e80001687983 */ /* 0x000ea80000100a00 */
[----:B------:R-:W2:Y:S04]  /*18480*/  LDL.64 R102, [R1+0x4d8] ;  /* 0x0004d80001667983 */ /* 0x000ea80000100a00 */
[----:B------:R-:W-:Y:S04]  /*18490*/  LDGSTS.E [R8+0x31a00], desc[UR16][R216.64], P3 ;  /* 0x31a00000d8087fae */ /* 0x000fe80009921850 */
[----:B------:R-:W-:Y:S01]  /*184a0*/  LDGSTS.E [R8+0x31e00], desc[UR16][R6.64], P3 ;  /* 0x31e0000006087fae */ /* 0x000fe20009921850 */
[----:B------:R-:W-:-:S03]  /*184b0*/  IMAD.WIDE R44, R154, 0x4, R160 ;  /* 0x000000049a2c7825 */ /* 0x000fc600078e02a0 */
[----:B------:R-:W-:Y:S04]  /*184c0*/  LDGSTS.E [R8+0x32200], desc[UR16][R230.64], P3 ;  /* 0x32200000e6087fae */ /* 0x000fe80009921850 */
[----:B------:R-:W2:Y:S04]  /*184d0*/  LDL.LU.64 R216, [R1+0x778] ;  /* 0x0007780001d87983 */ /* 0x000ea80000300a00 */
[----:B------:R-:W3:Y:S01]  /*184e0*/  LDL.LU.64 R6, [R1+0x770] ;  /* 0x0007700001067983 */ /* 0x000ee20000300a00 */
[----:B------:R-:W-:-:S03]  /*184f0*/  IMAD.WIDE R54, R154, 0x4, R174 ;  /* 0x000000049a367825 */ /* 0x000fc600078e02ae */
[----:B------:R-:W-:Y:S01]  /*18500*/  LDGSTS.E [R8+0x32600], desc[UR16][R238.64], P3 ;  /* 0x32600000ee087fae */ /* 0x000fe20009921850 */
[----:B------:R-:W-:-:S03]  /*18510*/  IMAD.WIDE R66, R154, 0x4, R190 ;  /* 0x000000049a427825 */ /* 0x000fc600078e02be */
[----:B------:R-:W-:Y:S01]  /*18520*/  LDGSTS.E [R8+0x32a00], desc[UR16][R74.64], P3 ;  /* 0x32a000004a087fae */ /* 0x000fe20009921850 */
[----:B------:R-:W-:-:S03]  /*18530*/  IMAD.WIDE R206, R154, 0x4, R206 ;  /* 0x000000049ace7825 */ /* 0x000fc600078e02ce */
[----:B------:R-:W-:Y:S04]  /*18540*/  LDGSTS.E [R8+0x32e00], desc[UR16][R34.64], P3 ;  /* 0x32e0000022087fae */ /* 0x000fe80009921850 */
[----:B------:R-:W-:Y:S04]  /*18550*/  LDGSTS.E [R8+0x33200], desc[UR16][R44.64], P3 ;  /* 0x332000002c087fae */ /* 0x000fe80009921850 */
[----:B------:R-:W-:Y:S04]  /*18560*/  LDGSTS.E [R8+0x33600], desc[UR16][R54.64], P3 ;  /* 0x3360000036087fae */ /* 0x000fe80009921850 */
[----:B------:R-:W-:Y:S04]  /*18570*/  LDGSTS.E [R8+0x33a00], desc[UR16][R66.64], P3 ;  /* 0x33a0000042087fae */ /* 0x000fe80009921850 */
[----:B------:R-:W-:Y:S04]  /*18580*/  LDGSTS.E [R8+0x33e00], desc[UR16][R206.64], P3 ;  /* 0x33e00000ce087fae */ /* 0x000fe80009921850 */
[----:B------:R-:W2:Y:S04]  /*18590*/  LDL.LU.64 R230, [R1+0x768] ;  /* 0x0007680001e67983 */ /* 0x000ea80000300a00 */
[----:B------:R-:W2:Y:S04]  /*185a0*/  LDL.LU.64 R238, [R1+0x760] ;  /* 0x0007600001ee7983 */ /* 0x000ea80000300a00 */
[----:B---3--:R-:W-:Y:S04]  /*185b0*/  LDGSTS.E [R7+0x30280], desc[UR16][R120.64], P3 ;  /* 0x3028000078077fae */ /* 0x008fe80009921850 */
[----:B----4-:R-:W-:Y:S04]  /*185c0*/  LDGSTS.E [R7+0x30680], desc[UR16][R118.64], P3 ;  /* 0x3068000076077fae */ /* 0x010fe80009921850 */
[----:B--2---:R-:W-:Y:S04]  /*185d0*/  LDGSTS.E [R7+0x30a80], desc[UR16][R116.64], P3 ;  /* 0x30a8000074077fae */ /* 0x004fe80009921850 */
[----:B------:R-:W-:Y:S04]  /*185e0*/  LDGSTS.E [R7+0x30e80], desc[UR16][R114.64], P3 ;  /* 0x30e8000072077fae */ /* 0x000fe80009921850 */
[----:B------:R-:W-:Y:S04]  /*185f0*/  LDGSTS.E [R7+0x31280], desc[UR16][R112.64], P3 ;  /* 0x3128000070077fae */ /* 0x000fe80009921850 */
[----:B------:R-:W-:Y:S04]  /*18600*/  LDGSTS.E [R7+0x31680], desc[UR16][R216.64], P3 ;  /* 0x31680000d8077fae */ /* 0x000fe80009921850 */
[----:B------:R-:W-:Y:S04]  /*18610*/  LDGSTS.E [R7+0x31a80], desc[UR16][R222.64], P3 ;  /* 0x31a80000de077fae */ /* 0x000fe80009921850 */
[----:B------:R-:W-:Y:S04]  /*18620*/  LDGSTS.E [R7+0x31e80], desc[UR16][R220.64], P3 ;  /* 0x31e80000dc077fae */ /* 0x000fe80009921850 */
[----:B------:R-:W2:Y:S04]  /*18630*/  LDL.LU.64 R216, [R1+0x758] ;  /* 0x0007580001d87983 */ /* 0x000ea80000300a00 */
[----:B------:R-:W3:Y:S04]  /*18640*/  LDL.LU.64 R222, [R1+0x750] ;  /* 0x0007500001de7983 */ /* 0x000ee80000300a00 */
[----:B------:R-:W4:Y:S01]  /*18650*/  LDL.LU.64 R220, [R1+0x748] ;  /* 0x0007480001dc7983 */ /* 0x000f220000300a00 */
        /* <DEDUP_REMOVED lines=14> */
[----:B----4-:R-:W-:Y:S04]  /*18740*/  LDGSTS.E [R6+0x30b00], desc[UR16][R220.64], P3 ;  /* 0x30b00000dc067fae */ /* 0x010fe80009921850 */
[----:B---3--:R-:W-:Y:S04]  /*18750*/  LDGSTS.E [R6+0x30f00], desc[UR16][R222.64], P3 ;  /* 0x30f00000de067fae */ /* 0x008fe80009921850 */
[----:B------:R-:W-:Y:S04]  /*18760*/  LDGSTS.E [R6+0x31300], desc[UR16][R238.64], P3 ;  /* 0x31300000ee067fae */ /* 0x000fe80009921850 */
[----:B------:R-:W3:Y:S04]  /*18770*/  LDL.LU.64 R220, [R1+0x738] ;  /* 0x0007380001dc7983 */ /* 0x000ee80000300a00 */
[----:B------:R-:W4:Y:S04]  /*18780*/  LDL.LU.64 R222, [R1+0x730] ;  /* 0x0007300001de7983 */ /* 0x000f280000300a00 */
[----:B------:R-:W2:Y:S04]  /*18790*/  LDL.LU.64 R238, [R1+0x728] ;  /* 0x0007280001ee7983 */ /* 0x000ea80000300a00 */
[----:B------:R1:W-:Y:S04]  /*187a0*/  LDGSTS.E [R6+0x31700], desc[UR16][R244.64], P3 ;  /* 0x31700000f4067fae */ /* 0x0003e80009921850 */
[----:B------:R-:W-:Y:S01]  /*187b0*/  LDGSTS.E [R6+0x31b00], desc[UR16][R4.64], P3 ;  /* 0x31b0000004067fae */ /* 0x000fe20009921850 */
[----:B------:R-:W-:-:S03]  /*187c0*/  IMAD.WIDE R78, R154, 0x4, R194 ;  /* 0x000000049a4e7825 */ /* 0x000fc600078e02c2 */
[----:B------:R-:W-:Y:S04]  /*187d0*/  LDGSTS.E [R6+0x31f00], desc[UR16][R240.64], P3 ;  /* 0x31f00000f0067fae */ /* 0x000fe80009921850 */
[----:B------:R-:W2:Y:S04]  /*187e0*/  LDL.LU R244, [R1+0x720] ;  /* 0x0007200001f47983 */ /* 0x000ea80000300800 */
[----:B------:R-:W4:Y:S01]  /*187f0*/  LDL.LU.64 R4, [R1+0x718] ;  /* 0x0007180001047983 */ /* 0x000f220000300a00 */
[----:B------:R-:W-:-:S03]  /*18800*/  IMAD.WIDE R210, R154, 0x4, R210 ;  /* 0x000000049ad27825 */ /* 0x000fc600078e02d2 */
[----:B------:R-:W-:Y:S04]  /*18810*/  LDGSTS.E [R6+0x32300], desc[UR16][R242.64], P3 ;  /* 0x32300000f2067fae */ /* 0x000fe80009921850 */
[----:B------:R-:W-:Y:S04]  /*18820*/  LDGSTS.E [R6+0x32700], desc[UR16][R108.64], P3 ;  /* 0x327000006c067fae */ /* 0x000fe80009921850 */
[----:B------:R-:W-:Y:S04]  /*18830*/  LDGSTS.E [R6+0x32b00], desc[UR16][R124.64], P3 ;  /* 0x32b000007c067fae */ /* 0x000fe80009921850 */
[----:B------:R-:W-:Y:S04]  /*18840*/  LDGSTS.E [R6+0x32f00], desc[UR16][R140.64], P3 ;  /* 0x32f000008c067fae */ /* 0x000fe80009921850 */
[----:B------:R-:W-:Y:S04]  /*18850*/  LDGSTS.E [R6+0x33300], desc[UR16][R92.64], P3 ;  /* 0x333000005c067fae */ /* 0x000fe80009921850 */
[----:B------:R-:W-:Y:S04]  /*18860*/  LDGSTS.E [R6+0x33700], desc[UR16][R90.64], P3 ;  /* 0x337000005a067fae */ /* 0x000fe80009921850 */
[----:B------:R-:W-:Y:S01]  /*18870*/  LDGSTS.E [R6+0x33b00], desc[UR16][R78.64], P3 ;  /* 0x33b000004e067fae */ /* 0x000fe20009921850 */
[----:B------:R-:W-:-:S03]  /*18880*/  IMAD.WIDE R2, R154, 0x4, R196 ;  /* 0x000000049a027825 */ /* 0x000fc600078e02c4 */
[----:B------:R-:W2:Y:S04]  /*18890*/  LDL.LU.64 R240, [R1+0x710] ;  /* 0x0007100001f07983 */ /* 0x000ea80000300a00 */
[----:B------:R-:W-:Y:S04]  /*188a0*/  LDGSTS.E [R6+0x33f00], desc[UR16][R210.64], P3 ;  /* 0x33f00000d2067fae */ /* 0x000fe80009921850 */
[----:B------:R-:W2:Y:S01]  /*188b0*/  LDL.LU.64 R242, [R1+0x708] ;  /* 0x0007080001f27983 */ /* 0x000ea20000300a00 */
[----:B------:R-:W-:-:S03]  /*188c0*/  IMAD.WIDE R214, R152, 0x4, R214 ;  /* 0x0000000498d67825 */ /* 0x000fc600078e02d6 */
[----:B----4-:R-:W-:Y:S04]  /*188d0*/  LDGSTS.E [R5+0x30380], desc[UR16][R222.64], P3 ;  /* 0x30380000de057fae */ /* 0x010fe80009921850 */
[----:B---3--:R3:W-:Y:S04]  /*188e0*/  LDGSTS.E [R5+0x30780], desc[UR16][R220.64], P3 ;  /* 0x30780000dc057fae */ /* 0x0087e80009921850 */
[----:B--2---:R2:W-:Y:S04]  /*188f0*/  LDGSTS.E [R5+0x30b80], desc[UR16][R218.64], P3 ;  /* 0x30b80000da057fae */ /* 0x0045e80009921850 */
[----:B------:R-:W4:Y:S04]  /*18900*/  LDL.LU.64 R222, [R1+0x700] ;  /* 0x0007000001de7983 */ /* 0x000f280000300a00 */
[----:B------:R-:W3:Y:S04]  /*18910*/  LDL.LU.64 R220, [R1+0x6f8] ;  /* 0x0006f80001dc7983 */ /* 0x000ee80000300a00 */
[----:B------:R-:W2:Y:S04]  /*18920*/  LDL.LU.64 R218, [R1+0x6f0] ;  /* 0x0006f00001da7983 */ /* 0x000ea80000300a00 */
[----:B------:R2:W-:Y:S04]  /*18930*/  LDGSTS.E [R5+0x30f80], desc[UR16][R216.64], P3 ;  /* 0x30f80000d8057fae */ /* 0x0005e80009921850 */
[----:B------:R-:W-:Y:S04]  /*18940*/  LDGSTS.E [R5+0x31380], desc[UR16][R230.64], P3 ;  /* 0x31380000e6057fae */ /* 0x000fe80009921850 */
[----:B------:R-:W-:Y:S04]  /*18950*/  LDGSTS.E [R5+0x31780], desc[UR16][R232.64], P3 ;  /* 0x31780000e8057fae */ /* 0x000fe80009921850 */
[----:B------:R-:W4:Y:S04]  /*18960*/  LDL.LU.64 R216, [R1+0x6e8] ;  /* 0x0006e80001d87983 */ /* 0x000f280000300a00 */
[----:B------:R-:W-:Y:S04]  /*18970*/  STL.64 [R1+0x678], R2 ;  /* 0x0006780201007387 */ /* 0x000fe80000100a00 */
[----:B------:R4:W-:Y:S04]  /*18980*/  STL.64 [R1+0x688], R4 ;  /* 0x0006880401007387 */ /* 0x0009e80000100a00 */
[----:B------:R-:W-:Y:S04]  /*18990*/  STL.64 [R1+0x680], R156 ;  /* 0x0006809c01007387 */ /* 0x000fe80000100a00 */
[----:B------:R-:W-:Y:S04]  /*189a0*/  STL.64 [R1+0x690], R214 ;  /* 0x000690d601007387 */ /* 0x000fe80000100a00 */
[----:B------:R-:W-:Y:S04]  /*189b0*/  LDGSTS.E [R5+0x31b80], desc[UR16][R246.64], P3 ;  /* 0x31b80000f6057fae */ /* 0x000fe80009921850 */
[----:B------:R-:W4:Y:S04]  /*189c0*/  LDL.64 R230, [R1+0x30] ;  /* 0x0000300001e67983 */ /* 0x000f280000100a00 */
[----:B------:R-:W-:Y:S04]  /*189d0*/  LDGSTS.E [R5+0x31f80], desc[UR16][R250.64], P3 ;  /* 0x31f80000fa057fae */ /* 0x000fe80009921850 */
[----:B------:R-:W4:Y:S04]  /*189e0*/  LDL.LU.64 R246, [R1+0x38] ;  /* 0x0000380001f67983 */ /* 0x000f280000300a00 */
[----:B------:R-:W4:Y:S04]  /*189f0*/  LDL.LU.64 R232, [R1+0x40] ;  /* 0x0000400001e87983 */ /* 0x000f280000300a00 */
[----:B------:R-:W4:Y:S04]  /*18a00*/  LDL.LU.64 R250, [R1+0x48] ;  /* 0x0000480001fa7983 */ /* 0x000f280000300a00 */
[----:B------:R-:W-:Y:S04]  /*18a10*/  LDGSTS.E [R5+0x32380], desc[UR16][R94.64], P3 ;  /* 0x323800005e057fae */ /* 0x000fe80009921850 */
[----:B------:R-:W-:Y:S01]  /*18a20*/  LDGSTS.E [R5+0x32780], desc[UR16][R110.64], P3 ;  /* 0x327800006e057fae */ /* 0x000fe20009921850 */
[----:B-1----:R-:W1:Y:S01]  /*18a30*/  S2R R245, SR_TID.X ;  /* 0x0000000000f57919 */ /* 0x002e620000002100 */
[----:B------:R-:W-:-:S02]  /*18a40*/  SEL R155, R155, RZ, P2 ;  /* 0x000000ff9b9b7207 */ /* 0x000fc40001000000 */
[----:B------:R-:W-:Y:S01]  /*18a50*/  LDGSTS.E [R5+0x32b80], desc[UR16][R126.64], P3 ;  /* 0x32b800007e057fae */ /* 0x000fe20009921850 */
[----:B---3--:R-:W-:-:S04]  /*18a60*/  IMAD.WIDE R220, R152, 0x4, R220 ;  /* 0x0000000498dc7825 */ /* 0x008fc800078e02dc */
[----:B--2---:R-:W-:-:S04]  /*18a70*/  IMAD.WIDE R218, R152, 0x4, R218 ;  /* 0x0000000498da7825 */ /* 0x004fc800078e02da */
[----:B----4-:R-:W-:-:S04]  /*18a80*/  IMAD.WIDE R216, R152, 0x4, R216 ;  /* 0x0000000498d87825 */ /* 0x010fc800078e02d8 */
[C---:B------:R-:W-:Y:S01]  /*18a90*/  IMAD.WIDE R132, R152.reuse, 0x4, R230 ;  /* 0x0000000498847825 */ /* 0x040fe200078e02e6 */
[----:B------:R-:W-:Y:S04]  /*18aa0*/  STL.64 [R1+0x698], R216 ;  /* 0x000698d801007387 */ /* 0x000fe80000100a00 */
[----:B------:R-:W-:Y:S01]  /*18ab0*/  STL.64 [R1+0x6a0], R218 ;  /* 0x0006a0da01007387 */ /* 0x000fe20000100a00 */
[----:B------:R-:W-:-:S03]  /*18ac0*/  IMAD.WIDE R188, R152, 0x4, R246 ;  /* 0x0000000498bc7825 */ /* 0x000fc600078e02f6 */
[----:B------:R-:W-:Y:S04]  /*18ad0*/  STL.64 [R1+0x6a8], R220 ;  /* 0x0006a8dc01007387 */ /* 0x000fe80000100a00 */
[----:B------:R-:W2:Y:S04]  /*18ae0*/  LDL.LU.64 R230, [R1+0x50] ;  /* 0x0000500001e67983 */ /* 0x000ea80000300a00 */
[----:B------:R-:W3:Y:S01]  /*18af0*/  LDL.LU.64 R246, [R1+0x58] ;  /* 0x0000580001f67983 */ /* 0x000ee20000300a00 */
[----:B------:R-:W-:-:S03]  /*18b00*/  IMAD.WIDE R190, R152, 0x4, R232 ;  /* 0x0000000498be7825 */ /* 0x000fc600078e02e8 */
[----:B------:R-:W4:Y:S01]  /*18b10*/  LDL.LU.64 R232, [R1+0x60] ;  /* 0x0000600001e87983 */ /* 0x000f220000300a00 */
[----:B------:R-:W-:-:S03]  /*18b20*/  IMAD.WIDE R186, R152, 0x4, R250 ;  /* 0x0000000498ba7825 */ /* 0x000fc600078e02fa */
[----:B------:R-:W4:Y:S01]  /*18b30*/  LDL.LU.64 R250, [R1+0x68] ;  /* 0x0000680001fa7983 */ /* 0x000f220000300a00 */
[----:B------:R-:W-:Y:S02]  /*18b40*/  ISETP.NE.U32.AND P4, PT, R155, RZ, PT ;  /* 0x000000ff9b00720c */ /* 0x000fe40003f85070 */
[----:B-1----:R-:W-:Y:S01]  /*18b50*/  SHF.R.U32.HI R245, RZ, 0x6, R245 ;  /* 0x00000006fff57819 */ /* 0x002fe200000116f5 */
[----:B------:R-:W-:Y:S01]  /*18b60*/  LDGSTS.E [R5+0x32f80], desc[UR16][R142.64], P3 ;  /* 0x32f800008e057fae */ /* 0x000fe20009921850 */
[----:B--2---:R-:W-:-:S04]  /*18b70*/  IMAD.WIDE R184, R152, 0x4, R230 ;  /* 0x0000000498b87825 */ /* 0x004fc800078e02e6 */
[C---:B---3--:R-:W-:Y:S01]  /*18b80*/  IMAD.WIDE R104, R152.reuse, 0x4, R246 ;  /* 0x0000000498687825 */ /* 0x048fe200078e02f6 */
[----:B------:R-:W2:Y:S04]  /*18b90*/  LDL.LU.64 R230, [R1+0x70] ;  /* 0x0000700001e67983 */ /* 0x000ea80000300a00 */
[----:B------:R-:W3:Y:S01]  /*18ba0*/  LDL.LU.64 R246, [R1+0x78] ;  /* 0x0000780001f67983 */ /* 0x000ee20000300a00 */
[----:B----4-:R-:W-:-:S03]  /*18bb0*/  IMAD.WIDE R106, R152, 0x4, R232 ;  /* 0x00000004986a7825 */ /* 0x010fc600078e02e8 */
[----:B------:R-:W4:Y:S01]  /*18bc0*/  LDL.64 R232, [R1+0x80] ;  /* 0x0000800001e87983 */ /* 0x000f220000100a00 */
[----:B------:R-:W-:-:S03]  /*18bd0*/  IMAD.WIDE R134, R152, 0x4, R250 ;  /* 0x0000000498867825 */ /* 0x000fc600078e02fa */
[----:B------:R-:W4:Y:S01]  /*18be0*/  LDL.64 R250, [R1+0x88] ;  /* 0x0000880001fa7983 */ /* 0x000f220000100a00 */
[----:B------:R-:W1:Y:S01]  /*18bf0*/  S2R R155, SR_TID.X ;  /* 0x00000000009b7919 */ /* 0x000e620000002100 */
[----:B------:R-:W-:Y:S02]  /*18c00*/  SGXT.U32 R245, R245, 0x1 ;  /* 0x00000001f5f5781a */ /* 0x000fe40000000000 */
        /* <DEDUP_REMOVED lines=9> */
[----:B------:R-:W-:-:S03]  /*18ca0*/  LOP3.LUT R245, R245, 0x42, RZ, 0xfc, !PT ;  /* 0x00000042f5f57812 */ /* 0x000fc600078efcff */
[----:B------:R1:W-:Y:S04]  /*18cb0*/  LDGSTS.E [R5+0x33780], desc[UR16][R22.64], P3 ;  /* 0x3378000016057fae */ /* 0x0003e80009921850 */
[----:B------:R-:W-:Y:S04]  /*18cc0*/  LDGSTS.E [R5+0x33b80], desc[UR16][R2.64], P3 ;  /* 0x33b8000002057fae */ /* 0x000fe80009921850 */
[----:B------:R-:W-:Y:S01]  /*18cd0*/  LDGSTS.E [R5+0x33f80], desc[UR16][R156.64], P3 ;  /* 0x33f800009c057fae */ /* 0x000fe20009921850 */
[----:B------:R-:W-:Y:S02]  /*18ce0*/  ISETP.GE.AND P3, PT, R245, UR5, PT ;  /* 0x00000005f5007c0c */ /* 0x000fe4000bf66270 */
[----:B-1----:R-:W-:Y:S01]  /*18cf0*/  SHF.R.U32.HI R245, RZ, 0x6, R155 ;  /* 0x00000006fff57819 */ /* 0x002fe2000001169b */
[----:B------:R-:W0:Y:S03]  /*18d00*/  LDGDEPBAR ;  /* 0x00000000000079af */ /* 0x000e260000000000 */
[----:B------:R-:W-:-:S04]  /*18d10*/  SGXT.U32 R245, R245, 0x1 ;  /* 0x00000001f5f5781a */ /* 0x000fc80000000000 */
[----:B------:R-:W-:Y:S02]  /*18d20*/  LOP3.LUT R245, R245, 0x62, RZ, 0xfc, !PT ;  /* 0x00000062f5f57812 */ /* 0x000fe400078efcff */
[----:B------:R-:W-:Y:S02]  /*18d30*/  SEL R23, RZ, 0x4, P3 ;  /* 0x00000004ff177807 */ /* 0x000fe40001800000 */
[----:B------:R-:W-:Y:S02]  /*18d40*/  ISETP.GE.AND P3, PT, R245, UR5, PT ;  /* 0x00000005f5007c0c */ /* 0x000fe4000bf66270 */
[----:B------:R-:W1:Y:S01]  /*18d50*/  S2R R245, SR_TID.X ;  /* 0x0000000000f57919 */ /* 0x000e620000002100 */
[----:B------:R-:W-:Y:S02]  /*18d60*/  SHF.R.U32.HI R155, RZ, 0x6, R155 ;  /* 0x00000006ff9b7819 */ /* 0x000fe4000001169b */
[----:B------:R-:W-:Y:S02]  /*18d70*/  SEL R25, RZ, 0x4, P3 ;  /* 0x00000004ff197807 */ /* 0x000fe40001800000 */
[----:B------:R-:W-:-:S02]  /*18d80*/  SEL R153, R153, RZ, P2 ;  /* 0x000000ff99997207 */ /* 0x000fc40001000000 */
[----:B------:R-:W-:Y:S02]  /*18d90*/  SGXT.U32 R155, R155, 0x1 ;  /* 0x000000019b9b781a */ /* 0x000fe40000000000 */
[----:B------:R-:W-:Y:S01]  /*18da0*/  ISETP.NE.U32.AND P1, PT, R153, RZ, PT ;  /* 0x000000ff9900720c */ /* 0x000fe20003f25070 */
[----:B------:R-:W-:Y:S01]  /*18db0*/  VIADD R153, R252, 0x100000 ;  /* 0x00100000fc997836 */ /* 0x000fe20000000000 */
[----:B------:R-:W-:Y:S01]  /*18dc0*/  BAR.SYNC.DEFER_BLOCKING 0x0 ;  /* 0x0000000000007b1d */ /* 0x000fe20000010000 */
[----:B-1----:R-:W-:Y:S02]  /*18dd0*/  SHF.R.U32.HI R245, RZ, 0x6, R245 ;  /* 0x00000006fff57819 */ /* 0x002fe400000116f5 */
[----:B------:R-:W-:-:S03]  /*18de0*/  LOP3.LUT R155, R155, 0x60, RZ, 0xfc, !PT ;  /* 0x000000609b9b7812 */ /* 0x000fc600078efcff */
[----:B------:R-:W-:Y:S01]  /*18df0*/  @!PT LDS RZ, [RZ] ;  /* 0x00000000fffff984 */ /* 0x000fe20000000800 */
[----:B------:R-:W-:Y:S01]  /*18e00*/  @!PT LDS RZ, [RZ] ;  /* 0x00000000fffff984 */ /* 0x000fe20000000800 */
[----:B------:R-:W-:Y:S01]  /*18e10*/  @!PT LDS RZ, [RZ] ;  /* 0x00000000fffff984 */ /* 0x000fe20000000800 */
[----:B------:R-:W-:Y:S01]  /*18e20*/  LDGSTS.E [R153+-0x80000], desc[UR16][R214.64], P0 ;  /* 0x80000000d6997fae */ /* 0x000fe20008121850 */
[----:B------:R-:W-:-:S04]  /*18e30*/  SGXT.U32 R245, R245, 0x1 ;  /* 0x00000001f5f5781a */ /* 0x000fc80000000000 */
[----:B------:R-:W-:-:S04]  /*18e40*/  LOP3.LUT R245, R245, 0x4, RZ, 0xfc, !PT ;  /* 0x00000004f5f57812 */ /* 0x000fc800078efcff */
[----:B------:R-:W-:Y:S02]  /*18e50*/  ISETP.GE.AND P3, PT, R245, UR5, PT ;  /* 0x00000005f5007c0c */ /* 0x000fe4000bf66270 */
[----:B------:R-:W1:Y:S01]  /*18e60*/  S2R R245, SR_TID.X ;  /* 0x0000000000f57919 */ /* 0x000e620000002100 */
[----:B------:R-:W-:Y:S02]  /*18e70*/  ISETP.GE.AND P0, PT, R155, UR5, PT ;  /* 0x000000059b007c0c */ /* 0x000fe4000bf06270 */
[----:B------:R-:W1:Y:S01]  /*18e80*/  S2R R155, SR_TID.X ;  /* 0x00000000009b7919 */ /* 0x000e620000002100 */
[----:B------:R-:W-:Y:S02]  /*18e90*/  VIADD R22, R252, 0x100000 ;  /* 0x00100000fc167836 */ /* 0x000fe40000000000 */
[----:B--2---:R-:W-:-:S04]  /*18ea0*/  IMAD.WIDE R180, R152, 0x4, R230 ;  /* 0x0000000498b47825 */ /* 0x004fc800078e02e6 */
[C---:B---3--:R-:W-:Y:S01]  /*18eb0*/  IMAD.WIDE R108, R152.reuse, 0x4, R246 ;  /* 0x00000004986c7825 */ /* 0x048fe200078e02f6 */
[----:B------:R-:W2:Y:S04]  /*18ec0*/  LDL.LU.64 R230, [R1+0xd0] ;  /* 0x0000d00001e67983 */ /* 0x000ea80000300a00 */
[----:B------:R-:W3:Y:S01]  /*18ed0*/  LDL.LU.64 R246, [R1+0xd8] ;  /* 0x0000d80001f67983 */ /* 0x000ee20000300a00 */
[----:B----4-:R-:W-:-:S03]  /*18ee0*/  IMAD.WIDE R110, R152, 0x4, R232 ;  /* 0x00000004986e7825 */ /* 0x010fc600078e02e8 */
[----:B------:R-:W4:Y:S01]  /*18ef0*/  LDL.LU.64 R232, [R1+0xe0] ;  /* 0x0000e00001e87983 */ /* 0x000f220000300a00 */
[----:B------:R-:W-:-:S03]  /*18f00*/  IMAD.WIDE R138, R152, 0x4, R250 ;  /* 0x00000004988a7825 */ /* 0x000fc600078e02fa */
[----:B------:R-:W4:Y:S01]  /*18f10*/  LDL.LU.64 R250, [R1+0xe8] ;  /* 0x0000e80001fa7983 */ /* 0x000f220000300a00 */
[----:B-1----:R-:W-:-:S03]  /*18f20*/  SHF.R.U32.HI R245, RZ, 0x6, R245 ;  /* 0x00000006fff57819 */ /* 0x002fc600000116f5 */
[----:B------:R-:W-:Y:S01]  /*18f30*/  LDGSTS.E [R22+-0x7fff8], desc[UR16][R216.64], P6 ;  /* 0x80008000d8167fae */ /* 0x000fe2000b121850 */
[----:B------:R-:W-:-:S03]  /*18f40*/  SGXT.U32 R245, R245, 0x1 ;  /* 0x00000001f5f5781a */ /* 0x000fc60000000000 */
[----:B------:R-:W-:Y:S01]  /*18f50*/  LDGSTS.E [R22+-0x7e000], desc[UR16][R218.64], P5 ;  /* 0x82000000da167fae */ /* 0x000fe2000a921850 */
[----:B------:R-:W-:Y:S02]  /*18f60*/  LOP3.LUT R245, R245, 0x6, RZ, 0xfc, !PT ;  /* 0x00000006f5f57812 */ /* 0x000fe400078efcff */
[----:B------:R-:W-:Y:S01]  /*18f70*/  SEL R23, R23, RZ, P2 ;  /* 0x000000ff17177207 */ /* 0x000fe20001000000 */
[----:B------:R-:W-:Y:S01]  /*18f80*/  IMAD.WIDE R130, R152, 0x4, R222 ;  /* 0x0000000498827825 */ /* 0x000fe200078e02de */
[----:B------:R-:W-:Y:S01]  /*18f90*/  ISETP.GE.AND P5, PT, R245, UR5, PT ;  /* 0x00000005f5007c0c */ /* 0x000fe2000bfa6270 */
[----:B------:R-:W4:Y:S01]  /*18fa0*/  LDL.LU.64 R88, [R1+0xf0] ;  /* 0x0000f00001587983 */ /* 0x000f220000300a00 */
[----:B------:R-:W-:Y:S02]  /*18fb0*/  SHF.R.U32.HI R245, RZ, 0x6, R155 ;  /* 0x00000006fff57819 */ /* 0x000fe4000001169b */
[----:B------:R-:W-:Y:S02]  /*18fc0*/  SEL R24, RZ, 0x4, P0 ;  /* 0x00000004ff187807 */ /* 0x000fe40000000000 */
[----:B------:R-:W-:-:S02]  /*18fd0*/  SGXT.U32 R245, R245, 0x1 ;  /* 0x00000001f5f5781a */ /* 0x000fc40000000000 */
[----:B------:R-:W-:Y:S01]  /*18fe0*/  ISETP.NE.U32.AND P0, PT, R23, RZ, PT ;  /* 0x000000ff1700720c */ /* 0x000fe20003f05070 */
[----:B------:R-:W-:Y:S01]  /*18ff0*/  VIADD R23, R252, 0x100000 ;  /* 0x00100000fc177836 */ /* 0x000fe20000000000 */
[----:B------:R-:W-:-:S04]  /*19000*/  LOP3.LUT R245, R245, 0x26, RZ, 0xfc, !PT ;  /* 0x00000026f5f57812 */ /* 0x000fc800078efcff */
[----:B------:R1:W-:Y:S02]  /*19010*/  LDGSTS.E [R23+-0x7dff8], desc[UR16][R220.64], P4 ;  /* 0x82008000dc177fae */ /* 0x0003e4000a121850 */
[----:B-1----:R-:W-:Y:S02]  /*19020*/  SEL R23, RZ, 0x4, P5 ;  /* 0x00000004ff177807 */ /* 0x002fe40002800000 */
[----:B------:R-:W-:Y:S02]  /*19030*/  ISETP.GE.AND P5, PT, R245, UR5, PT ;  /* 0x00000005f5007c0c */ /* 0x000fe4000bfa6270 */
[----:B------:R-:W1:Y:S01]  /*19040*/  S2R R245, SR_TID.X ;  /* 0x0000000000f57919 */ /* 0x000e620000002100 */
[----:B------:R-:W-:Y:S02]  /*19050*/  SEL R24, R24, RZ, P2 ;  /* 0x000000ff18187207 */ /* 0x000fe40001000000 */
[----:B------:R-:W-:Y:S02]  /*19060*/  SEL R25, R25, RZ, P2 ;  /* 0x000000ff19197207 */ /* 0x000fe40001000000 */
[----:B------:R-:W-:-:S02]  /*19070*/  ISETP.NE.U32.AND P6, PT, R24, RZ, PT ;  /* 0x000000ff1800720c */ /* 0x000fc40003fc5070 */
[----:B------:R-:W-:Y:S02]  /*19080*/  SEL R24, RZ, 0x4, P3 ;  /* 0x00000004ff187807 */ /* 0x000fe40001800000 */
[----:B------:R-:W-:Y:S01]  /*19090*/  ISETP.NE.U32.AND P3, PT, R25, RZ, PT ;  /* 0x000000ff1900720c */ /* 0x000fe20003f65070 */
[----:B------:R-:W-:Y:S01]  /*190a0*/  VIADD R25, R252, 0x100000 ;  /* 0x00100000fc197836 */ /* 0x000fe20000000000 */
[----:B------:R-:W-:-:S04]  /*190b0*/  SHF.R.U32.HI R155, RZ, 0x6, R155 ;  /* 0x00000006ff9b7819 */ /* 0x000fc8000001169b */
[----:B------:R1:W-:Y:S02]  /*190c0*/  LDGSTS.E [R25+-0x7c000], desc[UR16][R130.64], P1 ;  /* 0x8400000082197fae */ /* 0x0003e40008921850 */
[----:B-1----:R-:W-:Y:S02]  /*190d0*/  SHF.R.U32.HI R245, RZ, 0x6, R245 ;  /* 0x00000006fff57819 */ /* 0x002fe400000116f5 */
[----:B------:R-:W-:Y:S02]  /*190e0*/  LDGSTS.E [R22+-0x7bff8], desc[UR16][R132.64], P0 ;  /* 0x8400800084167fae */ /* 0x000fe40008121850 */
[----:B------:R-:W-:Y:S02]  /*190f0*/  SGXT.U32 R245, R245, 0x1 ;  /* 0x00000001f5f5781a */ /* 0x000fe40000000000 */
[----:B------:R-:W-:Y:S02]  /*19100*/  LDGSTS.E [R22+-0x7a000], desc[UR16][R188.64], P6 ;  /* 0x86000000bc167fae */ /* 0x000fe4000b121850 */
[----:B------:R-:W-:-:S02]  /*19110*/  LOP3.LUT R245, R245, 0x44, RZ, 0xfc, !PT ;  /* 0x00000044f5f57812 */ /* 0x000fc400078efcff */
[----:B------:R-:W-:Y:S02]  /*19120*/  SEL R25, RZ, 0x4, P5 ;  /* 0x00000004ff197807 */ /* 0x000fe40002800000 */
[----:B------:R-:W-:Y:S02]  /*19130*/  ISETP.GE.AND P5, PT, R245, UR5, PT ;  /* 0x00000005f5007c0c */ /* 0x000fe4000bfa6270 */
[----:B------:R-:W1:Y:S01]  /*19140*/  S2R R245, SR_TID.X ;  /* 0x0000000000f57919 */ /* 0x000e620000002100 */
[----:B------:R-:W-:-:S04]  /*19150*/  SGXT.U32 R155, R155, 0x1 ;  /* 0x000000019b9b781a */ /* 0x000fc80000000000 */
[----:B------:R-:W-:-:S04]  /*19160*/  LOP3.LUT R155, R155, 0x24, RZ, 0xfc, !PT ;  /* 0x000000249b9b7812 */ /* 0x000fc800078efcff */
[----:B------:R-:W-:Y:S02]  /*19170*/  ISETP.GE.AND P1, PT, R155, UR5, PT ;  /* 0x000000059b007c0c */ /* 0x000fe4000bf26270 */
[----:B------:R-:W1:Y:S01]  /*19180*/  S2R R155, SR_TID.X ;  /* 0x00000000009b7919 */ /* 0x000e620000002100 */
[----:B------:R-:W-:Y:S02]  /*19190*/  SEL R24, R24, RZ, P2 ;  /* 0x000000ff18187207 */ /* 0x000fe40001000000 */
[----:B------:R-:W-:Y:S02]  /*191a0*/  SEL R23, R23, RZ, P2 ;  /* 0x000000ff17177207 */ /* 0x000fe40001000000 */
[----:B------:R-:W-:Y:S02]  /*191b0*/  ISETP.NE.U32.AND P4, PT, R24, RZ, PT ;  /* 0x000000ff1800720c */ /* 0x000fe40003f85070 */
[----:B-1----:R-:W-:-:S04]  /*191c0*/  SHF.R.U32.HI R245, RZ, 0x6, R245 ;  /* 0x00000006fff57819 */ /* 0x002fc800000116f5 */
[----:B------:R-:W-:-:S04]  /*191d0*/  SGXT.U32 R245, R245, 0x1 ;  /* 0x00000001f5f5781a */ /* 0x000fc80000000000 */
[----:B------:R-:W-:-:S04]  /*191e0*/  LOP3.LUT R245, R245, 0x46, RZ, 0xfc, !PT ;  /* 0x00000046f5f57812 */ /* 0x000fc800078efcff */
[----:B------:R-:W-:Y:S02]  /*191f0*/  ISETP.GE.AND P6, PT, R245, UR5, PT ;  /* 0x00000005f5007c0c */ /* 0x000fe4000bfc6270 */
[----:B------:R-:W-:Y:S02]  /*19200*/  SHF.R.U32.HI R245, RZ, 0x6, R155 ;  /* 0x00000006fff57819 */ /* 0x000fe4000001169b */
[----:B------:R-:W-:Y:S02]  /*19210*/  SEL R24, RZ, 0x4, P1 ;  /* 0x00000004ff187807 */ /* 0x000fe40000800000 */
[----:B------:R-:W-:Y:S02]  /*19220*/  SGXT.U32 R245, R245, 0x1 ;  /* 0x00000001f5f5781a */ /* 0x000fe40000000000 */
        /* <DEDUP_REMOVED lines=15> */
[----:B-1----:R-:W-:-:S04]  /*19320*/  SHF.R.U32.HI R245, RZ, 0x6, R245 ;  /* 0x00000006fff57819 */ /* 0x002fc800000116f5 */
[----:B------:R-:W-:-:S04]  /*19330*/  SGXT.U32 R245, R245, 0x1 ;  /* 0x00000001f5f5781a */ /* 0x000fc80000000000 */
[----:B------:R-:W-:Y:S02]  /*19340*/  LOP3.LUT R245, R245, 0x8, RZ, 0xfc, !PT ;  /* 0x00000008f5f57812 */ /* 0x000fe400078efcff */
[----:B------:R-:W-:Y:S02]  /*19350*/  SEL R25, RZ, 0x4, P6 ;  /* 0x00000004ff197807 */ /* 0x000fe40003000000 */
[----:B------:R-:W-:Y:S02]  /*19360*/  ISETP.GE.AND P6, PT, R245, UR5, PT ;  /* 0x00000005f5007c0c */ /* 0x000fe4000bfc6270 */
[----:B------:R-:W1:Y:S01]  /*19370*/  S2R R245, SR_TID.X ;  /* 0x0000000000f57919 */ /* 0x000e620000002100 */
[----:B------:R-:W-:Y:S01]  /*19380*/  SGXT.U32 R155, R155, 0x1 ;  /* 0x000000019b9b781a */ /* 0x000fe20000000000 */
[----:B--2---:R-:W-:-:S04]  /*19390*/  IMAD.WIDE R140, R152, 0x4, R230 ;  /* 0x00000004988c7825 */ /* 0x004fc800078e02e6 */
[C---:B---3--:R-:W-:Y:S02]  /*193a0*/  IMAD.WIDE R230, R152.reuse, 0x4, R246 ;  /* 0x0000000498e67825 */ /* 0x048fe400078e02f6 */
[----:B------:R-:W2:Y:S04]  /*193b0*/  LDL.LU.64 R246, [R1+0x100] ;  /* 0x0001000001f67983 */ /* 0x000ea80000300a00 */
[----:B------:R-:W3:Y:S01]  /*193c0*/  LDL.LU.64 R90, [R1+0x128] ;  /* 0x00012800015a7983 */ /* 0x000ee20000300a00 */
[----:B----4-:R-:W-:-:S03]  /*193d0*/  IMAD.WIDE R178, R152, 0x4, R250 ;  /* 0x0000000498b27825 */ /* 0x010fc600078e02fa */
[----:B------:R-:W4:Y:S01]  /*193e0*/  LDL.LU.64 R250, [R1+0x130] ;  /* 0x0001300001fa7983 */ /* 0x000f220000300a00 */
[----:B------:R-:W-:-:S04]  /*193f0*/  LOP3.LUT R155, R155, 0x64, RZ, 0xfc, !PT ;  /* 0x000000649b9b7812 */ /* 0x000fc800078efcff */
[----:B------:R-:W-:Y:S02]  /*19400*/  ISETP.GE.AND P4, PT, R155, UR5, PT ;  /* 0x000000059b007c0c */ /* 0x000fe4000bf86270 */
[----:B------:R-:W1:Y:S02]  /*19410*/  S2R R155, SR_TID.X ;  /* 0x00000000009b7919 */ /* 0x000e640000002100 */
[----:B-1----:R-:W-:Y:S01]  /*19420*/  SHF.R.U32.HI R245, RZ, 0x6, R245 ;  /* 0x00000006fff57819 */ /* 0x002fe200000116f5 */
[----:B------:R-:W-:Y:S01]  /*19430*/  VIADD R22, R244, 0x100000 ;  /* 0x00100000f4167836 */ /* 0x000fe20000000000 */
[----:B------:R-:W-:Y:S02]  /*19440*/  SEL R24, R24, RZ, P2 ;  /* 0x000000ff18187207 */ /* 0x000fe40001000000 */
[----:B------:R-:W-:Y:S02]  /*19450*/  SGXT.U32 R245, R245, 0x1 ;  /* 0x00000001f5f5781a */ /* 0x000fe40000000000 */
[----:B------:R-:W-:Y:S01]  /*19460*/  ISETP.NE.U32.AND P3, PT, R24, RZ, PT ;  /* 0x000000ff1800720c */ /* 0x000fe20003f65070 */
[----:B------:R-:W-:Y:S01]  /*19470*/  LDGSTS.E [R22+-0x7fff8], desc[UR16][R184.64], P1 ;  /* 0x80008000b8167fae */ /* 0x000fe20008921850 */
[----:B------:R-:W-:-:S02]  /*19480*/  LOP3.LUT R245, R245, 0xa, RZ, 0xfc, !PT ;  /* 0x0000000af5f57812 */ /* 0x000fc400078efcff */
[----:B------:R-:W-:Y:S01]  /*19490*/  SEL R24, RZ, 0x4, P4 ;  /* 0x00000004ff187807 */ /* 0x000fe20002000000 */
[----:B------:R-:W-:Y:S01]  /*194a0*/  LDGSTS.E [R22+-0x7e000], desc[UR16][R104.64], P0 ;  /* 0x8200000068167fae */ /* 0x000fe20008121850 */
[----:B------:R-:W-:Y:S02]  /*194b0*/  ISETP.GE.AND P0, PT, R245, UR5, PT ;  /* 0x00000005f5007c0c */ /* 0x000fe4000bf06270 */
[----:B------:R-:W-:Y:S02]  /*194c0*/  SEL R24, R24, RZ, P2 ;  /* 0x000000ff18187207 */ /* 0x000fe40001000000 */
[----:B------:R-:W-:Y:S02]  /*194d0*/  SEL R23, R23, RZ, P2 ;  /* 0x000000ff17177207 */ /* 0x000fe40001000000 */
[----:B------:R-:W-:Y:S02]  /*194e0*/  SEL R25, R25, RZ, P2 ;  /* 0x000000ff19197207 */ /* 0x000fe40001000000 */
[----:B------:R-:W-:-:S02]  /*194f0*/  ISETP.NE.U32.AND P1, PT, R24, RZ, PT ;  /* 0x000000ff1800720c */ /* 0x000fc40003f25070 */
[----:B------:R-:W-:Y:S01]  /*19500*/  ISETP.NE.U32.AND P4, PT, R23, RZ, PT ;  /* 0x000000ff1700720c */ /* 0x000fe20003f85070 */
[C---:B------:R-:W-:Y:S01]  /*19510*/  VIADD R23, R244.reuse, 0x100000 ;  /* 0x00100000f4177836 */ /* 0x040fe20000000000 */
[----:B------:R-:W-:Y:S02]  /*19520*/  SEL R24, RZ, 0x4, P6 ;  /* 0x00000004ff187807 */ /* 0x000fe40003000000 */
[----:B------:R-:W-:Y:S02]  /*19530*/  SHF.R.U32.HI R245, RZ, 0x6, R155 ;  /* 0x00000006fff57819 */ /* 0x000fe4000001169b */
[----:B------:R1:W-:Y:S01]  /*19540*/  LDGSTS.E [R23+-0x7dff8], desc[UR16][R106.64], P5 ;  /* 0x820080006a177fae */ /* 0x0003e2000a921850 */
[----:B------:R-:W-:Y:S02]  /*19550*/  ISETP.NE.U32.AND P6, PT, R25, RZ, PT ;  /* 0x000000ff1900720c */ /* 0x000fe40003fc5070 */
[----:B------:R-:W-:Y:S01]  /*19560*/  SGXT.U32 R245, R245, 0x1 ;  /* 0x00000001f5f5781a */ /* 0x000fe20000000000 */
[----:B------:R-:W-:-:S03]  /*19570*/  VIADD R25, R244, 0x100000 ;  /* 0x00100000f4197836 */ /* 0x000fc60000000000 */
[----:B------:R-:W-:Y:S02]  /*19580*/  LOP3.LUT R245, R245, 0x2a, RZ, 0xfc, !PT ;  /* 0x0000002af5f57812 */ /* 0x000fe400078efcff */
[----:B------:R1:W-:Y:S02]  /*19590*/  LDGSTS.E [R25+-0x7c000], desc[UR16][R134.64], P3 ;  /* 0x8400000086197fae */ /* 0x0003e40009921850 */
[----:B------:R-:W-:Y:S02]  /*195a0*/  ISETP.GE.AND P3, PT, R245, UR5, PT ;  /* 0x00000005f5007c0c */ /* 0x000fe4000bf66270 */
[----:B------:R-:W1:Y:S01]  /*195b0*/  S2R R245, SR_TID.X ;  /* 0x0000000000f57919 */ /* 0x000e620000002100 */
[----:B------:R-:W-:Y:S02]  /*195c0*/  SHF.R.U32.HI R155, RZ, 0x6, R155 ;  /* 0x00000006ff9b7819 */ /* 0x000fe4000001169b */
[----:B-1----:R-:W-:Y:S01]  /*195d0*/  SEL R23, RZ, 0x4, P0 ;  /* 0x00000004ff177807 */ /* 0x002fe20000000000 */
[----:B------:R1:W-:Y:S01]  /*195e0*/  LDGSTS.E [R22+-0x7bff8], desc[UR16][R136.64], P4 ;  /* 0x8400800088167fae */ /* 0x0003e2000a121850 */
[----:B------:R-:W-:-:S02]  /*195f0*/  SEL R25, RZ, 0x4, P3 ;  /* 0x00000004ff197807 */ /* 0x000fc40001800000 */
[----:B------:R-:W-:Y:S02]  /*19600*/  SGXT.U32 R155, R155, 0x1 ;  /* 0x000000019b9b781a */ /* 0x000fe40000000000 */
[----:B------:R-:W-:-:S04]  /*19610*/  SHF.R.U32.HI R245, RZ, 0x6, R245 ;  /* 0x00000006fff57819 */ /* 0x000fc800000116f5 */
[----:B------:R-:W-:-:S04]  /*19620*/  SGXT.U32 R245, R245, 0x1 ;  /* 0x00000001f5f5781a */ /* 0x000fc80000000000 */
[----:B------:R-:W-:-:S04]  /*19630*/  LOP3.LUT R245, R245, 0x48, RZ, 0xfc, !PT ;  /* 0x00000048f5f57812 */ /* 0x000fc800078efcff */
[----:B------:R-:W-:Y:S02]  /*19640*/  ISETP.GE.AND P3, PT, R245, UR5, PT ;  /* 0x00000005f5007c0c */ /* 0x000fe4000bf66270 */
[----:B------:R-:W1:Y:S01]  /*19650*/  S2R R245, SR_TID.X ;  /* 0x0000000000f57919 */ /* 0x000e620000002100 */
[----:B------:R-:W-:-:S04]  /*19660*/  LOP3.LUT R155, R155, 0x28, RZ, 0xfc, !PT ;  /* 0x000000289b9b7812 */ /* 0x000fc800078efcff */
[----:B------:R-:W-:Y:S02]  /*19670*/  ISETP.GE.AND P0, PT, R155, UR5, PT ;  /* 0x000000059b007c0c */ /* 0x000fe4000bf06270 */
[----:B------:R-:W1:Y:S01]  /*19680*/  S2R R155, SR_TID.X ;  /* 0x00000000009b7919 */ /* 0x000e620000002100 */
[----:B------:R-:W-:Y:S02]  /*19690*/  SEL R24, R24, RZ, P2 ;  /* 0x000000ff18187207 */ /* 0x000fe40001000000 */
[----:B------:R-:W-:Y:S02]  /*196a0*/  SEL R23, R23, RZ, P2 ;  /* 0x000000ff17177207 */ /* 0x000fe40001000000 */
[----:B------:R-:W-:Y:S02]  /*196b0*/  ISETP.NE.U32.AND P5, PT, R24, RZ, PT ;  /* 0x000000ff1800720c */ /* 0x000fe40003fa5070 */
[----:B------:R-:W-:Y:S02]  /*196c0*/  SEL R24, RZ, 0x4, P0 ;  /* 0x00000004ff187807 */ /* 0x000fe40000000000 */
[----:B------:R-:W-:Y:S01]  /*196d0*/  ISETP.NE.U32.AND P0, PT, R23, RZ, PT ;  /* 0x000000ff1700720c */ /* 0x000fe20003f05070 */
[----:B------:R-:W-:Y:S01]  /*196e0*/  VIADD R23, R244, 0x100000 ;  /* 0x00100000f4177836 */ /* 0x000fe20000000000 */
[----:B-1----:R-:W-:-:S04]  /*196f0*/  SHF.R.U32.HI R245, RZ, 0x6, R245 ;  /* 0x00000006fff57819 */ /* 0x002fc800000116f5 */
[----:B------:R1:W-:Y:S01]  /*19700*/  LDGSTS.E [R23+-0x7a000], desc[UR16][R194.64], P1 ;  /* 0x86000000c2177fae */ /* 0x0003e20008921850 */
[----:B------:R-:W-:-:S04]  /*19710*/  SGXT.U32 R245, R245, 0x1 ;  /* 0x00000001f5f5781a */ /* 0x000fc80000000000 */
[----:B------:R-:W-:-:S04]  /*19720*/  LOP3.LUT R245, R245, 0x4a, RZ, 0xfc, !PT ;  /* 0x0000004af5f57812 */ /* 0x000fc800078efcff */
[----:B------:R-:W-:Y:S02]  /*19730*/  ISETP.GE.AND P1, PT, R245, UR5, PT ;  /* 0x00000005f5007c0c */ /* 0x000fe4000bf26270 */
[----:B------:R-:W-:Y:S02]  /*19740*/  SHF.R.U32.HI R245, RZ, 0x6, R155 ;  /* 0x00000006fff57819 */ /* 0x000fe4000001169b */
[----:B------:R-:W-:Y:S02]  /*19750*/  SEL R24, R24, RZ, P2 ;  /* 0x000000ff18187207 */ /* 0x000fe40001000000 */
[----:B------:R-:W-:Y:S01]  /*19760*/  SGXT.U32 R245, R245, 0x1 ;  /* 0x00000001f5f5781a */ /* 0x000fe20000000000 */
[----:B------:R-:W-:Y:S01]  /*19770*/  VIADD R244, R244, 0x100000 ;  /* 0x00100000f4f47836 */ /* 0x000fe20000000000 */
[----:B------:R-:W-:Y:S01]  /*19780*/  ISETP.NE.U32.AND P4, PT, R24, RZ, PT ;  /* 0x000000ff1800720c */ /* 0x000fe20003f85070 */
[----:B------:R-:W-:Y:S01]  /*19790*/  VIADD R24, R243, 0x100000 ;  /* 0x00100000f3187836 */ /* 0x000fe20000000000 */
[----:B------:R-:W-:-:S02]  /*197a0*/  LOP3.LUT R245, R245, 0x6a, RZ, 0xfc, !PT ;  /* 0x0000006af5f57812 */ /* 0x000fc400078efcff */
[----:B------:R-:W-:Y:S04]  /*197b0*/  LDGSTS.E [R244+-0x79ff8], desc[UR16][R196.64], P6 ;  /* 0x86008000c4f47fae */ /* 0x000fe8000b121850 */
[----:B------:R1:W-:Y:S01]  /*197c0*/  LDGSTS.E [R24+-0x80000], desc[UR16][R182.64], P5 ;  /* 0x80000000b6187fae */ /* 0x0003e2000a921850 */
[----:B------:R-:W-:Y:S02]  /*197d0*/  ISETP.GE.AND P5, PT, R245, UR5, PT ;  /* 0x00000005f5007c0c */ /* 0x000fe4000bfa6270 */
[----:B------:R-:W1:Y:S01]  /*197e0*/  S2R R245, SR_TID.X ;  /* 0x0000000000f57919 */ /* 0x000e620000002100 */
[----:B------:R-:W-:Y:S02]  /*197f0*/  SEL R25, R25, RZ, P2 ;  /* 0x000000ff19197207 */ /* 0x000fe40001000000 */
[----:B------:R-:W-:-:S02]  /*19800*/  SEL R22, RZ, 0x4, P3 ;  /* 0x00000004ff167807 */ /* 0x000fc40001800000 */
[----:B------:R-:W-:Y:S02]  /*19810*/  ISETP.NE.U32.AND P3, PT, R25, RZ, PT ;  /* 0x000000ff1900720c */ /* 0x000fe40003f65070 */
[----:B------:R-:W-:Y:S02]  /*19820*/  SEL R25, RZ, 0x4, P5 ;  /* 0x00000004ff197807 */ /* 0x000fe40002800000 */
[----:B------:R-:W-:-:S04]  /*19830*/  SHF.R.U32.HI R155, RZ, 0x6, R155 ;  /* 0x00000006ff9b7819 */ /* 0x000fc8000001169b */
[----:B------:R-:W-:Y:S02]  /*19840*/  SGXT.U32 R155, R155, 0x1 ;  /* 0x000000019b9b781a */ /* 0x000fe40000000000 */
[----:B-1----:R-:W-:-:S04]  /*19850*/  SHF.R.U32.HI R245, RZ, 0x6, R245 ;  /* 0x00000006fff57819 */ /* 0x002fc800000116f5 */
[----:B------:R-:W-:-:S04]  /*19860*/  SGXT.U32 R245, R245, 0x1 ;  /* 0x00000001f5f5781a */ /* 0x000fc80000000000 */
[----:B------:R-:W-:-:S04]  /*19870*/  LOP3.LUT R245, R245, 0xc, RZ, 0xfc, !PT ;  /* 0x0000000cf5f57812 */ /* 0x000fc800078efcff */
[----:B------:R-:W-:Y:S02]  /*19880*/  ISETP.GE.AND P5, PT, R245, UR5, PT ;  /* 0x00000005f5007c0c */ /* 0x000fe4000bfa6270 */
[----:B------:R-:W1:Y:S01]  /*19890*/  S2R R245, SR_TID.X ;  /* 0x0000000000f57919 */ /* 0x000e620000002100 */
[----:B------:R-:W-:Y:S01]  /*198a0*/  LOP3.LUT R155, R155, 0x68, RZ, 0xfc, !PT ;  /* 0x000000689b9b7812 */ /* 0x000fe200078efcff */
[----:B------:R-:W-:Y:S01]  /*198b0*/  IMAD.WIDE R176, R152, 0x4, R88 ;  /* 0x0000000498b07825 */ /* 0x000fe200078e0258 */
[----:B------:R-:W-:Y:S01]  /*198c0*/  SEL R23, RZ, 0x4, P1 ;  /* 0x00000004ff177807 */ /* 0x000fe20000800000 */
[----:B------:R-:W4:Y:S01]  /*198d0*/  LDL.LU.64 R88, [R1+0x140] ;  /* 0x0001400001587983 */ /* 0x000f220000300a00 */
[----:B------:R-:W-:Y:S02]  /*198e0*/  ISETP.GE.AND P1, PT, R155, UR5, PT ;  /* 0x000000059b007c0c */ /* 0x000fe4000bf26270 */
[----:B------:R-:W1:Y:S01]  /*198f0*/  S2R R155, SR_TID.X ;  /* 0x00000000009b7919 */ /* 0x000e620000002100 */
[----:B------:R-:W-:-:S02]  /*19900*/  SEL R22, R22, RZ, P2 ;  /* 0x000000ff16167207 */ /* 0x000fc40001000000 */
[----:B------:R-:W-:Y:S02]  /*19910*/  SEL R23, R23, RZ, P2 ;  /* 0x000000ff17177207 */ /* 0x000fe40001000000 */
[----:B------:R-:W-:Y:S01]  /*19920*/  ISETP.NE.U32.AND P6, PT, R22, RZ, PT ;  /* 0x000000ff1600720c */ /* 0x000fe20003fc5070 */
[----:B------:R-:W-:Y:S01]  /*19930*/  VIADD R22, R243, 0x100000 ;  /* 0x00100000f3167836 */ /* 0x000fe20000000000 */
[----:B------:R-:W-:Y:S02]  /*19940*/  SEL R24, RZ, 0x4, P1 ;  /* 0x00000004ff187807 */ /* 0x000fe40000800000 */
[----:B------:R-:W-:Y:S01]  /*19950*/  ISETP.NE.U32.AND P1, PT, R23, RZ, PT ;  /* 0x000000ff1700720c */ /* 0x000fe20003f25070 */
[----:B------:R-:W-:Y:S01]  /*19960*/  VIADD R23, R243, 0x100000 ;  /* 0x00100000f3177836 */ /* 0x000fe20000000000 */
[----:B------:R4:W-:Y:S01]  /*19970*/  LDGSTS.E [R22+-0x7fff8], desc[UR16][R180.64], P0 ;  /* 0x80008000b4167fae */ /* 0x0009e20008121850 */
[----:B-1----:R-:W-:-:S03]  /*19980*/  SHF.R.U32.HI R245, RZ, 0x6, R245 ;  /* 0x00000006fff57819 */ /* 0x002fc600000116f5 */
[----:B------:R-:W-:Y:S01]  /*19990*/  LDGSTS.E [R23+-0x7e000], desc[UR16][R108.64], P4 ;  /* 0x820000006c177fae */ /* 0x000fe2000a121850 */
[----:B------:R-:W-:-:S04]  /*199a0*/  SGXT.U32 R245, R245, 0x1 ;  /* 0x00000001f5f5781a */ /* 0x000fc80000000000 */
[----:B------:R-:W-:Y:S02]  /*199b0*/  LOP3.LUT R245, R245, 0xe, RZ, 0xfc, !PT ;  /* 0x0000000ef5f57812 */ /* 0x000fe400078efcff */
[----:B------:R-:W-:Y:S02]  /*199c0*/  SEL R24, R24, RZ, P2 ;  /* 0x000000ff18187207 */ /* 0x000fe40001000000 */
[----:B------:R-:W-:Y:S02]  /*199d0*/  ISETP.GE.AND P4, PT, R245, UR5, PT ;  /* 0x00000005f5007c0c */ /* 0x000fe4000bf86270 */
[----:B------:R-:W-:Y:S02]  /*199e0*/  SHF.R.U32.HI R245, RZ, 0x6, R155 ;  /* 0x00000006fff57819 */ /* 0x000fe4000001169b */
[----:B------:R-:W-:Y:S02]  /*199f0*/  SEL R25, R25, RZ, P2 ;  /* 0x000000ff19197207 */ /* 0x000fe40001000000 */
[----:B------:R-:W-:-:S02]  /*19a00*/  SGXT.U32 R245, R245, 0x1 ;  /* 0x00000001f5f5781a */ /* 0x000fc40000000000 */
[----:B------:R-:W-:Y:S01]  /*19a10*/  ISETP.NE.U32.AND P0, PT, R24, RZ, PT ;  /* 0x000000ff1800720c */ /* 0x000fe20003f05070 */
[C---:B--2---:R-:W-:Y:S02]  /*19a20*/  IMAD.WIDE R112, R152.reuse, 0x4, R246 ;  /* 0x0000000498707825 */ /* 0x044fe400078e02f6 */
[----:B------:R-:W2:Y:S02]  /*19a30*/  LDL.LU.64 R246, [R1+0x160] ;  /* 0x0001600001f67983 */ /* 0x000ea40000300a00 */
[C---:B---3--:R-:W-:Y:S02]  /*19a40*/  IMAD.WIDE R114, R152.reuse, 0x4, R90 ;  /* 0x0000000498727825 */ /* 0x048fe400078e025a */
[----:B------:R-:W3:Y:S02]  /*19a50*/  LDL.LU.64 R90, [R1+0x170] ;  /* 0x00017000015a7983 */ /* 0x000ee40000300a00 */
[----:B----4-:R-:W-:Y:S02]  /*19a60*/  IMAD.WIDE R142, R152, 0x4, R250 ;  /* 0x00000004988e7825 */ /* 0x010fe400078e02fa */
[----:B------:R-:W4:Y:S01]  /*19a70*/  LDL.LU.64 R250, [R1+0x180] ;  /* 0x0001800001fa7983 */ /* 0x000f220000300a00 */
[----:B------:R-:W-:Y:S01]  /*19a80*/  SEL R22, RZ, 0x4, P5 ;  /* 0x00000004ff167807 */ /* 0x000fe20002800000 */
        /* <DEDUP_REMOVED lines=8> */
[----:B------:R-:W-:Y:S02]  /*19b10*/  SHF.R.U32.HI R155, RZ, 0x6, R155 ;  /* 0x00000006ff9b7819 */ /* 0x000fe4000001169b */
[----:B-1----:R-:W-:-:S02]  /*19b20*/  SEL R25, RZ, 0x4, P6 ;  /* 0x00000004ff197807 */ /* 0x002fc40003000000 */
[----:B------:R-:W-:Y:S02]  /*19b30*/  SGXT.U32 R155, R155, 0x1 ;  /* 0x000000019b9b781a */ /* 0x000fe40000000000 */
[----:B------:R-:W-:-:S04]  /*19b40*/  SHF.R.U32.HI R245, RZ, 0x6, R245 ;  /* 0x00000006fff57819 */ /* 0x000fc800000116f5 */
[----:B------:R-:W-:-:S04]  /*19b50*/  SGXT.U32 R245, R245, 0x1 ;  /* 0x00000001f5f5781a */ /* 0x000fc80000000000 */
[----:B------:R-:W-:-:S04]  /*19b60*/  LOP3.LUT R245, R245, 0x4c, RZ, 0xfc, !PT ;  /* 0x0000004cf5f57812 */ /* 0x000fc800078efcff */
[----:B------:R-:W-:Y:S02]  /*19b70*/  ISETP.GE.AND P6, PT, R245, UR5, PT ;  /* 0x00000005f5007c0c */ /* 0x000fe4000bfc6270 */
[----:B------:R-:W1:Y:S01]  /*19b80*/  S2R R245, SR_TID.X ;  /* 0x0000000000f57919 */ /* 0x000e620000002100 */
[----:B------:R-:W-:Y:S02]  /*19b90*/  LOP3.LUT R155, R155, 0x2c, RZ, 0xfc, !PT ;  /* 0x0000002c9b9b7812 */ /* 0x000fe400078efcff */
[----:B------:R-:W-:Y:S02]  /*19ba0*/  SEL R23, RZ, 0x4, P4 ;  /* 0x00000004ff177807 */ /* 0x000fe40002000000 */
        /* <DEDUP_REMOVED lines=9> */
[----:B------:R1:W-:Y:S04]  /*19c40*/  LDGSTS.E [R22+-0x7bff8], desc[UR16][R140.64], P1 ;  /* 0x840080008c167fae */ /* 0x0003e80008921850 */
[----:B------:R1:W-:Y:S02]  /*19c50*/  LDGSTS.E [R23+-0x7a000], desc[UR16][R230.64], P0 ;  /* 0x86000000e6177fae */ /* 0x0003e40008121850 */
[----:B-1----:R-:W-:-:S04]  /*19c60*/  SHF.R.U32.HI R245, RZ, 0x6, R245 ;  /* 0x00000006fff57819 */ /* 0x002fc800000116f5 */
        /* <DEDUP_REMOVED lines=8> */
[----:B------:R-:W-:Y:S01]  /*19cf0*/  IMAD.WIDE R232, R152, 0x4, R232 ;  /* 0x0000000498e87825 */ /* 0x000fe200078e02e8 */
[----:B------:R-:W-:-:S03]  /*19d00*/  LOP3.LUT R245, R245, 0x6e, RZ, 0xfc, !PT ;  /* 0x0000006ef5f57812 */ /* 0x000fc600078efcff */
[----:B------:R-:W-:Y:S01]  /*19d10*/  VIADD R24, R242, 0x100000 ;  /* 0x00100000f2187836 */ /* 0x000fe20000000000 */
        /* <DEDUP_REMOVED lines=22> */
[C---:B------:R-:W-:Y:S01]  /*19e80*/  VIADD R22, R242.reuse, 0x100000 ;  /* 0x00100000f2167836 */ /* 0x040fe20000000000 */
[----:B------:R-:W-:Y:S02]  /*19e90*/  SEL R24, RZ, 0x4, P0 ;  /* 0x00000004ff187807 */ /* 0x000fe40000000000 */
[----:B------:R-:W-:Y:S01]  /*19ea0*/  ISETP.NE.U32.AND P0, PT, R23, RZ, PT ;  /* 0x000000ff1700720c */ /* 0x000fe20003f05070 */
[----:B------:R-:W-:Y:S01]  /*19eb0*/  VIADD R23, R242, 0x100000 ;  /* 0x00100000f2177836 */ /* 0x000fe20000000000 */
[----:B------:R1:W-:Y:S02]  /*19ec0*/  LDGSTS.E [R22+-0x7fff8], desc[UR16][R176.64], P4 ;  /* 0x80008000b0167fae */ /* 0x0003e4000a121850 */
[----:B-1----:R-:W-:-:S02]  /*19ed0*/  SHF.R.U32.HI R245, RZ, 0x6, R245 ;  /* 0x00000006fff57819 */ /* 0x002fc400000116f5 */
[----:B------:R1:W-:Y:S02]  /*19ee0*/  LDGSTS.E [R23+-0x7e000], desc[UR16][R112.64], P1 ;  /* 0x8200000070177fae */ /* 0x0003e40008921850 */
        /* <DEDUP_REMOVED lines=8> */
[C---:B------:R-:W-:Y:S01]  /*19f70*/  VIADD R24, R242.reuse, 0x100000 ;  /* 0x00100000f2187836 */ /* 0x040fe20000000000 */
[----:B------:R-:W-:Y:S02]  /*19f80*/  SEL R22, RZ, 0x4, P3 ;  /* 0x00000004ff167807 */ /* 0x000fe40001800000 */
[----:B------:R-:W-:Y:S01]  /*19f90*/  ISETP.NE.U32.AND P3, PT, R25, RZ, PT ;  /* 0x000000ff1900720c */ /* 0x000fe20003f65070 */
[----:B------:R-:W-:Y:S01]  /*19fa0*/  VIADD R25, R242, 0x100000 ;  /* 0x00100000f2197836 */ /* 0x000fe20000000000 */
[----:B------:R-:W-:Y:S01]  /*19fb0*/  LOP3.LUT R245, R245, 0x32, RZ, 0xfc, !PT ;  /* 0x00000032f5f57812 */ /* 0x000fe200078efcff */
[----:B------:R1:W-:Y:S01]  /*19fc0*/  LDGSTS.E [R24+-0x7dff8], desc[UR16][R114.64], P6 ;  /* 0x8200800072187fae */ /* 0x0003e2000b121850 */
[----:B------:R-:W-:-:S03]  /*19fd0*/  SHF.R.U32.HI R155, RZ, 0x6, R155 ;  /* 0x00000006ff9b7819 */ /* 0x000fc6000001169b */
[----:B------:R1:W-:Y:S01]  /*19fe0*/  LDGSTS.E [R25+-0x7c000], desc[UR16][R142.64], P5 ;  /* 0x840000008e197fae */ /* 0x0003e2000a921850 */
[----:B------:R-:W-:Y:S02]  /*19ff0*/  ISETP.GE.AND P5, PT, R245, UR5, PT ;  /* 0x00000005f5007c0c */ /* 0x000fe4000bfa6270 */
[----:B------:R-:W2:Y:S01]  /*1a000*/  S2R R245, SR_TID.X ;  /* 0x0000000000f57919 */ /* 0x000ea20000002100 */
[----:B------:R-:W-:-:S04]  /*1a010*/  SGXT.U32 R155, R155, 0x1 ;  /* 0x000000019b9b781a */ /* 0x000fc80000000000 */
[----:B------:R-:W-:Y:S02]  /*1a020*/  LOP3.LUT R155, R155, 0x30, RZ, 0xfc, !PT ;  /* 0x000000309b9b7812 */ /* 0x000fe400078efcff */
[----:B-1----:R-:W-:Y:S02]  /*1a030*/  SEL R23, RZ, 0x4, P1 ;  /* 0x00000004ff177807 */ /* 0x002fe40000800000 */
[----:B------:R-:W-:Y:S02]  /*1a040*/  ISETP.GE.AND P1, PT, R155, UR5, PT ;  /* 0x000000059b007c0c */ /* 0x000fe4000bf26270 */
[----:B------:R-:W1:Y:S01]  /*1a050*/  S2R R155, SR_TID.X ;  /* 0x00000000009b7919 */ /* 0x000e620000002100 */
[----:B------:R-:W3:Y:S01]  /*1a060*/  S2R R93, SR_TID.X ;  /* 0x00000000005d7919 */ /* 0x000ee20000002100 */
[----:B------:R-:W-:Y:S02]  /*1a070*/  SEL R22, R22, RZ, P2 ;  /* 0x000000ff16167207 */ /* 0x000fe40001000000 */
[----:B------:R-:W-:Y:S01]  /*1a080*/  SEL R24, RZ, 0x4, P1 ;  /* 0x00000004ff187807 */ /* 0x000fe20000800000 */
[----:B------:R-:W-:Y:S01]  /*1a090*/  IMAD.WIDE R144, R152, 0x4, R88 ;  /* 0x0000000498907825 */ /* 0x000fe200078e0258 */
[----:B------:R-:W-:Y:S01]  /*1a0a0*/  ISETP.NE.U32.AND P6, PT, R22, RZ, PT ;  /* 0x000000ff1600720c */ /* 0x000fe20003fc5070 */
[----:B------:R-:W4:Y:S01]  /*1a0b0*/  LDL.LU.64 R88, [R1+0x198] ;  /* 0x0001980001587983 */ /* 0x000f220000300a00 */
[----:B------:R-:W-:Y:S01]  /*1a0c0*/  SEL R25, RZ, 0x4, P5 ;  /* 0x00000004ff197807 */ /* 0x000fe20002800000 */
[----:B------:R-:W-:Y:S01]  /*1a0d0*/  VIADD R22, R242, 0x100000 ;  /* 0x00100000f2167836 */ /* 0x000fe20000000000 */
[----:B--2---:R-:W-:-:S04]  /*1a0e0*/  SHF.R.U32.HI R245, RZ, 0x6, R245 ;  /* 0x00000006fff57819 */ /* 0x004fc800000116f5 */
[----:B------:R4:W-:Y:S01]  /*1a0f0*/  LDGSTS.E [R22+-0x7bff8], desc[UR16][R144.64], P0 ;  /* 0x8400800090167fae */ /* 0x0009e20008121850 */
[----:B------:R-:W-:-:S04]  /*1a100*/  SGXT.U32 R245, R245, 0x1 ;  /* 0x00000001f5f5781a */ /* 0x000fc80000000000 */
[----:B------:R-:W-:Y:S02]  /*1a110*/  LOP3.LUT R245, R245, 0x50, RZ, 0xfc, !PT ;  /* 0x00000050f5f57812 */ /* 0x000fe400078efcff */
[----:B------:R-:W-:Y:S02]  /*1a120*/  SEL R24, R24, RZ, P2 ;  /* 0x000000ff18187207 */ /* 0x000fe40001000000 */
[----:B------:R-:W-:Y:S02]  /*1a130*/  ISETP.GE.AND P5, PT, R245, UR5, PT ;  /* 0x00000005f5007c0c */ /* 0x000fe4000bfa6270 */
[----:B------:R-:W-:Y:S02]  /*1a140*/  SEL R25, R25, RZ, P2 ;  /* 0x000000ff19197207 */ /* 0x000fe40001000000 */
[----:B-1----:R-:W-:Y:S02]  /*1a150*/  SHF.R.U32.HI R155, RZ, 0x6, R155 ;  /* 0x00000006ff9b7819 */ /* 0x002fe4000001169b */
[----:B------:R-:W-:-:S02]  /*1a160*/  ISETP.NE.U32.AND P0, PT, R24, RZ, PT ;  /* 0x000000ff1800720c */ /* 0x000fc40003f05070 */
[----:B------:R-:W-:Y:S01]  /*1a170*/  SEL R24, RZ, 0x4, P5 ;  /* 0x00000004ff187807 */ /* 0x000fe20002800000 */
[C---:B------:R-:W-:Y:S01]  /*1a180*/  VIADD R70, R242.reuse, 0x100000 ;  /* 0x00100000f2467836 */ /* 0x040fe20000000000 */
[----:B------:R-:W-:Y:S01]  /*1a190*/  ISETP.NE.U32.AND P5, PT, R25, RZ, PT ;  /* 0x000000ff1900720c */ /* 0x000fe20003fa5070 */
[----:B------:R-:W-:Y:S01]  /*1a1a0*/  VIADD R25, R242, 0x100000 ;  /* 0x00100000f2197836 */ /* 0x000fe20000000000 */
[----:B------:R-:W-:Y:S01]  /*1a1b0*/  SGXT.U32 R155, R155, 0x1 ;  /* 0x000000019b9b781a */ /* 0x000fe20000000000 */
[----:B------:R-:W-:Y:S02]  /*1a1c0*/  IMAD.WIDE R242, R152, 0x4, R246 ;  /* 0x0000000498f27825 */ /* 0x000fe400078e02f6 */
[----:B------:R-:W2:Y:S01]  /*1a1d0*/  LDL.LU.64 R246, [R1+0x1b0] ;  /* 0x0001b00001f67983 */ /* 0x000ea20000300a00 */
[----:B------:R-:W-:-:S03]  /*1a1e0*/  LOP3.LUT R155, R155, 0x52, RZ, 0xfc, !PT ;  /* 0x000000529b9b7812 */ /* 0x000fc600078efcff */
[----:B------:R1:W-:Y:S01]  /*1a1f0*/  LDGSTS.E [R25+-0x7a000], desc[UR16][R242.64], P4 ;  /* 0x86000000f2197fae */ /* 0x0003e2000a121850 */
[----:B------:R-:W-:Y:S02]  /*1a200*/  ISETP.GE.AND P4, PT, R155, UR5, PT ;  /* 0x000000059b007c0c */ /* 0x000fe4000bf86270 */
[--C-:B---3--:R-:W-:Y:S02]  /*1a210*/  SHF.R.U32.HI R155, RZ, 0x6, R93.reuse ;  /* 0x00000006ff9b7819 */ /* 0x108fe4000001165d */
[----:B------:R-:W-:Y:S02]  /*1a220*/  SEL R23, R23, RZ, P2 ;  /* 0x000000ff17177207 */ /* 0x000fe40001000000 */
[----:B------:R-:W-:Y:S01]  /*1a230*/  SHF.R.U32.HI R93, RZ, 0x6, R93 ;  /* 0x00000006ff5d7819 */ /* 0x000fe2000001165d */
[C---:B------:R-:W-:Y:S01]  /*1a240*/  IMAD.WIDE R244, R152.reuse, 0x4, R90 ;  /* 0x0000000498f47825 */ /* 0x040fe200078e025a */
[----:B------:R-:W-:Y:S01]  /*1a250*/  ISETP.NE.U32.AND P1, PT, R23, RZ, PT ;  /* 0x000000ff1700720c */ /* 0x000fe20003f25070 */
[----:B------:R-:W3:Y:S01]  /*1a260*/  LDL.LU.64 R90, [R1+0x1c0] ;  /* 0x0001c000015a7983 */ /* 0x000ee20000300a00 */
[----:B------:R-:W-:Y:S01]  /*1a270*/  SGXT.U32 R93, R93, 0x1 ;  /* 0x000000015d5d781a */ /* 0x000fe20000000000 */
[----:B----4-:R-:W-:-:S02]  /*1a280*/  IMAD.WIDE R22, R152, 0x4, R250 ;  /* 0x0000000498167825 */ /* 0x010fc400078e02fa */
[----:B------:R-:W4:Y:S01]  /*1a290*/  LDL.LU.64 R250, [R1+0x1d0] ;  /* 0x0001d00001fa7983 */ /* 0x000f220000300a00 */
[----:B------:R-:W-:Y:S02]  /*1a2a0*/  LOP3.LUT R93, R93, 0x70, RZ, 0xfc, !PT ;  /* 0x000000705d5d7812 */ /* 0x000fe400078efcff */
[----:B-1----:R-:W-:Y:S01]  /*1a2b0*/  SEL R25, RZ, 0x4, P4 ;  /* 0x00000004ff197807 */ /* 0x002fe20002000000 */
[----:B------:R-:W-:Y:S01]  /*1a2c0*/  VIADD R71, R241, 0x100000 ;  /* 0x00100000f1477836 */ /* 0x000fe20000000000 */
[----:B------:R-:W-:Y:S01]  /*1a2d0*/  ISETP.GE.AND P4, PT, R93, UR5, PT ;  /* 0x000000055d007c0c */ /* 0x000fe2000bf86270 */
[----:B------:R-:W-:Y:S04]  /*1a2e0*/  LDGSTS.E [R70+-0x79ff8], desc[UR16][R244.64], P3 ;  /* 0x86008000f4467fae */ /* 0x000fe80009921850 */
[----:B------:R-:W4:Y:S01]  /*1a2f0*/  LDL.LU.64 R92, [R1+0x1d8] ;  /* 0x0001d800015c7983 */ /* 0x000f220000300a00 */
[----:B------:R-:W-:-:S03]  /*1a300*/  SGXT.U32 R155, R155, 0x1 ;  /* 0x000000019b9b781a */ /* 0x000fc60000000000 */
[----:B------:R1:W-:Y:S01]  /*1a310*/  LDGSTS.E [R71+-0x80000], desc[UR16][R22.64], P6 ;  /* 0x8000000016477fae */ /* 0x0003e2000b121850 */
[----:B------:R-:W-:-:S04]  /*1a320*/  LOP3.LUT R155, R155, 0x72, RZ, 0xfc, !PT ;  /* 0x000000729b9b7812 */ /* 0x000fc800078efcff */
[----:B------:R-:W-:Y:S02]  /*1a330*/  ISETP.GE.AND P6, PT, R155, UR5, PT ;  /* 0x000000059b007c0c */ /* 0x000fe4000bfc6270 */
[----:B------:R-:W1:Y:S02]  /*1a340*/  S2R R155, SR_TID.X ;  /* 0x00000000009b7919 */ /* 0x000e640000002100 */
[----:B-1----:R-:W-:Y:S02]  /*1a350*/  SEL R71, RZ, 0x4, P6 ;  /* 0x00000004ff477807 */ /* 0x002fe40003000000 */
[----:B------:R-:W-:-:S04]  /*1a360*/  SHF.R.U32.HI R155, RZ, 0x6, R155 ;  /* 0x00000006ff9b7819 */ /* 0x000fc8000001169b */
[----:B------:R-:W-:-:S04]  /*1a370*/  SGXT.U32 R155, R155, 0x1 ;  /* 0x000000019b9b781a */ /* 0x000fc80000000000 */
[----:B------:R-:W-:-:S04]  /*1a380*/  LOP3.LUT R155, R155, 0x14, RZ, 0xfc, !PT ;  /* 0x000000149b9b7812 */ /* 0x000fc800078efcff */
[----:B------:R-:W-:Y:S02]  /*1a390*/  ISETP.GE.AND P6, PT, R155, UR5, PT ;  /* 0x000000059b007c0c */ /* 0x000fe4000bfc6270 */
[----:B------:R-:W1:Y:S01]  /*1a3a0*/  S2R R155, SR_TID.X ;  /* 0x00000000009b7919 */ /* 0x000e620000002100 */
[----:B------:R-:W1:Y:S01]  /*1a3b0*/  S2R R95, SR_TID.X ;  /* 0x00000000005f7919 */ /* 0x000e620000002100 */
[----:B------:R-:W-:Y:S02]  /*1a3c0*/  SEL R24, R24, RZ, P2 ;  /* 0x000000ff18187207 */ /* 0x000fe40001000000 */
[----:B------:R-:W-:Y:S02]  /*1a3d0*/  SEL R25, R25, RZ, P2 ;  /* 0x000000ff19197207 */ /* 0x000fe40001000000 */
[----:B------:R-:W-:Y:S01]  /*1a3e0*/  ISETP.NE.U32.AND P3, PT, R24, RZ, PT ;  /* 0x000000ff1800720c */ /* 0x000fe20003f65070 */
[----:B------:R-:W-:Y:S01]  /*1a3f0*/  VIADD R24, R241, 0x100000 ;  /* 0x00100000f1187836 */ /* 0x000fe20000000000 */
[----:B------:R-:W-:-:S02]  /*1a400*/  SEL R70, RZ, 0x4, P4 ;  /* 0x00000004ff467807 */ /* 0x000fc40002000000 */
[----:B------:R-:W-:Y:S01]  /*1a410*/  ISETP.NE.U32.AND P4, PT, R25, RZ, PT ;  /* 0x000000ff1900720c */ /* 0x000fe20003f85070 */
[----:B------:R-:W-:Y:S02]  /*1a420*/  VIADD R25, R241, 0x100000 ;  /* 0x00100000f1197836 */ /* 0x000fe40000000000 */
[C---:B--2---:R-:W-:Y:S02]  /*1a430*/  IMAD.WIDE R116, R152.reuse, 0x4, R246 ;  /* 0x0000000498747825 */ /* 0x044fe400078e02f6 */
[----:B------:R-:W2:Y:S02]  /*1a440*/  LDL.LU.64 R246, [R1+0x1e0] ;  /* 0x0001e00001f67983 */ /* 0x000ea40000300a00 */
[----:B---3--:R-:W-:-:S04]  /*1a450*/  IMAD.WIDE R118, R152, 0x4, R90 ;  /* 0x0000000498767825 */ /* 0x008fc800078e025a */
[C---:B----4-:R-:W-:Y:S02]  /*1a460*/  IMAD.WIDE R146, R152.reuse, 0x4, R250 ;  /* 0x0000000498927825 */ /* 0x050fe400078e02fa */
[----:B------:R-:W3:Y:S04]  /*1a470*/  LDL.LU.64 R250, [R1+0x1e8] ;  /* 0x0001e80001fa7983 */ /* 0x000ee80000300a00 */
[----:B------:R-:W4:Y:S01]  /*1a480*/  LDL.LU.64 R90, [R1+0x1f0] ;  /* 0x0001f000015a7983 */ /* 0x000f220000300a00 */
[----:B------:R-:W-:-:S03]  /*1a490*/  IMAD.WIDE R158, R152, 0x4, R92 ;  /* 0x00000004989e7825 */ /* 0x000fc600078e025c */
[----:B------:R-:W4:Y:S04]  /*1a4a0*/  LDL.LU.64 R92, [R1+0x200] ;  /* 0x00020000015c7983 */ /* 0x000f280000300a00 */
[----:B------:R-:W4:Y:S01]  /*1a4b0*/  LDL.LU.64 R102, [R1+0x210] ;  /* 0x0002100001667983 */ /* 0x000f220000300a00 */
[----:B-1----:R-:W-:Y:S01]  /*1a4c0*/  SHF.R.U32.HI R155, RZ, 0x6, R155 ;  /* 0x00000006ff9b7819 */ /* 0x002fe2000001169b */
[----:B------:R-:W-:Y:S01]  /*1a4d0*/  IMAD.WIDE R88, R152, 0x4, R88 ;  /* 0x0000000498587825 */ /* 0x000fe200078e0258 */
[----:B------:R-:W-:Y:S01]  /*1a4e0*/  SEL R70, R70, RZ, P2 ;  /* 0x000000ff46467207 */ /* 0x000fe20001000000 */
[----:B------:R-:W1:Y:S01]  /*1a4f0*/  S2R R121, SR_TID.X ;  /* 0x0000000000797919 */ /* 0x000e620000002100 */
[----:B------:R-:W-:Y:S02]  /*1a500*/  SGXT.U32 R155, R155, 0x1 ;  /* 0x000000019b9b781a */ /* 0x000fe40000000000 */
[----:B------:R1:W-:Y:S02]  /*1a510*/  LDGSTS.E [R24+-0x7fff8], desc[UR16][R88.64], P1 ;  /* 0x8000800058187fae */ /* 0x0003e40008921850 */
[----:B------:R-:W-:-:S02]  /*1a520*/  LOP3.LUT R155, R155, 0x16, RZ, 0xfc, !PT ;  /* 0x000000169b9b7812 */ /* 0x000fc400078efcff */
[----:B------:R-:W-:Y:S02]  /*1a530*/  LDGSTS.E [R25+-0x7e000], desc[UR16][R116.64], P0 ;  /* 0x8200000074197fae */ /* 0x000fe40008121850 */
[----:B------:R-:W-:Y:S02]  /*1a540*/  ISETP.GE.AND P0, PT, R155, UR5, PT ;  /* 0x000000059b007c0c */ /* 0x000fe4000bf06270 */
[----:B------:R-:W-:Y:S01]  /*1a550*/  SHF.R.U32.HI R155, RZ, 0x6, R95 ;  /* 0x00000006ff9b7819 */ /* 0x000fe2000001165f */
[----:B------:R-:W4:Y:S01]  /*1a560*/  LDL.LU.64 R122, [R1+0x220] ;  /* 0x00022000017a7983 */ /* 0x000f220000300a00 */
[----:B------:R-:W-:Y:S02]  /*1a570*/  SEL R71, R71, RZ, P2 ;  /* 0x000000ff47477207 */ /* 0x000fe40001000000 */
[----:B------:R-:W-:Y:S02]  /*1a580*/  SGXT.U32 R155, R155, 0x1 ;  /* 0x000000019b9b781a */ /* 0x000fe40000000000 */
[----:B------:R-:W-:Y:S01]  /*1a590*/  ISETP.NE.U32.AND P1, PT, R70, RZ, PT ;  /* 0x000000ff4600720c */ /* 0x000fe20003f25070 */
[----:B------:R-:W-:Y:S01]  /*1a5a0*/  VIADD R70, R241, 0x100000 ;  /* 0x00100000f1467836 */ /* 0x000fe20000000000 */
[----:B-1----:R-:W-:-:S02]  /*1a5b0*/  SEL R24, RZ, 0x4, P6 ;  /* 0x00000004ff187807 */ /* 0x002fc40003000000 */
[----:B------:R-:W-:Y:S01]  /*1a5c0*/  ISETP.NE.U32.AND P6, PT, R71, RZ, PT ;  /* 0x000000ff4700720c */ /* 0x000fe20003fc5070 */
[----:B------:R-:W-:Y:S01]  /*1a5d0*/  VIADD R71, R241, 0x100000 ;  /* 0x00100000f1477836 */ /* 0x000fe20000000000 */
[----:B------:R-:W-:Y:S01]  /*1a5e0*/  LOP3.LUT R155, R155, 0x36, RZ, 0xfc, !PT ;  /* 0x000000369b9b7812 */ /* 0x000fe200078efcff */
[----:B------:R-:W-:Y:S04]  /*1a5f0*/  LDGSTS.E [R70+-0x7dff8], desc[UR16][R118.64], P5 ;  /* 0x8200800076467fae */ /* 0x000fe8000a921850 */
[----:B------:R1:W-:Y:S01]  /*1a600*/  LDGSTS.E [R71+-0x7c000], desc[UR16][R146.64], P3 ;  /* 0x8400000092477fae */ /* 0x0003e20009921850 */
[----:B------:R-:W-:Y:S02]  /*1a610*/  ISETP.GE.AND P3, PT, R155, UR5, PT ;  /* 0x000000059b007c0c */ /* 0x000fe4000bf66270 */
[----:B------:R-:W1:Y:S02]  /*1a620*/  S2R R155, SR_TID.X ;  /* 0x00000000009b7919 */ /* 0x000e640000002100 */
[----:B-1----:R-:W-:-:S02]  /*1a630*/  SEL R71, RZ, 0x4, P3 ;  /* 0x00000004ff477807 */ /* 0x002fc40001800000 */
[----:B------:R-:W-:-:S04]  /*1a640*/  SHF.R.U32.HI R155, RZ, 0x6, R155 ;  /* 0x00000006ff9b7819 */ /* 0x000fc8000001169b */
[----:B------:R-:W-:-:S04]  /*1a650*/  SGXT.U32 R155, R155, 0x1 ;  /* 0x000000019b9b781a */ /* 0x000fc80000000000 */
[----:B------:R-:W-:-:S04]  /*1a660*/  LOP3.LUT R155, R155, 0x54, RZ, 0xfc, !PT ;  /* 0x000000549b9b7812 */ /* 0x000fc800078efcff */
[----:B------:R-:W-:Y:S02]  /*1a670*/  ISETP.GE.AND P3, PT, R155, UR5, PT ;  /* 0x000000059b007c0c */ /* 0x000fe4000bf66270 */
[----:B------:R-:W1:Y:S01]  /*1a680*/  S2R R155, SR_TID.X ;  /* 0x00000000009b7919 */ /* 0x000e620000002100 */
[----:B------:R-:W-:-:S04]  /*1a690*/  SHF.R.U32.HI R95, RZ, 0x6, R95 ;  /* 0x00000006ff5f7819 */ /* 0x000fc8000001165f */
[----:B------:R-:W-:Y:S02]  /*1a6a0*/  SGXT.U32 R95, R95, 0x1 ;  /* 0x000000015f5f781a */ /* 0x000fe40000000000 */
[----:B------:R-:W-:Y:S02]  /*1a6b0*/  SEL R25, RZ, 0x4, P0 ;  /* 0x00000004ff197807 */ /* 0x000fe40000000000 */
[----:B------:R-:W-:Y:S02]  /*1a6c0*/  LOP3.LUT R95, R95, 0x34, RZ, 0xfc, !PT ;  /* 0x000000345f5f7812 */ /* 0x000fe400078efcff */
[----:B------:R-:W-:Y:S02]  /*1a6d0*/  SEL R24, R24, RZ, P2 ;  /* 0x000000ff18187207 */ /* 0x000fe40001000000 */
[----:B------:R-:W-:Y:S02]  /*1a6e0*/  ISETP.GE.AND P0, PT, R95, UR5, PT ;  /* 0x000000055f007c0c */ /* 0x000fe4000bf06270 */
[----:B------:R-:W-:Y:S01]  /*1a6f0*/  SEL R25, R25, RZ, P2 ;  /* 0x000000ff19197207 */ /* 0x000fe20001000000 */
[----:B------:R-:W4:Y:S01]  /*1a700*/  LDL.LU.64 R94, [R1+0x230] ;  /* 0x00023000015e7983 */ /* 0x000f220000300a00 */
[----:B------:R-:W-:Y:S01]  /*1a710*/  ISETP.NE.U32.AND P5, PT, R24, RZ, PT ;  /* 0x000000ff1800720c */ /* 0x000fe20003fa5070 */
[----:B------:R-:W-:Y:S01]  /*1a720*/  VIADD R24, R241, 0x100000 ;  /* 0x00100000f1187836 */ /* 0x000fe20000000000 */
[----:B------:R-:W-:Y:S01]  /*1a730*/  SEL R70, RZ, 0x4, P0 ;  /* 0x00000004ff467807 */ /* 0x000fe20000000000 */
[----:B------:R-:W4:Y:S01]  /*1a740*/  LDL.LU.64 R126, [R1+0x238] ;  /* 0x00023800017e7983 */ /* 0x000f220000300a00 */
[----:B------:R-:W-:Y:S01]  /*1a750*/  ISETP.NE.U32.AND P0, PT, R25, RZ, PT ;  /* 0x000000ff1900720c */ /* 0x000fe20003f05070 */
[----:B------:R-:W-:-:S02]  /*1a760*/  VIADD R25, R241, 0x100000 ;  /* 0x00100000f1197836 */ /* 0x000fc40000000000 */
[----:B------:R-:W-:Y:S01]  /*1a770*/  LDGSTS.E [R24+-0x7bff8], desc[UR16][R158.64], P4 ;  /* 0x840080009e187fae */ /* 0x000fe2000a121850 */
[----:B-1----:R-:W-:-:S03]  /*1a780*/  SHF.R.U32.HI R155, RZ, 0x6, R155 ;  /* 0x00000006ff9b7819 */ /* 0x002fc6000001169b */
[----:B------:R-:W4:Y:S01]  /*1a790*/  LDL.LU.64 R124, [R1+0x240] ;  /* 0x00024000017c7983 */ /* 0x000f220000300a00 */
[----:B------:R-:W-:-:S04]  /*1a7a0*/  SGXT.U32 R155, R155, 0x1 ;  /* 0x000000019b9b781a */ /* 0x000fc80000000000 */
[----:B------:R-:W-:Y:S02]  /*1a7b0*/  LOP3.LUT R155, R155, 0x56, RZ, 0xfc, !PT ;  /* 0x000000569b9b7812 */ /* 0x000fe400078efcff */
[----:B------:R-:W-:Y:S01]  /*1a7c0*/  SEL R70, R70, RZ, P2 ;  /* 0x000000ff46467207 */ /* 0x000fe20001000000 */
[----:B------:R-:W-:-:S03]  /*1a7d0*/  VIADD R241, R241, 0x100000 ;  /* 0x00100000f1f17836 */ /* 0x000fc60000000000 */
[----:B------:R-:W-:Y:S01]  /*1a7e0*/  ISETP.NE.U32.AND P4, PT, R70, RZ, PT ;  /* 0x000000ff4600720c */ /* 0x000fe20003f85070 */
[----:B------:R-:W-:Y:S02]  /*1a7f0*/  VIADD R70, R240, 0x100000 ;  /* 0x00100000f0467836 */ /* 0x000fe40000000000 */
[----:B--2---:R-:W-:-:S05]  /*1a800*/  IMAD.WIDE R246, R152, 0x4, R246 ;  /* 0x0000000498f67825 */ /* 0x004fca00078e02f6 */
[----:B------:R-:W-:Y:S01]  /*1a810*/  LDGSTS.E [R25+-0x7a000], desc[UR16][R246.64], P1 ;  /* 0x86000000f6197fae */ /* 0x000fe20008921850 */
[----:B------:R-:W-:Y:S02]  /*1a820*/  ISETP.GE.AND P1, PT, R155, UR5, PT ;  /* 0x000000059b007c0c */ /* 0x000fe4000bf26270 */
[--C-:B------:R-:W-:Y:S02]  /*1a830*/  SHF.R.U32.HI R155, RZ, 0x6, R121.reuse ;  /* 0x00000006ff9b7819 */ /* 0x100fe40000011679 */
[----:B------:R-:W-:-:S04]  /*1a840*/  SHF.R.U32.HI R121, RZ, 0x6, R121 ;  /* 0x00000006ff797819 */ /* 0x000fc80000011679 */
[----:B------:R-:W-:Y:S01]  /*1a850*/  SGXT.U32 R121, R121, 0x1 ;  /* 0x000000017979781a */ /* 0x000fe20000000000 */
[----:B---3--:R-:W-:-:S03]  /*1a860*/  IMAD.WIDE R250, R152, 0x4, R250 ;  /* 0x0000000498fa7825 */ /* 0x008fc600078e02fa */
[----:B------:R-:W-:Y:S01]  /*1a870*/  LOP3.LUT R121, R121, 0x74, RZ, 0xfc, !PT ;  /* 0x0000007479797812 */ /* 0x000fe200078efcff */
[C---:B----4-:R-:W-:Y:S01]  /*1a880*/  IMAD.WIDE R90, R152.reuse, 0x4, R90 ;  /* 0x00000004985a7825 */ /* 0x050fe200078e025a */
[----:B------:R-:W-:Y:S04]  /*1a890*/  LDGSTS.E [R241+-0x79ff8], desc[UR16][R250.64], P6 ;  /* 0x86008000faf17fae */ /* 0x000fe8000b121850 */
[----:B------:R1:W-:Y:S02]  /*1a8a0*/  LDGSTS.E [R70+-0x80000], desc[UR16][R90.64], P5 ;  /* 0x800000005a467fae */ /* 0x0003e4000a921850 */
[----:B-1----:R-:W-:Y:S02]  /*1a8b0*/  SEL R70, RZ, 0x4, P1 ;  /* 0x00000004ff467807 */ /* 0x002fe40000800000 */
[----:B------:R-:W-:Y:S01]  /*1a8c0*/  ISETP.GE.AND P1, PT, R121, UR5, PT ;  /* 0x0000000579007c0c */ /* 0x000fe2000bf26270 */
[----:B------:R-:W-:-:S02]  /*1a8d0*/  IMAD.WIDE R120, R152, 0x4, R102 ;  /* 0x0000000498787825 */ /* 0x000fc400078e0266 */
[----:B------:R-:W2:Y:S01]  /*1a8e0*/  LDL.LU.64 R102, [R1+0x248] ;  /* 0x0002480001667983 */ /* 0x000ea20000300a00 */
[----:B------:R-:W-:-:S04]  /*1a8f0*/  SGXT.U32 R155, R155, 0x1 ;  /* 0x000000019b9b781a */ /* 0x000fc80000000000 */
[----:B------:R-:W-:-:S04]  /*1a900*/  LOP3.LUT R155, R155, 0x76, RZ, 0xfc, !PT ;  /* 0x000000769b9b7812 */ /* 0x000fc800078efcff */
[----:B------:R-:W-:Y:S01]  /*1a910*/  ISETP.GE.AND P5, PT, R155, UR5, PT ;  /* 0x000000059b007c0c */ /* 0x000fe2000bfa6270 */
[C---:B------:R-:W-:Y:S02]  /*1a920*/  IMAD.WIDE R162, R152.reuse, 0x4, R94 ;  /* 0x0000000498a27825 */ /* 0x040fe400078e025e */
[----:B------:R-:W3:Y:S02]  /*1a930*/  LDL.LU.64 R94, [R1+0x250] ;  /* 0x00025000015e7983 */ /* 0x000ee40000300a00 */
[C---:B------:R-:W-:Y:S02]  /*1a940*/  IMAD.WIDE R164, R152.reuse, 0x4, R126 ;  /* 0x0000000498a47825 */ /* 0x040fe400078e027e */
[----:B------:R-:W4:Y:S02]  /*1a950*/  LDL.LU.64 R126, [R1+0x258] ;  /* 0x00025800017e7983 */ /* 0x000f240000300a00 */
[----:B------:R-:W-:Y:S02]  /*1a960*/  IMAD.WIDE R4, R152, 0x4, R124 ;  /* 0x0000000498047825 */ /* 0x000fe400078e027c */
[----:B------:R-:W3:Y:S04]  /*1a970*/  LDL.LU.64 R124, [R1+0x260] ;  /* 0x00026000017c7983 */ /* 0x000ee80000300a00 */
[----:B------:R-:W-:Y:S01]  /*1a980*/  STL.64 [R1], R4 ;  /* 0x0000000401007387 */ /* 0x000fe20000100a00 */
[----:B------:R-:W1:Y:S01]  /*1a990*/  S2R R155, SR_TID.X ;  /* 0x00000000009b7919 */ /* 0x000e620000002100 */
[----:B------:R-:W-:-:S02]  /*1a9a0*/  SEL R71, R71, RZ, P2 ;  /* 0x000000ff47477207 */ /* 0x000fc40001000000 */
[----:B------:R-:W-:Y:S02]  /*1a9b0*/  SEL R24, RZ, 0x4, P3 ;  /* 0x00000004ff187807 */ /* 0x000fe40001800000 */
[----:B------:R-:W-:Y:S02]  /*1a9c0*/  ISETP.NE.U32.AND P3, PT, R71, RZ, PT ;  /* 0x000000ff4700720c */ /* 0x000fe40003f65070 */
[----:B------:R-:W-:Y:S02]  /*1a9d0*/  SEL R71, RZ, 0x4, P5 ;  /* 0x00000004ff477807 */ /* 0x000fe40002800000 */
[----:B-1----:R-:W-:-:S04]  /*1a9e0*/  SHF.R.U32.HI R155, RZ, 0x6, R155 ;  /* 0x00000006ff9b7819 */ /* 0x002fc8000001169b */
[----:B------:R-:W-:-:S04]  /*1a9f0*/  SGXT.U32 R155, R155, 0x1 ;  /* 0x000000019b9b781a */ /* 0x000fc80000000000 */
[----:B------:R-:W-:-:S04]  /*1aa00*/  LOP3.LUT R155, R155, 0x18, RZ, 0xfc, !PT ;  /* 0x000000189b9b7812 */ /* 0x000fc800078efcff */
[----:B------:R-:W-:Y:S02]  /*1aa10*/  ISETP.GE.AND P5, PT, R155, UR5, PT ;  /* 0x000000059b007c0c */ /* 0x000fe4000bfa6270 */
[----:B------:R-:W1:Y:S01]  /*1aa20*/  S2R R155, SR_TID.X ;  /* 0x00000000009b7919 */ /* 0x000e620000002100 */
[----:B------:R-:W1:Y:S01]  /*1aa30*/  S2R R129, SR_TID.X ;  /* 0x0000000000817919 */ /* 0x000e620000002100 */
[----:B--2---:R-:W-:Y:S02]  /*1aa40*/  IMAD.WIDE R2, R152, 0x4, R102 ;  /* 0x0000000498027825 */ /* 0x004fe400078e0266 */
[----:B------:R-:W2:Y:S01]  /*1aa50*/  LDL.LU.64 R102, [R1+0x268] ;  /* 0x0002680001667983 */ /* 0x000ea20000300a00 */
[----:B------:R-:W-:Y:S02]  /*1aa60*/  SEL R24, R24, RZ, P2 ;  /* 0x000000ff18187207 */ /* 0x000fe40001000000 */
[----:B------:R-:W-:Y:S01]  /*1aa70*/  SEL R25, RZ, 0x4, P1 ;  /* 0x00000004ff197807 */ /* 0x000fe20000800000 */
[----:B------:R-:W-:Y:S01]  /*1aa80*/  IMAD.WIDE R92, R152, 0x4, R92 ;  /* 0x00000004985c7825 */ /* 0x000fe200078e025c */
[----:B------:R-:W-:-:S02]  /*1aa90*/  ISETP.NE.U32.AND P6, PT, R24, RZ, PT ;  /* 0x000000ff1800720c */ /* 0x000fc40003fc5070 */
[----:B-1----:R-:W-:Y:S01]  /*1aaa0*/  SHF.R.U32.HI R155, RZ, 0x6, R155 ;  /* 0x00000006ff9b7819 */ /* 0x002fe2000001169b */
[C---:B------:R-:W-:Y:S01]  /*1aab0*/  VIADD R24, R240.reuse, 0x100000 ;  /* 0x00100000f0187836 */ /* 0x040fe20000000000 */
[----:B------:R-:W-:Y:S02]  /*1aac0*/  SEL R25, R25, RZ, P2 ;  /* 0x000000ff19197207 */ /* 0x000fe40001000000 */
[----:B------:R-:W-:Y:S02]  /*1aad0*/  SGXT.U32 R155, R155, 0x1 ;  /* 0x000000019b9b781a */ /* 0x000fe40000000000 */
[----:B------:R1:W-:Y:S01]  /*1aae0*/  LDGSTS.E [R24+-0x7fff8], desc[UR16][R92.64], P0 ;  /* 0x800080005c187fae */ /* 0x0003e20008121850 */
[----:B------:R-:W-:Y:S01]  /*1aaf0*/  ISETP.NE.U32.AND P0, PT, R25, RZ, PT ;  /* 0x000000ff1900720c */ /* 0x000fe20003f05070 */
[----:B------:R-:W-:Y:S01]  /*1ab00*/  VIADD R25, R240, 0x100000 ;  /* 0x00100000f0197836 */ /* 0x000fe20000000000 */
[----:B------:R-:W-:-:S04]  /*1ab10*/  LOP3.LUT R155, R155, 0x1a, RZ, 0xfc, !PT ;  /* 0x0000001a9b9b7812 */ /* 0x000fc800078efcff */
[----:B------:R-:W-:Y:S01]  /*1ab20*/  LDGSTS.E [R25+-0x7e000], desc[UR16][R120.64], P4 ;  /* 0x8200000078197fae */ /* 0x000fe2000a121850 */
[----:B------:R-:W-:Y:S02]  /*1ab30*/  ISETP.GE.AND P4, PT, R155, UR5, PT ;  /* 0x000000059b007c0c */ /* 0x000fe4000bf86270 */
[----:B------:R-:W-:Y:S02]  /*1ab40*/  SHF.R.U32.HI R155, RZ, 0x6, R129 ;  /* 0x00000006ff9b7819 */ /* 0x000fe40000011681 */
[----:B------:R-:W-:Y:S02]  /*1ab50*/  SEL R70, R70, RZ, P2 ;  /* 0x000000ff46467207 */ /* 0x000fe40001000000 */
[----:B------:R-:W-:Y:S02]  /*1ab60*/  SEL R71, R71, RZ, P2 ;  /* 0x000000ff47477207 */ /* 0x000fe40001000000 */
[----:B------:R-:W-:Y:S01]  /*1ab70*/  SGXT.U32 R155, R155, 0x1 ;  /* 0x000000019b9b781a */ /* 0x000fe20000000000 */
[----:B------:R-:W-:Y:S01]  /*1ab80*/  IMAD.WIDE R122, R152, 0x4, R122 ;  /* 0x00000004987a7825 */ /* 0x000fe200078e027a */
[----:B------:R-:W-:-:S02]  /*1ab90*/  ISETP.NE.U32.AND P1, PT, R70, RZ, PT ;  /* 0x000000ff4600720c */ /* 0x000fc40003f25070 */
[----:B-1----:R-:W-:Y:S01]  /*1aba0*/  SEL R24, RZ, 0x4, P5 ;  /* 0x00000004ff187807 */ /* 0x002fe20002800000 */
[C---:B------:R-:W-:Y:S01]  /*1abb0*/  VIADD R70, R240.reuse, 0x100000 ;  /* 0x00100000f0467836 */ /* 0x040fe20000000000 */
[----:B------:R-:W-:Y:S01]  /*1abc0*/  ISETP.NE.U32.AND P5, PT, R71, RZ, PT ;  /* 0x000000ff4700720c */ /* 0x000fe20003fa5070 */
[----:B------:R-:W-:Y:S01]  /*1abd0*/  VIADD R71, R240, 0x100000 ;  /* 0x00100000f0477836 */ /* 0x000fe20000000000 */
[----:B------:R-:W-:Y:S02]  /*1abe0*/  LOP3.LUT R155, R155, 0x3a, RZ, 0xfc, !PT ;  /* 0x0000003a9b9b7812 */ /* 0x000fe400078efcff */
[----:B------:R-:W-:Y:S04]  /*1abf0*/  LDGSTS.E [R70+-0x7dff8], desc[UR16][R122.64], P3 ;  /* 0x820080007a467fae */ /* 0x000fe80009921850 */
[----:B------:R1:W-:Y:S01]  /*1ac00*/  LDGSTS.E [R71+-0x7c000], desc[UR16][R162.64], P6 ;  /* 0x84000000a2477fae */ /* 0x0003e2000b121850 */
[----:B------:R-:W-:-:S02]  /*1ac10*/  ISETP.GE.AND P6, PT, R155, UR5, PT ;  /* 0x000000059b007c0c */ /* 0x000fc4000bfc6270 */
[----:B------:R-:W4:Y:S01]  /*1ac20*/  S2R R155, SR_TID.X ;  /* 0x00000000009b7919 */ /* 0x000f220000002100 */
[----:B------:R2:W-:Y:S04]  /*1ac30*/  STL.64 [R1+0x8], R2 ;  /* 0x0000080201007387 */ /* 0x0005e80000100a00 */
[----:B------:R-:W2:Y:S01]  /*1ac40*/  LDL.LU.64 R166, [R1+0x228] ;  /* 0x0002280001a67983 */ /* 0x000ea20000300a00 */
[----:B-1----:R-:W-:Y:S02]  /*1ac50*/  SEL R71, RZ, 0x4, P6 ;  /* 0x00000004ff477807 */ /* 0x002fe40003000000 */
[----:B------:R-:W-:Y:S01]  /*1ac60*/  SHF.R.U32.HI R129, RZ, 0x6, R129 ;  /* 0x00000006ff817819 */ /* 0x000fe20000011681 */
[----:B------:R-:W2:Y:S03]  /*1ac70*/  LDL.LU.64 R160, [R1+0x218] ;  /* 0x0002180001a07983 */ /* 0x000ea60000300a00 */
[----:B------:R-:W-:Y:S01]  /*1ac80*/  SGXT.U32 R129, R129, 0x1 ;  /* 0x000000018181781a */ /* 0x000fe20000000000 */
[----:B------:R-:W2:Y:S01]  /*1ac90*/  LDL.LU.64 R148, [R1+0x208] ;  /* 0x0002080001947983 */ /* 0x000ea20000300a00 */
[----:B----4-:R-:W-:-:S04]  /*1aca0*/  SHF.R.U32.HI R155, RZ, 0x6, R155 ;  /* 0x00000006ff9b7819 */ /* 0x010fc8000001169b */
[----:B------:R-:W-:-:S04]  /*1acb0*/  SGXT.U32 R155, R155, 0x1 ;  /* 0x000000019b9b781a */ /* 0x000fc80000000000 */
[----:B------:R-:W-:-:S04]  /*1acc0*/  LOP3.LUT R155, R155, 0x58, RZ, 0xfc, !PT ;  /* 0x000000589b9b7812 */ /* 0x000fc800078efcff */
[----:B------:R-:W-:Y:S02]  /*1acd0*/  ISETP.GE.AND P6, PT, R155, UR5, PT ;  /* 0x000000059b007c0c */ /* 0x000fe4000bfc6270 */
[----:B------:R-:W1:Y:S01]  /*1ace0*/  S2R R155, SR_TID.X ;  /* 0x00000000009b7919 */ /* 0x000e620000002100 */
[----:B------:R-:W-:Y:S02]  /*1acf0*/  LOP3.LUT R129, R129, 0x38, RZ, 0xfc, !PT ;  /* 0x0000003881817812 */ /* 0x000fe400078efcff */
[----:B------:R-:W-:Y:S02]  /*1ad00*/  SEL R70, RZ, 0x4, P4 ;  /* 0x00000004ff467807 */ /* 0x000fe40002000000 */
[----:B------:R-:W-:Y:S02]  /*1ad10*/  ISETP.GE.AND P4, PT, R129, UR5, PT ;  /* 0x0000000581007c0c */ /* 0x000fe4000bf86270 */
[----:B------:R-:W4:Y:S01]  /*1ad20*/  S2R R129, SR_TID.X ;  /* 0x0000000000817919 */ /* 0x000f220000002100 */
[----:B------:R-:W-:-:S02]  /*1ad30*/  SEL R24, R24, RZ, P2 ;  /* 0x000000ff18187207 */ /* 0x000fc40001000000 */
[----:B------:R-:W-:Y:S02]  /*1ad40*/  SEL R25, RZ, 0x4, P4 ;  /* 0x00000004ff197807 */ /* 0x000fe40002000000 */
[----:B------:R-:W-:Y:S01]  /*1ad50*/  ISETP.NE.U32.AND P3, PT, R24, RZ, PT ;  /* 0x000000ff1800720c */ /* 0x000fe20003f65070 */
[----:B------:R-:W-:Y:S01]  /*1ad60*/  VIADD R24, R240, 0x100000 ;  /* 0x00100000f0187836 */ /* 0x000fe20000000000 */
[----:B------:R-:W-:-:S04]  /*1ad70*/  SEL R25, R25, RZ, P2 ;  /* 0x000000ff19197207 */ /* 0x000fc80001000000 */
[----:B------:R-:W-:Y:S01]  /*1ad80*/  LDGSTS.E [R24+-0x7bff8], desc[UR16][R164.64], P1 ;  /* 0x84008000a4187fae */ /* 0x000fe20008921850 */
[----:B------:R-:W-:Y:S01]  /*1ad90*/  ISETP.NE.U32.AND P1, PT, R25, RZ, PT ;  /* 0x000000ff1900720c */ /* 0x000fe20003f25070 */
[----:B------:R-:W-:-:S05]  /*1ada0*/  VIADD R25, R240, 0x100000 ;  /* 0x00100000f0197836 */ /* 0x000fca0000000000 */
[----:B------:R3:W-:Y:S01]  /*1adb0*/  LDGSTS.E [R25+-0x7a000], desc[UR16][R4.64], P0 ;  /* 0x8600000004197fae */ /* 0x0007e20008121850 */
[----:B-1----:R-:W-:-:S04]  /*1adc0*/  SHF.R.U32.HI R155, RZ, 0x6, R155 ;  /* 0x00000006ff9b7819 */ /* 0x002fc8000001169b */
[----:B------:R-:W-:-:S04]  /*1add0*/  SGXT.U32 R155, R155, 0x1 ;  /* 0x000000019b9b781a */ /* 0x000fc80000000000 */
[----:B------:R-:W-:-:S04]  /*1ade0*/  LOP3.LUT R155, R155, 0x5a, RZ, 0xfc, !PT ;  /* 0x0000005a9b9b7812 */ /* 0x000fc800078efcff */
[----:B------:R-:W-:Y:S02]  /*1adf0*/  ISETP.GE.AND P0, PT, R155, UR5, PT ;  /* 0x000000059b007c0c */ /* 0x000fe4000bf06270 */
[--C-:B----4-:R-:W-:Y:S02]  /*1ae00*/  SHF.R.U32.HI R155, RZ, 0x6, R129.reuse ;  /* 0x00000006ff9b7819 */ /* 0x110fe40000011681 */
[----:B------:R-:W-:-:S04]  /*1ae10*/  SHF.R.U32.HI R129, RZ, 0x6, R129 ;  /* 0x00000006ff817819 */ /* 0x000fc80000011681 */
[----:B------:R-:W-:-:S04]  /*1ae20*/  SGXT.U32 R129, R129, 0x1 ;  /* 0x000000018181781a */ /* 0x000fc80000000000 */
[----:B------:R-:W-:Y:S02]  /*1ae30*/  LOP3.LUT R129, R129, 0x78, RZ, 0xfc, !PT ;  /* 0x0000007881817812 */ /* 0x000fe400078efcff */
[----:B---3--:R-:W-:Y:S02]  /*1ae40*/  SEL R25, RZ, 0x4, P0 ;  /* 0x00000004ff197807 */ /* 0x008fe40000000000 */
[----:B------:R-:W-:Y:S02]  /*1ae50*/  ISETP.GE.AND P0, PT, R129, UR5, PT ;  /* 0x0000000581007c0c */ /* 0x000fe4000bf06270 */
[----:B------:R-:W3:Y:S01]  /*1ae60*/  LDL.LU.64 R128, [R1+0x1f8] ;  /* 0x0001f80001807983 */ /* 0x000ee20000300a00 */
[----:B------:R-:W-:-:S04]  /*1ae70*/  IMAD.WIDE R174, R152, 0x4, R126 ;  /* 0x0000000498ae7825 */ /* 0x000fc800078e027e */
[----:B------:R-:W-:Y:S01]  /*1ae80*/  IMAD.WIDE R126, R152, 0x4, R124 ;  /* 0x00000004987e7825 */ /* 0x000fe200078e027c */
[----:B------:R-:W-:Y:S02]  /*1ae90*/  SEL R70, R70, RZ, P2 ;  /* 0x000000ff46467207 */ /* 0x000fe40001000000 */
[----:B------:R-:W-:Y:S01]  /*1aea0*/  SGXT.U32 R155, R155, 0x1 ;  /* 0x000000019b9b781a */ /* 0x000fe20000000000 */
[----:B------:R-:W-:Y:S01]  /*1aeb0*/  VIADD R240, R240, 0x100000 ;  /* 0x00100000f0f07836 */ /* 0x000fe20000000000 */
[----:B------:R-:W-:Y:S01]  /*1aec0*/  ISETP.NE.U32.AND P4, PT, R70, RZ, PT ;  /* 0x000000ff4600720c */ /* 0x000fe20003f85070 */
[----:B------:R-:W-:Y:S01]  /*1aed0*/  VIADD R70, R239, 0x100000 ;  /* 0x00100000ef467836 */ /* 0x000fe20000000000 */
[----:B------:R-:W-:Y:S01]  /*1aee0*/  LOP3.LUT R155, R155, 0x7a, RZ, 0xfc, !PT ;  /* 0x0000007a9b9b7812 */ /* 0x000fe200078efcff */
[----:B------:R-:W-:Y:S01]  /*1aef0*/  IMAD.WIDE R94, R152, 0x4, R94 ;  /* 0x00000004985e7825 */ /* 0x000fe200078e025e */
[----:B------:R-:W-:Y:S04]  /*1af00*/  LDGSTS.E [R240+-0x79ff8], desc[UR16][R2.64], P5 ;  /* 0x8600800002f07fae */ /* 0x000fe8000a921850 */
[----:B------:R1:W-:Y:S01]  /*1af10*/  LDGSTS.E [R70+-0x80000], desc[UR16][R94.64], P3 ;  /* 0x800000005e467fae */ /* 0x0003e20009921850 */
[----:B------:R-:W-:-:S02]  /*1af20*/  ISETP.GE.AND P3, PT, R155, UR5, PT ;  /* 0x000000059b007c0c */ /* 0x000fc4000bf66270 */
[----:B------:R-:W4:Y:S01]  /*1af30*/  S2R R155, SR_TID.X ;  /* 0x00000000009b7919 */ /* 0x000f220000002100 */
[----:B--2---:R-:W-:Y:S02]  /*1af40*/  IMAD.WIDE R124, R152, 0x4, R102 ;  /* 0x00000004987c7825 */ /* 0x004fe400078e0266 */
[----:B------:R-:W2:Y:S01]  /*1af50*/  LDL.LU.64 R102, [R1+0x270] ;  /* 0x0002700001667983 */ /* 0x000ea20000300a00 */
[----:B----4-:R-:W-:-:S04]  /*1af60*/  SHF.R.U32.HI R155, RZ, 0x6, R155 ;  /* 0x00000006ff9b7819 */ /* 0x010fc8000001169b */
[----:B------:R-:W-:Y:S02]  /*1af70*/  SGXT.U32 R155, R155, 0x1 ;  /* 0x000000019b9b781a */ /* 0x000fe40000000000 */
[----:B------:R-:W-:Y:S02]  /*1af80*/  SEL R71, R71, RZ, P2 ;  /* 0x000000ff47477207 */ /* 0x000fe40001000000 */
[----:B------:R-:W-:Y:S02]  /*1af90*/  LOP3.LUT R155, R155, 0x1c, RZ, 0xfc, !PT ;  /* 0x0000001c9b9b7812 */ /* 0x000fe400078efcff */
[----:B------:R-:W-:Y:S02]  /*1afa0*/  SEL R24, RZ, 0x4, P6 ;  /* 0x00000004ff187807 */ /* 0x000fe40003000000 */
[----:B------:R-:W-:Y:S02]  /*1afb0*/  ISETP.NE.U32.AND P6, PT, R71, RZ, PT ;  /* 0x000000ff4700720c */ /* 0x000fe40003fc5070 */
[----:B------:R-:W-:-:S02]  /*1afc0*/  SEL R71, RZ, 0x4, P3 ;  /* 0x00000004ff477807 */ /* 0x000fc40001800000 */
[----:B------:R-:W-:Y:S02]  /*1afd0*/  ISETP.GE.AND P3, PT, R155, UR5, PT ;  /* 0x000000059b007c0c */ /* 0x000fe4000bf66270 */
[----:B------:R-:W4:Y:S01]  /*1afe0*/  S2R R155, SR_TID.X ;  /* 0x00000000009b7919 */ /* 0x000f220000002100 */
[----:B------:R-:W-:Y:S02]  /*1aff0*/  SEL R24, R24, RZ, P2 ;  /* 0x000000ff18187207 */ /* 0x000fe40001000000 */
[----:B------:R-:W-:Y:S02]  /*1b000*/  SEL R25, R25, RZ, P2 ;  /* 0x000000ff19197207 */ /* 0x000fe40001000000 */
[----:B------:R-:W-:Y:S01]  /*1b010*/  ISETP.NE.U32.AND P5, PT, R24, RZ, PT ;  /* 0x000000ff1800720c */ /* 0x000fe20003fa5070 */
[----:B------:R-:W-:Y:S01]  /*1b020*/  VIADD R24, R239, 0x100000 ;  /* 0x00100000ef187836 */ /* 0x000fe20000000000 */
[----:B-1----:R-:W-:Y:S02]  /*1b030*/  SEL R70, RZ, 0x4, P0 ;  /* 0x00000004ff467807 */ /* 0x002fe40000000000 */
[----:B------:R-:W-:Y:S01]  /*1b040*/  ISETP.NE.U32.AND P0, PT, R25, RZ, PT ;  /* 0x000000ff1900720c */ /* 0x000fe20003f05070 */
[----:B------:R-:W-:Y:S01]  /*1b050*/  VIADD R25, R239, 0x100000 ;  /* 0x00100000ef197836 */ /* 0x000fe20000000000 */
[----:B------:R-:W-:Y:S01]  /*1b060*/  LDGSTS.E [R24+-0x7fff8], desc[UR16][R174.64], P4 ;  /* 0x80008000ae187fae */ /* 0x000fe2000a121850 */
[----:B------:R-:W-:-:S03]  /*1b070*/  SEL R70, R70, RZ, P2 ;  /* 0x000000ff46467207 */ /* 0x000fc60001000000 */
[----:B------:R-:W-:Y:S04]  /*1b080*/  LDGSTS.E [R24+-0x7e000], desc[UR16][R126.64], P1 ;  /* 0x820000007e187fae */ /* 0x000fe80008921850 */
[----:B------:R-:W-:Y:S01]  /*1b090*/  LDGSTS.E [R25+-0x7dff8], desc[UR16][R124.64], P6 ;  /* 0x820080007c197fae */ /* 0x000fe2000b121850 */
[----:B----4-:R-:W-:-:S04]  /*1b0a0*/  SHF.R.U32.HI R169, RZ, 0x6, R155 ;  /* 0x00000006ffa97819 */ /* 0x010fc8000001169b */
[----:B------:R-:W-:-:S04]  /*1b0b0*/  SGXT.U32 R169, R169, 0x1 ;  /* 0x00000001a9a9781a */ /* 0x000fc80000000000 */
[----:B------:R-:W-:-:S04]  /*1b0c0*/  LOP3.LUT R169, R169, 0x1e, RZ, 0xfc, !PT ;  /* 0x0000001ea9a97812 */ /* 0x000fc800078efcff */
[----:B------:R-:W-:Y:S02]  /*1b0d0*/  ISETP.GE.AND P6, PT, R169, UR5, PT ;  /* 0x00000005a9007c0c */ /* 0x000fe4000bfc6270 */
[--C-:B------:R-:W-:Y:S02]  /*1b0e0*/  SHF.R.U32.HI R169, RZ, 0x6, R155.reuse ;  /* 0x00000006ffa97819 */ /* 0x100fe4000001169b */
[----:B------:R-:W-:Y:S02]  /*1b0f0*/  SHF.R.U32.HI R155, RZ, 0x6, R155 ;  /* 0x00000006ff9b7819 */ /* 0x000fe4000001169b */
[----:B------:R-:W-:Y:S02]  /*1b100*/  SEL R71, R71, RZ, P2 ;  /* 0x000000ff47477207 */ /* 0x000fe40001000000 */
[----:B------:R-:W-:Y:S02]  /*1b110*/  ISETP.NE.U32.AND P4, PT, R70, RZ, PT ;  /* 0x000000ff4600720c */ /* 0x000fe40003f85070 */
[----:B------:R-:W-:-:S02]  /*1b120*/  SEL R70, RZ, 0x4, P3 ;  /* 0x00000004ff467807 */ /* 0x000fc40001800000 */
[----:B------:R-:W-:Y:S01]  /*1b130*/  SGXT.U32 R155, R155, 0x1 ;  /* 0x000000019b9b781a */ /* 0x000fe20000000000 */
[----:B------:R-:W-:Y:S01]  /*1b140*/  IMAD.WIDE R166, R152, 0x4, R166 ;  /* 0x0000000498a67825 */ /* 0x000fe200078e02a6 */
[----:B------:R-:W-:-:S03]  /*1b150*/  ISETP.NE.U32.AND P3, PT, R71, RZ, PT ;  /* 0x000000ff4700720c */ /* 0x000fc60003f65070 */
[----:B------:R-:W-:Y:S01]  /*1b160*/  VIADD R71, R239, 0x100000 ;  /* 0x00100000ef477836 */ /* 0x000fe20000000000 */
[----:B------:R-:W-:-:S04]  /*1b170*/  LOP3.LUT R155, R155, 0x3e, RZ, 0xfc, !PT ;  /* 0x0000003e9b9b7812 */ /* 0x000fc800078efcff */
[----:B------:R1:W-:Y:S02]  /*1b180*/  LDGSTS.E [R71+-0x7c000], desc[UR16][R166.64], P5 ;  /* 0x84000000a6477fae */ /* 0x0003e4000a921850 */
[----:B-1----:R-:W-:Y:S02]  /*1b190*/  SEL R71, RZ, 0x4, P6 ;  /* 0x00000004ff477807 */ /* 0x002fe40003000000 */
[----:B------:R-:W-:Y:S02]  /*1b1a0*/  ISETP.GE.AND P6, PT, R155, UR5, PT ;  /* 0x000000059b007c0c */ /* 0x000fe4000bfc6270 */
[----:B------:R-:W1:Y:S01]  /*1b1b0*/  S2R R155, SR_TID.X ;  /* 0x00000000009b7919 */ /* 0x000e620000002100 */
[----:B------:R-:W-:-:S04]  /*1b1c0*/  SGXT.U32 R169, R169, 0x1 ;  /* 0x00000001a9a9781a */ /* 0x000fc80000000000 */
[----:B------:R-:W-:Y:S02]  /*1b1d0*/  LOP3.LUT R169, R169, 0x3c, RZ, 0xfc, !PT ;  /* 0x0000003ca9a97812 */ /* 0x000fe400078efcff */
[----:B------:R-:W-:Y:S02]  /*1b1e0*/  SEL R70, R70, RZ, P2 ;  /* 0x000000ff46467207 */ /* 0x000fe40001000000 */
[----:B------:R-:W-:Y:S02]  /*1b1f0*/  ISETP.GE.AND P5, PT, R169, UR5, PT ;  /* 0x00000005a9007c0c */ /* 0x000fe4000bfa6270 */
[----:B------:R-:W-:Y:S02]  /*1b200*/  SEL R71, R71, RZ, P2 ;  /* 0x000000ff47477207 */ /* 0x000fe40001000000 */
[----:B------:R-:W-:Y:S02]  /*1b210*/  ISETP.NE.U32.AND P1, PT, R70, RZ, PT ;  /* 0x000000ff4600720c */ /* 0x000fe40003f25070 */
[----:B------:R-:W-:-:S02]  /*1b220*/  SEL R70, RZ, 0x4, P5 ;  /* 0x00000004ff467807 */ /* 0x000fc40002800000 */
[----:B------:R-:W-:Y:S02]  /*1b230*/  ISETP.NE.U32.AND P5, PT, R71, RZ, PT ;  /* 0x000000ff4700720c */ /* 0x000fe40003fa5070 */
[----:B------:R-:W-:Y:S02]  /*1b240*/  SEL R71, RZ, 0x4, P6 ;  /* 0x00000004ff477807 */ /* 0x000fe40003000000 */
[----:B-1----:R-:W-:-:S04]  /*1b250*/  SHF.R.U32.HI R155, RZ, 0x6, R155 ;  /* 0x00000006ff9b7819 */ /* 0x002fc8000001169b */
[----:B------:R-:W-:-:S04]  /*1b260*/  SGXT.U32 R155, R155, 0x1 ;  /* 0x000000019b9b781a */ /* 0x000fc80000000000 */
[----:B------:R-:W-:-:S04]  /*1b270*/  LOP3.LUT R155, R155, 0x5c, RZ, 0xfc, !PT ;  /* 0x0000005c9b9b7812 */ /* 0x000fc800078efcff */
[----:B------:R-:W-:Y:S02]  /*1b280*/  ISETP.GE.AND P6, PT, R155, UR5, PT ;  /* 0x000000059b007c0c */ /* 0x000fe4000bfc6270 */
[----:B------:R-:W1:Y:S01]  /*1b290*/  S2R R155, SR_TID.X ;  /* 0x00000000009b7919 */ /* 0x000e620000002100 */
[----:B------:R-:W-:-:S04]  /*1b2a0*/  IMAD.WIDE R168, R152, 0x4, R160 ;  /* 0x0000000498a87825 */ /* 0x000fc800078e02a0 */
[C---:B------:R-:W-:Y:S01]  /*1b2b0*/  IMAD.WIDE R2, R152.reuse, 0x4, R148 ;  /* 0x0000000498027825 */ /* 0x040fe200078e0294 */
[----:B------:R-:W-:Y:S03]  /*1b2c0*/  LDGSTS.E [R24+-0x7bff8], desc[UR16][R168.64], P0 ;  /* 0x84008000a8187fae */ /* 0x000fe60008121850 */
[----:B------:R-:W-:Y:S01]  /*1b2d0*/  VIADD R239, R239, 0x100000 ;  /* 0x00100000efef7836 */ /* 0x000fe20000000000 */
[----:B------:R3:W-:Y:S04]  /*1b2e0*/  STL.64 [R1+0x18], R2 ;  /* 0x0000180201007387 */ /* 0x0007e80000100a00 */
[----:B------:R3:W-:Y:S02]  /*1b2f0*/  LDGSTS.E [R25+-0x7a000], desc[UR16][R2.64], P4 ;  /* 0x8600000002197fae */ /* 0x0007e4000a121850 */
[----:B---3--:R-:W-:-:S05]  /*1b300*/  IMAD.WIDE R2, R152, 0x4, R128 ;  /* 0x0000000498027825 */ /* 0x008fca00078e0280 */
[----:B------:R-:W-:Y:S01]  /*1b310*/  LDGSTS.E [R239+-0x79ff8], desc[UR16][R2.64], P3 ;  /* 0x8600800002ef7fae */ /* 0x000fe20009921850 */
[----:B-1----:R-:W-:-:S04]  /*1b320*/  SHF.R.U32.HI R171, RZ, 0x6, R155 ;  /* 0x00000006ffab7819 */ /* 0x002fc8000001169b */
[----:B------:R-:W-:-:S04]  /*1b330*/  SGXT.U32 R171, R171, 0x1 ;  /* 0x00000001abab781a */ /* 0x000fc80000000000 */
[----:B------:R-:W-:Y:S02]  /*1b340*/  LOP3.LUT R171, R171, 0x7c, RZ, 0xfc, !PT ;  /* 0x0000007cabab7812 */ /* 0x000fe400078efcff */
[--C-:B------:R-:W-:Y:S02]  /*1b350*/  SHF.R.U32.HI R161, RZ, 0x6, R155.reuse ;  /* 0x00000006ffa17819 */ /* 0x100fe4000001169b */
[----:B------:R-:W-:Y:S02]  /*1b360*/  ISETP.GE.AND P3, PT, R171, UR5, PT ;  /* 0x00000005ab007c0c */ /* 0x000fe4000bf66270 */
[----:B------:R-:W-:Y:S02]  /*1b370*/  SHF.R.U32.HI R171, RZ, 0x6, R155 ;  /* 0x00000006ffab7819 */ /* 0x000fe4000001169b */
[----:B------:R-:W-:Y:S02]  /*1b380*/  SGXT.U32 R161, R161, 0x1 ;  /* 0x00000001a1a1781a */ /* 0x000fe40000000000 */
[----:B------:R-:W-:-:S02]  /*1b390*/  SGXT.U32 R171, R171, 0x1 ;  /* 0x00000001abab781a */ /* 0x000fc40000000000 */
[----:B------:R-:W-:Y:S02]  /*1b3a0*/  SEL R70, R70, RZ, P2 ;  /* 0x000000ff46467207 */ /* 0x000fe40001000000 */
[----:B------:R-:W-:Y:S02]  /*1b3b0*/  LOP3.LUT R161, R161, 0x5e, RZ, 0xfc, !PT ;  /* 0x0000005ea1a17812 */ /* 0x000fe400078efcff */
[----:B------:R-:W-:Y:S01]  /*1b3c0*/  LOP3.LUT R171, R171, 0x7e, RZ, 0xfc, !PT ;  /* 0x0000007eabab7812 */ /* 0x000fe200078efcff */
[----:B------:R1:W-:Y:S01]  /*1b3d0*/  STL.64 [R1+0x38], R2 ;  /* 0x0000380201007387 */ /* 0x0003e20000100a00 */
[----:B------:R-:W-:Y:S02]  /*1b3e0*/  ISETP.NE.U32.AND P0, PT, R70, RZ, PT ;  /* 0x000000ff4600720c */ /* 0x000fe40003f05070 */
[----:B------:R-:W-:Y:S02]  /*1b3f0*/  SEL R25, RZ, 0x4, P6 ;  /* 0x00000004ff197807 */ /* 0x000fe40003000000 */
[----:B------:R-:W-:-:S02]  /*1b400*/  ISETP.GE.AND P6, PT, R161, UR5, PT ;  /* 0x00000005a1007c0c */ /* 0x000fc4000bfc6270 */
[----:B------:R-:W-:Y:S02]  /*1b410*/  SEL R70, RZ, 0x4, P3 ;  /* 0x00000004ff467807 */ /* 0x000fe40001800000 */
[----:B------:R-:W-:Y:S01]  /*1b420*/  ISETP.GE.AND P3, PT, R171, UR5, PT ;  /* 0x00000005ab007c0c */ /* 0x000fe2000bf66270 */
[----:B--2---:R-:W-:Y:S02]  /*1b430*/  IMAD.WIDE R148, R152, 0x4, R102 ;  /* 0x0000000498947825 */ /* 0x004fe400078e0266 */
[----:B------:R-:W2:Y:S04]  /*1b440*/  LDL.LU.64 R102, [R1+0x278] ;  /* 0x0002780001667983 */ /* 0x000ea80000300a00 */
[----:B------:R-:W3:Y:S04]  /*1b450*/  LDL.LU.64 R128, [R1+0x1c8] ;  /* 0x0001c80001807983 */ /* 0x000ee80000300a00 */
[----:B------:R-:W4:Y:S04]  /*1b460*/  LDL.LU.64 R160, [R1+0x1b8] ;  /* 0x0001b80001a07983 */ /* 0x000f280000300a00 */
[----:B------:R-:W4:Y:S04]  /*1b470*/  LDL.LU.64 R170, [R1+0x1a8] ;  /* 0x0001a80001aa7983 */ /* 0x000f280000300a00 */
[----:B------:R-:W4:Y:S04]  /*1b480*/  LDL.LU.64 R172, [R1+0x1a0] ;  /* 0x0001a00001ac7983 */ /* 0x000f280000300a00 */
[----:B------:R-:W4:Y:S04]  /*1b490*/  LDL.LU.64 R18, [R1+0x190] ;  /* 0x0001900001127983 */ /* 0x000f280000300a00 */
[----:B------:R-:W1:Y:S04]  /*1b4a0*/  LDL.LU.64 R100, [R1+0x280] ;  /* 0x0002800001647983 */ /* 0x000e680000300a00 */
[----:B------:R-:W4:Y:S04]  /*1b4b0*/  LDL.LU.64 R16, [R1+0x288] ;  /* 0x0002880001107983 */ /* 0x000f280000300a00 */
[----:B------:R-:W4:Y:S04]  /*1b4c0*/  LDL.LU.64 R98, [R1+0x118] ;  /* 0x0001180001627983 */ /* 0x000f280000300a00 */
[----:B------:R-:W4:Y:S04]  /*1b4d0*/  LDL.LU.64 R224, [R1+0xa0] ;  /* 0x0000a00001e07983 */ /* 0x000f280000300a00 */
[----:B------:R-:W4:Y:S04]  /*1b4e0*/  LDL.LU.64 R234, [R1+0x98] ;  /* 0x0000980001ea7983 */ /* 0x000f280000300a00 */
[----:B------:R-:W4:Y:S01]  /*1b4f0*/  LDL.LU.64 R236, [R1+0x10] ;  /* 0x0000100001ec7983 */ /* 0x000f220000300a00 */
[----:B------:R-:W-:Y:S01]  /*1b500*/  VIADD R24, R238, 0x100000 ;  /* 0x00100000ee187836 */ /* 0x000fe20000000000 */
[----:B------:R-:W-:-:S02]  /*1b510*/  SEL R71, R71, RZ, P2 ;  /* 0x000000ff47477207 */ /* 0x000fc40001000000 */
[----:B------:R-:W-:Y:S02]  /*1b520*/  LOP3.LUT R155, R155, 0x7f, RZ, 0xc0, !PT ;  /* 0x0000007f9b9b7812 */ /* 0x000fe400078ec0ff */
[----:B------:R-:W-:Y:S01]  /*1b530*/  SEL R25, R25, RZ, P2 ;  /* 0x000000ff19197207 */ /* 0x000fe20001000000 */
[----:B------:R2:W-:Y:S01]  /*1b540*/  LDGSTS.E [R24+-0x80000], desc[UR16][R148.64], P1 ;  /* 0x8000000094187fae */ /* 0x0005e20008921850 */
[----:B------:R-:W-:Y:S02]  /*1b550*/  ISETP.NE.U32.AND P4, PT, R71, RZ, PT ;  /* 0x000000ff4700720c */ /* 0x000fe40003f85070 */
[----:B------:R-:W-:Y:S02]  /*1b560*/  ISETP.NE.U32.AND P1, PT, R25, RZ, PT ;  /* 0x000000ff1900720c */ /* 0x000fe40003f25070 */
[----:B------:R-:W-:Y:S02]  /*1b570*/  SEL R71, RZ, 0x4, P3 ;  /* 0x00000004ff477807 */ /* 0x000fe40001800000 */
[----:B--2---:R-:W-:-:S02]  /*1b580*/  SEL R24, RZ, 0x4, P6 ;  /* 0x00000004ff187807 */ /* 0x004fc40003000000 */
[----:B------:R-:W-:Y:S02]  /*1b590*/  ISETP.GE.AND P6, PT, R155, UR5, PT ;  /* 0x000000059b007c0c */ /* 0x000fe4000bfc6270 */
[----:B------:R-:W-:Y:S02]  /*1b5a0*/  SEL R25, R24, RZ, P2 ;  /* 0x000000ff18197207 */ /* 0x000fe40001000000 */
[----:B------:R-:W-:Y:S02]  /*1b5b0*/  SEL R24, R70, RZ, P2 ;  /* 0x000000ff46187207 */ /* 0x000fe40001000000 */
[----:B------:R-:W-:Y:S02]  /*1b5c0*/  SEL R72, RZ, 0x4, P6 ;  /* 0x00000004ff487807 */ /* 0x000fe40003000000 */
[----:B------:R-:W-:Y:S02]  /*1b5d0*/  SEL R71, R71, RZ, P2 ;  /* 0x000000ff47477207 */ /* 0x000fe40001000000 */
[----:B------:R-:W-:-:S02]  /*1b5e0*/  ISETP.NE.U32.AND P3, PT, R25, RZ, PT ;  /* 0x000000ff1900720c */ /* 0x000fc40003f65070 */
[----:B------:R-:W-:Y:S02]  /*1b5f0*/  ISETP.NE.U32.AND P6, PT, R24, RZ, PT ;  /* 0x000000ff1800720c */ /* 0x000fe40003fc5070 */
[----:B------:R-:W-:Y:S01]  /*1b600*/  SEL R72, R72, RZ, P2 ;  /* 0x000000ff48487207 */ /* 0x000fe20001000000 */
[C---:B------:R-:W-:Y:S01]  /*1b610*/  VIADD R24, R238.reuse, 0x100000 ;  /* 0x00100000ee187836 */ /* 0x040fe20000000000 */
[----:B------:R-:W-:Y:S01]  /*1b620*/  ISETP.NE.U32.AND P2, PT, R71, RZ, PT ;  /* 0x000000ff4700720c */ /* 0x000fe20003f45070 */
[C---:B------:R-:W-:Y:S02]  /*1b630*/  VIADD R25, R238.reuse, 0x100000 ;  /* 0x00100000ee197836 */ /* 0x040fe40000000000 */
[C---:B------:R-:W-:Y:S02]  /*1b640*/  VIADD R70, R238.reuse, 0x100000 ;  /* 0x00100000ee467836 */ /* 0x040fe40000000000 */
[----:B------:R-:W-:Y:S02]  /*1b650*/  VIADD R238, R238, 0x100000 ;  /* 0x00100000eeee7836 */ /* 0x000fe40000000000 */
[----:B------:R-:W-:-:S04]  /*1b660*/  IMAD.WIDE R102, R152, 0x4, R102 ;  /* 0x0000000498667825 */ /* 0x000fc800078e0266 */
[C---:B---3--:R-:W-:Y:S01]  /*1b670*/  IMAD.WIDE R128, R152.reuse, 0x4, R128 ;  /* 0x0000000498807825 */ /* 0x048fe200078e0280 */
[----:B------:R-:W-:Y:S03]  /*1b680*/  LDGSTS.E [R24+-0x7fff8], desc[UR16][R102.64], P5 ;  /* 0x8000800066187fae */ /* 0x000fe6000a921850 */
[C---:B----4-:R-:W-:Y:S01]  /*1b690*/  IMAD.WIDE R160, R152.reuse, 0x4, R160 ;  /* 0x0000000498a07825 */ /* 0x050fe200078e02a0 */
[----:B------:R-:W-:Y:S03]  /*1b6a0*/  LDGSTS.E [R25+-0x7e000], desc[UR16][R128.64], P0 ;  /* 0x8200000080197fae */ /* 0x000fe60008121850 */
[C---:B------:R-:W-:Y:S01]  /*1b6b0*/  IMAD.WIDE R170, R152.reuse, 0x4, R170 ;  /* 0x0000000498aa7825 */ /* 0x040fe200078e02aa */
[----:B------:R-:W-:Y:S03]  /*1b6c0*/  LDGSTS.E [R70+-0x7dff8], desc[UR16][R160.64], P4 ;  /* 0x82008000a0467fae */ /* 0x000fe6000a121850 */
[C---:B------:R-:W-:Y:S01]  /*1b6d0*/  IMAD.WIDE R172, R152.reuse, 0x4, R172 ;  /* 0x0000000498ac7825 */ /* 0x040fe200078e02ac */
[----:B------:R-:W-:Y:S03]  /*1b6e0*/  LDGSTS.E [R70+-0x7c000], desc[UR16][R170.64], P1 ;  /* 0x84000000aa467fae */ /* 0x000fe60008921850 */
[C---:B------:R-:W-:Y:S01]  /*1b6f0*/  IMAD.WIDE R4, R152.reuse, 0x4, R18 ;  /* 0x0000000498047825 */ /* 0x040fe200078e0212 */
[----:B------:R-:W-:Y:S03]  /*1b700*/  LDGSTS.E [R25+-0x7bff8], desc[UR16][R172.64], P3 ;  /* 0x84008000ac197fae */ /* 0x000fe60009921850 */
[----:B-1----:R-:W-:Y:S01]  /*1b710*/  IMAD.WIDE R2, R152, 0x4, R100 ;  /* 0x0000000498027825 */ /* 0x002fe200078e0264 */
[----:B------:R1:W-:Y:S03]  /*1b720*/  STL.64 [R1+0x48], R4 ;  /* 0x0000480401007387 */ /* 0x0003e60000100a00 */
[C---:B------:R-:W-:Y:S01]  /*1b730*/  IMAD.WIDE R16, R154.reuse, 0x4, R16 ;  /* 0x000000049a107825 */ /* 0x040fe200078e0210 */
[----:B------:R2:W-:Y:S03]  /*1b740*/  STL.64 [R1+0x50], R2 ;  /* 0x0000500201007387 */ /* 0x0005e60000100a00 */
[C---:B------:R-:W-:Y:S01]  /*1b750*/  IMAD.WIDE R98, R154.reuse, 0x4, R98 ;  /* 0x000000049a627825 */ /* 0x040fe200078e0262 */
[----:B------:R3:W-:Y:S03]  /*1b760*/  STL.64 [R1+0x60], R16 ;  /* 0x0000601001007387 */ /* 0x0007e60000100a00 */
[C---:B------:R-:W-:Y:S01]  /*1b770*/  IMAD.WIDE R224, R154.reuse, 0x4, R224 ;  /* 0x000000049ae07825 */ /* 0x040fe200078e02e0 */
[----:B------:R4:W-:Y:S03]  /*1b780*/  STL.64 [R1+0xa8], R98 ;  /* 0x0000a86201007387 */ /* 0x0009e60000100a00 */
[C---:B------:R-:W-:Y:S01]  /*1b790*/  IMAD.WIDE R234, R154.reuse, 0x4, R234 ;  /* 0x000000049aea7825 */ /* 0x040fe200078e02ea */
[----:B------:R-:W4:Y:S03]  /*1b7a0*/  LDL.LU.64 R18, [R1+0x178] ;  /* 0x0001780001127983 */ /* 0x000f260000300a00 */
[----:B------:R-:W-:Y:S01]  /*1b7b0*/  IMAD.WIDE R240, R154, 0x4, R236 ;  /* 0x000000049af07825 */ /* 0x000fe200078e02ec */
[----:B------:R4:W-:Y:S04]  /*1b7c0*/  STL.64 [R1+0xe8], R224 ;  /* 0x0000e8e001007387 */ /* 0x0009e80000100a00 */
[----:B------:R-:W4:Y:S04]  /*1b7d0*/  LDL.LU.64 R100, [R1+0x148] ;  /* 0x0001480001647983 */ /* 0x000f280000300a00 */
[----:B------:R4:W-:Y:S04]  /*1b7e0*/  STL.64 [R1+0x128], R234 ;  /* 0x000128ea01007387 */ /* 0x0009e80000100a00 */
[----:B------:R-:W4:Y:S04]  /*1b7f0*/  LDL.LU.64 R236, [R1+0xb8] ;  /* 0x0000b80001ec7983 */ /* 0x000f280000300a00 */
[----:B------:R-:W-:Y:S04]  /*1b800*/  STL.64 [R1+0x168], R240 ;  /* 0x000168f001007387 */ /* 0x000fe80000100a00 */
[----:B------:R-:W4:Y:S04]  /*1b810*/  LDL.64 R156, [R1+0xf8] ;  /* 0x0000f800019c7983 */ /* 0x000f280000100a00 */
[----:B------:R-:W-:Y:S04]  /*1b820*/  LDGSTS.E [R24+-0x7a000], desc[UR16][R4.64], P6 ;  /* 0x8600000004187fae */ /* 0x000fe8000b121850 */
[----:B------:R3:W-:Y:S01]  /*1b830*/  LDGSTS.E [R238+-0x79ff8], desc[UR16][R2.64], P2 ;  /* 0x8600800002ee7fae */ /* 0x0007e20009121850 */
[----:B------:R-:W-:Y:S01]  /*1b840*/  ISETP.NE.U32.AND P5, PT, R72, RZ, PT ;  /* 0x000000ff4800720c */ /* 0x000fe20003fa5070 */
[----:B------:R-:W-:-:S02]  /*1b850*/  IMAD.WIDE R228, R154, 0x4, R228 ;  /* 0x000000049ae47825 */ /* 0x000fc400078e02e4 */
[----:B------:R-:W0:Y:S04]  /*1b860*/  LDGDEPBAR ;  /* 0x00000000000079af */ /* 0x000e280000000000 */
[----:B-1----:R-:W4:Y:S04]  /*1b870*/  LDL.LU.64 R4, [R1+0x90] ;  /* 0x0000900001047983 */ /* 0x002f280000300a00 */
[----:B--2---:R-:W2:Y:S01]  /*1b880*/  LDL.LU.64 R2, [R1+0x20] ;  /* 0x0000200001027983 */ /* 0x004ea20000300a00 */
[----:B---3--:R-:W-:-:S03]  /*1b890*/  IMAD.WIDE R238, R154, 0x4, R248 ;  /* 0x000000049aee7825 */ /* 0x008fc600078e02f8 */
[----:B------:R-:W-:Y:S01]  /*1b8a0*/  LDGSTS.E [R150+0x40000], desc[UR16][R16.64], P5 ;  /* 0x4000000010967fae */ /* 0x000fe2000a921850 */
        /* <DEDUP_REMOVED lines=10> */
[----:B------:R-:W-:Y:S03]  /*1b950*/  STL.64 [R1+0x2a8], R96 ;  /* 0x0002a86001007387 */ /* 0x000fe60000100a00 */
[C---:B------:R-:W-:Y:S01]  /*1b960*/  IMAD.WIDE R216, R154.reuse, 0x4, R46 ;  /* 0x000000049ad87825 */ /* 0x040fe200078e022e */
[----:B------:R-:W-:Y:S03]  /*1b970*/  STL.64 [R1+0x2e8], R14 ;  /* 0x0002e80e01007387 */ /* 0x000fe60000100a00 */
[C---:B------:R-:W-:Y:S01]  /*1b980*/  IMAD.WIDE R214, R154.reuse, 0x4, R58 ;  /* 0x000000049ad67825 */ /* 0x040fe200078e023a */
[----:B------:R-:W-:Y:S03]  /*1b990*/  STL.64 [R1+0x328], R220 ;  /* 0x000328dc01007387 */ /* 0x000fe60000100a00 */
[C---:B------:R-:W-:Y:S01]  /*1b9a0*/  IMAD.WIDE R198, R154.reuse, 0x4, R198 ;  /* 0x000000049ac67825 */ /* 0x040fe200078e02c6 */
[----:B------:R-:W-:Y:S04]  /*1b9b0*/  STL.64 [R1+0x368], R218 ;  /* 0x000368da01007387 */ /* 0x000fe80000100a00 */
[----:B------:R3:W-:Y:S04]  /*1b9c0*/  STL.64 [R1+0x3a8], R216 ;  /* 0x0003a8d801007387 */ /* 0x0007e80000100a00 */
[----:B------:R-:W2:Y:S04]  /*1b9d0*/  LDL.LU.64 R16, [R1+0x6e0] ;  /* 0x0006e00001107983 */ /* 0x000ea80000300a00 */
[----:B------:R2:W-:Y:S04]  /*1b9e0*/  STL.64 [R1+0x3c8], R214 ;  /* 0x0003c8d601007387 */ /* 0x0005e80000100a00 */
[----:B------:R-:W-:Y:S04]  /*1b9f0*/  LDGSTS.E [R150+0x40400], desc[UR16][R98.64], P5 ;  /* 0x4040000062967fae */ /* 0x000fe8000a921850 */
[----:B------:R-:W-:Y:S04]  /*1ba00*/  LDGSTS.E [R150+0x40800], desc[UR16][R224.64], P5 ;  /* 0x40800000e0967fae */ /* 0x000fe8000a921850 */
[----:B------:R-:W-:Y:S04]  /*1ba10*/  LDGSTS.E [R150+0x40c00], desc[UR16][R234.64], P5 ;  /* 0x40c00000ea967fae */ /* 0x000fe8000a921850 */
[----:B----4-:R-:W4:Y:S04]  /*1ba20*/  LDL.LU.64 R98, [R1+0x6d8] ;  /* 0x0006d80001627983 */ /* 0x010f280000300a00 */
[----:B------:R2:W-:Y:S04]  /*1ba30*/  STL.64 [R1+0x3d8], R198 ;  /* 0x0003d8c601007387 */ /* 0x0005e80000100a00 */
[----:B------:R-:W4:Y:S04]  /*1ba40*/  LDL.LU.64 R224, [R1+0x6d0] ;  /* 0x0006d00001e07983 */ /* 0x000f280000300a00 */
[----:B------:R-:W4:Y:S04]  /*1ba50*/  LDL.LU.64 R234, [R1+0x6c8] ;  /* 0x0006c80001ea7983 */ /* 0x000f280000300a00 */
[----:B------:R3:W-:Y:S04]  /*1ba60*/  LDGSTS.E [R150+0x41000], desc[UR16][R240.64], P5 ;  /* 0x41000000f0967fae */ /* 0x0007e8000a921850 */
[----:B------:R2:W-:Y:S04]  /*1ba70*/  LDGSTS.E [R150+0x41400], desc[UR16][R238.64], P5 ;  /* 0x41400000ee967fae */ /* 0x0005e8000a921850 */
[----:B------:R-:W-:Y:S04]  /*1ba80*/  LDGSTS.E [R150+0x41800], desc[UR16][R228.64], P5 ;  /* 0x41800000e4967fae */ /* 0x000fe8000a921850 */
[----:B------:R2:W-:Y:S04]  /*1ba90*/  LDGSTS.E [R150+0x41c00], desc[UR16][R226.64], P5 ;  /* 0x41c00000e2967fae */ /* 0x0005e8000a921850 */
[----:B------:R-:W-:Y:S04]  /*1baa0*/  LDGSTS.E [R150+0x42000], desc[UR16][R222.64], P5 ;  /* 0x42000000de967fae */ /* 0x000fe8000a921850 */
[----:B------:R-:W-:Y:S04]  /*1bab0*/  LDGSTS.E [R150+0x42400], desc[UR16][R96.64], P5 ;  /* 0x4240000060967fae */ /* 0x000fe8000a921850 */
[----:B------:R-:W-:Y:S04]  /*1bac0*/  LDGSTS.E [R150+0x42800], desc[UR16][R14.64], P5 ;  /* 0x428000000e967fae */ /* 0x000fe8000a921850 */
[----:B------:R2:W-:Y:S04]  /*1bad0*/  LDGSTS.E [R150+0x42c00], desc[UR16][R220.64], P5 ;  /* 0x42c00000dc967fae */ /* 0x0005e8000a921850 */
[----:B------:R2:W-:Y:S04]  /*1bae0*/  LDGSTS.E [R150+0x43000], desc[UR16][R218.64], P5 ;  /* 0x43000000da967fae */ /* 0x0005e8000a921850 */
[----:B------:R-:W-:Y:S04]  /*1baf0*/  LDGSTS.E [R150+0x43400], desc[UR16][R216.64], P5 ;  /* 0x43400000d8967fae */ /* 0x000fe8000a921850 */
[----:B------:R-:W-:Y:S01]  /*1bb00*/  LDGSTS.E [R150+0x43800], desc[UR16][R214.64], P5 ;  /* 0x43800000d6967fae */ /* 0x000fe2000a921850 */
[----:B------:R-:W-:-:S03]  /*1bb10*/  IMAD.WIDE R18, R154, 0x4, R18 ;  /* 0x000000049a127825 */ /* 0x000fc600078e0212 */
[----:B------:R2:W-:Y:S01]  /*1bb20*/  LDGSTS.E [R150+0x43c00], desc[UR16][R198.64], P5 ;  /* 0x43c00000c6967fae */ /* 0x0005e2000a921850 */
[----:B------:R-:W-:-:S03]  /*1bb30*/  IMAD.WIDE R100, R154, 0x4, R100 ;  /* 0x000000049a647825 */ /* 0x000fc600078e0264 */
[----:B------:R4:W-:Y:S01]  /*1bb40*/  STL.64 [R1+0x10], R18 ;  /* 0x0000101201007387 */ /* 0x0009e20000100a00 */
[----:B------:R-:W-:-:S03]  /*1bb50*/  IMAD.WIDE R236, R154, 0x4, R236 ;  /* 0x000000049aec7825 */ /* 0x000fc600078e02ec */
[----:B------:R4:W-:Y:S04]  /*1bb60*/  STL.64 [R1+0x78], R100 ;  /* 0x0000786401007387 */ /* 0x0009e80000100a00 */
[----:B------:R4:W-:Y:S01]  /*1bb70*/  STL.64 [R1+0xb8], R236 ;  /* 0x0000b8ec01007387 */ /* 0x0009e20000100a00 */
[----:B------:R-:W-:-:S03]  /*1bb80*/  IMAD.WIDE R248, R154, 0x4, R156 ;  /* 0x000000049af87825 */ /* 0x000fc600078e029c */
[----:B-1----:R-:W4:Y:S04]  /*1bb90*/  LDL.LU.64 R222, [R1+0x300] ;  /* 0x0003000001de7983 */ /* 0x002f280000300a00 */
[----:B------:R-:W-:Y:S04]  /*1bba0*/  STL.64 [R1+0x108], R248 ;  /* 0x000108f801007387 */ /* 0x000fe80000100a00 */
[----:B---3--:R-:W3:Y:S01]  /*1bbb0*/  LDL.LU.64 R216, [R1+0x2d0] ;  /* 0x0002d00001d87983 */ /* 0x008ee20000300a00 */
[----:B------:R-:W-:-:S03]  /*1bbc0*/  IMAD.WIDE R240, R154, 0x4, R4 ;  /* 0x000000049af07825 */ /* 0x000fc600078e0204 */
[----:B------:R-:W-:Y:S01]  /*1bbd0*/  LDGSTS.E [R11+0x40080], desc[UR16][R18.64], P5 ;  /* 0x40080000120b7fae */ /* 0x000fe2000a921850 */
[----:B--2---:R-:W-:-:S03]  /*1bbe0*/  IMAD.WIDE R238, R154, 0x4, R2 ;  /* 0x000000049aee7825 */ /* 0x004fc600078e0202 */
[----:B------:R1:W-:Y:S04]  /*1bbf0*/  STL.64 [R1+0x148], R240 ;  /* 0x000148f001007387 */ /* 0x0003e80000100a00 */
[----:B------:R-:W2:Y:S04]  /*1bc00*/  LDL.LU.64 R214, [R1+0x2b0] ;  /* 0x0002b00001d67983 */ /* 0x000ea80000300a00 */
[----:B------:R2:W-:Y:S04]  /*1bc10*/  STL.64 [R1+0x178], R238 ;  /* 0x000178ee01007387 */ /* 0x0005e80000100a00 */
[----:B------:R-:W2:Y:S04]  /*1bc20*/  LDL.LU.64 R156, [R1+0x290] ;  /* 0x00029000019c7983 */ /* 0x000ea80000300a00 */
[----:B------:R-:W2:Y:S04]  /*1bc30*/  LDL.LU.64 R4, [R1+0x120] ;  /* 0x0001200001047983 */ /* 0x000ea80000300a00 */
[----:B------:R-:W2:Y:S01]  /*1bc40*/  LDL.LU.64 R2, [R1+0x110] ;  /* 0x0001100001027983 */ /* 0x000ea20000300a00 */
[----:B------:R-:W-:-:S03]  /*1bc50*/  IMAD.WIDE R226, R154, 0x4, R82 ;  /* 0x000000049ae27825 */ /* 0x000fc600078e0252 */
[----:B------:R-:W-:Y:S01]  /*1bc60*/  LDGSTS.E [R11+0x40480], desc[UR16][R100.64], P5 ;  /* 0x40480000640b7fae */ /* 0x000fe2000a921850 */
[----:B------:R-:W-:-:S03]  /*1bc70*/  IMAD.WIDE R220, R154, 0x4, R28 ;  /* 0x000000049adc7825 */ /* 0x000fc600078e021c */
[----:B------:R-:W-:Y:S01]  /*1bc80*/  LDGSTS.E [R11+0x40880], desc[UR16][R236.64], P5 ;  /* 0x40880000ec0b7fae */ /* 0x000fe2000a921850 */
[----:B------:R-:W-:-:S03]  /*1bc90*/  IMAD.WIDE R218, R154, 0x4, R38 ;  /* 0x000000049ada7825 */ /* 0x000fc600078e0226 */
[----:B------:R-:W-:Y:S01]  /*1bca0*/  LDGSTS.E [R11+0x40c80], desc[UR16][R248.64], P5 ;  /* 0x40c80000f80b7fae */ /* 0x000fe2000a921850 */
[----:B------:R-:W-:-:S03]  /*1bcb0*/  IMAD.WIDE R198, R154, 0x4, R48 ;  /* 0x000000049ac67825 */ /* 0x000fc600078e0230 */
[----:B------:R1:W-:Y:S01]  /*1bcc0*/  LDGSTS.E [R11+0x41080], desc[UR16][R240.64], P5 ;  /* 0x41080000f00b7fae */ /* 0x0003e2000a921850 */
[----:B------:R-:W-:-:S03]  /*1bcd0*/  IMAD.WIDE R96, R154, 0x4, R60 ;  /* 0x000000049a607825 */ /* 0x000fc600078e023c */
[----:B------:R2:W-:Y:S01]  /*1bce0*/  LDGSTS.E [R11+0x41480], desc[UR16][R238.64], P5 ;  /* 0x41480000ee0b7fae */ /* 0x0005e2000a921850 */
[----:B------:R-:W-:-:S04]  /*1bcf0*/  IMAD.WIDE R16, R154, 0x4, R16 ;  /* 0x000000049a107825 */ /* 0x000fc800078e0210 */
[----:B------:R-:W-:-:S04]  /*1bd00*/  IMAD.WIDE R14, R154, 0x4, R200 ;  /* 0x000000049a0e7825 */ /* 0x000fc800078e02c8 */
[----:B----4-:R-:W-:-:S04]  /*1bd10*/  IMAD.WIDE R98, R154, 0x4, R98 ;  /* 0x000000049a627825 */ /* 0x010fc800078e0262 */
[----:B------:R-:W-:-:S04]  /*1bd20*/  IMAD.WIDE R224, R154, 0x4, R224 ;  /* 0x000000049ae07825 */ /* 0x000fc800078e02e0 */
[----:B------:R-:W-:-:S05]  /*1bd30*/  IMAD.WIDE R228, R154, 0x4, R234 ;  /* 0x000000049ae47825 */ /* 0x000fca00078e02ea */
[----:B------:R-:W-:Y:S04]  /*1bd40*/  STL.64 [R1+0x1b8], R228 ;  /* 0x0001b8e401007387 */ /* 0x000fe80000100a00 */
[----:B------:R-:W-:Y:S04]  /*1bd50*/  STL.64 [R1+0x1f8], R224 ;  /* 0x0001f8e001007387 */ /* 0x000fe80000100a00 */
[----:B------:R-:W-:Y:S04]  /*1bd60*/  STL.64 [R1+0x238], R226 ;  /* 0x000238e201007387 */ /* 0x000fe80000100a00 */
[----:B------:R-:W-:Y:S04]  /*1bd70*/  STL.64 [R1+0x278], R98 ;  /* 0x0002786201007387 */ /* 0x000fe80000100a00 */
[----:B------:R-:W-:Y:S04]  /*1bd80*/  STL.64 [R1+0x2b8], R16 ;  /* 0x0002b81001007387 */ /* 0x000fe80000100a00 */
[----:B------:R-:W-:Y:S04]  /*1bd90*/  STL.64 [R1+0x2f8], R220 ;  /* 0x0002f8dc01007387 */ /* 0x000fe80000100a00 */
[----:B------:R4:W-:Y:S04]  /*1bda0*/  STL.64 [R1+0x338], R218 ;  /* 0x000338da01007387 */ /* 0x0009e80000100a00 */
[----:B------:R-:W4:Y:S04]  /*1bdb0*/  LDL.LU.64 R18, [R1+0x6c0] ;  /* 0x0006c00001127983 */ /* 0x000f280000300a00 */
[----:B------:R4:W-:Y:S04]  /*1bdc0*/  STL.64 [R1+0x378], R198 ;  /* 0x000378c601007387 */ /* 0x0009e80000100a00 */
[----:B------:R-:W4:Y:S04]  /*1bdd0*/  LDL.LU.64 R100, [R1+0x6b8] ;  /* 0x0006b80001647983 */ /* 0x000f280000300a00 */
[----:B------:R4:W-:Y:S04]  /*1bde0*/  STL.64 [R1+0x3b8], R96 ;  /* 0x0003b86001007387 */ /* 0x0009e80000100a00 */
[----:B------:R-:W4:Y:S04]  /*1bdf0*/  LDL.LU.64 R236, [R1+0x6b0] ;  /* 0x0006b00001ec7983 */ /* 0x000f280000300a00 */
[----:B------:R4:W-:Y:S04]  /*1be00*/  LDGSTS.E [R11+0x41880], desc[UR16][R228.64], P5 ;  /* 0x41880000e40b7fae */ /* 0x0009e8000a921850 */
[----:B------:R-:W-:Y:S04]  /*1be10*/  LDGSTS.E [R11+0x41c80], desc[UR16][R224.64], P5 ;  /* 0x41c80000e00b7fae */ /* 0x000fe8000a921850 */
[----:B------:R4:W-:Y:S04]  /*1be20*/  LDGSTS.E [R11+0x42080], desc[UR16][R226.64], P5 ;  /* 0x42080000e20b7fae */ /* 0x0009e8000a921850 */
[----:B------:R-:W-:Y:S04]  /*1be30*/  LDGSTS.E [R11+0x42480], desc[UR16][R98.64], P5 ;  /* 0x42480000620b7fae */ /* 0x000fe8000a921850 */
[----:B------:R4:W-:Y:S04]  /*1be40*/  STL.64 [R1+0x3d0], R14 ;  /* 0x0003d00e01007387 */ /* 0x0009e80000100a00 */
[----:B------:R-:W-:Y:S04]  /*1be50*/  LDGSTS.E [R11+0x42880], desc[UR16][R16.64], P5 ;  /* 0x42880000100b7fae */ /* 0x000fe8000a921850 */
[----:B------:R4:W-:Y:S04]  /*1be60*/  LDGSTS.E [R11+0x42c80], desc[UR16][R220.64], P5 ;  /* 0x42c80000dc0b7fae */ /* 0x0009e8000a921850 */
[----:B------:R-:W-:Y:S01]  /*1be70*/  LDGSTS.E [R11+0x43080], desc[UR16][R218.64], P5 ;  /* 0x43080000da0b7fae */ /* 0x000fe2000a921850 */
[----:B-1----:R-:W-:-:S03]  /*1be80*/  IMAD.WIDE R240, R154, 0x4, R222 ;  /* 0x000000049af07825 */ /* 0x002fc600078e02de */
[----:B------:R1:W-:Y:S01]  /*1be90*/  LDGSTS.E [R11+0x43480], desc[UR16][R198.64], P5 ;  /* 0x43480000c60b7fae */ /* 0x0003e2000a921850 */
[----:B---3--:R-:W-:-:S03]  /*1bea0*/  IMAD.WIDE R248, R154, 0x4, R216 ;  /* 0x000000049af87825 */ /* 0x008fc600078e02d8 */
[----:B------:R3:W-:Y:S04]  /*1beb0*/  LDGSTS.E [R11+0x43880], desc[UR16][R96.64], P5 ;  /* 0x43880000600b7fae */ /* 0x0007e8000a921850 */
[----:B------:R-:W-:Y:S01]  /*1bec0*/  STL.64 [R1+0x58], R248 ;  /* 0x000058f801007387 */ /* 0x000fe20000100a00 */
[----:B--2---:R-:W-:-:S03]  /*1bed0*/  IMAD.WIDE R238, R154, 0x4, R214 ;  /* 0x000000049aee7825 */ /* 0x004fc600078e02d6 */
[----:B------:R2:W-:Y:S04]  /*1bee0*/  LDGSTS.E [R11+0x43c80], desc[UR16][R14.64], P5 ;  /* 0x43c800000e0b7fae */ /* 0x0005e8000a921850 */
[----:B------:R-:W-:Y:S01]  /*1bef0*/  STL.64 [R1+0xa0], R238 ;  /* 0x0000a0ee01007387 */ /* 0x000fe20000100a00 */
[----:B------:R-:W-:-:S03]  /*1bf00*/  IMAD.WIDE R234, R154, 0x4, R156 ;  /* 0x000000049aea7825 */ /* 0x000fc600078e029c */
[----:B----4-:R-:W4:Y:S01]  /*1bf10*/  LDL.LU.64 R218, [R1+0x370] ;  /* 0x0003700001da7983 */ /* 0x010f220000300a00 */
[----:B------:R-:W-:-:S03]  /*1bf20*/  IMAD.WIDE R228, R154, 0x4, R4 ;  /* 0x000000049ae47825 */ /* 0x000fc600078e0204 */
[----:B------:R-:W-:Y:S01]  /*1bf30*/  STL.64 [R1+0xe0], R234 ;  /* 0x0000e0ea01007387 */ /* 0x000fe20000100a00 */
[----:B------:R-:W-:-:S03]  /*1bf40*/  IMAD.WIDE R226, R154, 0x4, R2 ;  /* 0x000000049ae27825 */ /* 0x000fc600078e0202 */
[----:B------:R-:W4:Y:S04]  /*1bf50*/  LDL.LU.64 R222, [R1+0x330] ;  /* 0x0003300001de7983 */ /* 0x000f280000300a00 */
[----:B------:R4:W-:Y:S04]  /*1bf60*/  STL.64 [R1+0x120], R228 ;  /* 0x000120e401007387 */ /* 0x0009e80000100a00 */
[----:B------:R-:W4:Y:S04]  /*1bf70*/  LDL.LU.64 R216, [R1+0x2f0] ;  /* 0x0002f00001d87983 */ /* 0x000f280000300a00 */
[----:B------:R4:W-:Y:S04]  /*1bf80*/  STL.64 [R1+0x160], R226 ;  /* 0x000160e201007387 */ /* 0x0009e80000100a00 */
[----:B------:R-:W4:Y:S04]  /*1bf90*/  LDL.LU.64 R214, [R1+0x2e0] ;  /* 0x0002e00001d67983 */ /* 0x000f280000300a00 */
[----:B------:R-:W4:Y:S04]  /*1bfa0*/  LDL.LU.64 R156, [R1+0x2a0] ;  /* 0x0002a000019c7983 */ /* 0x000f280000300a00 */
[----:B------:R-:W4:Y:S04]  /*1bfb0*/  LDL.LU.64 R4, [R1+0x158] ;  /* 0x0001580001047983 */ /* 0x000f280000300a00 */
[----:B------:R-:W4:Y:S01]  /*1bfc0*/  LDL.LU.64 R2, [R1+0x138] ;  /* 0x0001380001027983 */ /* 0x000f220000300a00 */
[----:B------:R-:W-:-:S03]  /*1bfd0*/  IMAD.WIDE R220, R154, 0x4, R68 ;  /* 0x000000049adc7825 */ /* 0x000fc600078e0244 */
[----:B------:R-:W-:Y:S01]  /*1bfe0*/  LDGSTS.E [R10+0x40100], desc[UR16][R240.64], P5 ;  /* 0x40100000f00a7fae */ /* 0x000fe2000a921850 */
[----:B------:R-:W-:-:S03]  /*1bff0*/  IMAD.WIDE R200, R154, 0x4, R84 ;  /* 0x000000049ac87825 */ /* 0x000fc600078e0254 */
[----:B------:R-:W-:Y:S01]  /*1c000*/  LDGSTS.E [R10+0x40500], desc[UR16][R248.64], P5 ;  /* 0x40500000f80a7fae */ /* 0x000fe2000a921850 */
[----:B-1----:R-:W-:-:S03]  /*1c010*/  IMAD.WIDE R198, R154, 0x4, R30 ;  /* 0x000000049ac67825 */ /* 0x002fc600078e021e */
[----:B------:R-:W-:Y:S01]  /*1c020*/  LDGSTS.E [R10+0x40900], desc[UR16][R238.64], P5 ;  /* 0x40900000ee0a7fae */ /* 0x000fe2000a921850 */
[----:B------:R-:W-:-:S03]  /*1c030*/  IMAD.WIDE R98, R154, 0x4, R40 ;  /* 0x000000049a627825 */ /* 0x000fc600078e0228 */
[----:B------:R-:W-:Y:S01]  /*1c040*/  LDGSTS.E [R10+0x40d00], desc[UR16][R234.64], P5 ;  /* 0x40d00000ea0a7fae */ /* 0x000fe2000a921850 */
[----:B---3--:R-:W-:-:S03]  /*1c050*/  IMAD.WIDE R96, R154, 0x4, R50 ;  /* 0x000000049a607825 */ /* 0x008fc600078e0232 */
[----:B------:R4:W-:Y:S01]  /*1c060*/  LDGSTS.E [R10+0x41100], desc[UR16][R228.64], P5 ;  /* 0x41100000e40a7fae */ /* 0x0009e2000a921850 */
[----:B------:R-:W-:-:S03]  /*1c070*/  IMAD.WIDE R16, R154, 0x4, R62 ;  /* 0x000000049a107825 */ /* 0x000fc600078e023e */
[----:B------:R1:W-:Y:S01]  /*1c080*/  LDGSTS.E [R10+0x41500], desc[UR16][R226.64], P5 ;  /* 0x41500000e20a7fae */ /* 0x0003e2000a921850 */
[----:B--2---:R-:W-:-:S04]  /*1c090*/  IMAD.WIDE R14, R154, 0x4, R202 ;  /* 0x000000049a0e7825 */ /* 0x004fc800078e02ca */
[----:B------:R-:W-:-:S04]  /*1c0a0*/  IMAD.WIDE R18, R154, 0x4, R18 ;  /* 0x000000049a127825 */ /* 0x000fc800078e0212 */
[----:B------:R-:W-:-:S04]  /*1c0b0*/  IMAD.WIDE R100, R154, 0x4, R100 ;  /* 0x000000049a647825 */ /* 0x000fc800078e0264 */
[----:B------:R-:W-:-:S05]  /*1c0c0*/  IMAD.WIDE R224, R154, 0x4, R236 ;  /* 0x000000049ae07825 */ /* 0x000fca00078e02ec */
[----:B------:R2:W-:Y:S04]  /*1c0d0*/  STL.64 [R1+0x198], R224 ;  /* 0x000198e001007387 */ /* 0x0005e80000100a00 */
[----:B------:R-:W-:Y:S04]  /*1c0e0*/  STL.64 [R1+0x1d8], R220 ;  /* 0x0001d8dc01007387 */ /* 0x000fe80000100a00 */
[----:B------:R3:W-:Y:S04]  /*1c0f0*/  STL.64 [R1+0x218], R200 ;  /* 0x000218c801007387 */ /* 0x0007e80000100a00 */
[----:B------:R-:W-:Y:S04]  /*1c100*/  STL.64 [R1+0x258], R100 ;  /* 0x0002586401007387 */ /* 0x000fe80000100a00 */
[----:B------:R-:W-:Y:S04]  /*1c110*/  STL.64 [R1+0x290], R18 ;  /* 0x0002901201007387 */ /* 0x000fe80000100a00 */
[----:B------:R3:W-:Y:S04]  /*1c120*/  STL.64 [R1+0x2d0], R198 ;  /* 0x0002d0c601007387 */ /* 0x0007e80000100a00 */
[----:B------:R3:W-:Y:S04]  /*1c130*/  STL.64 [R1+0x300], R98 ;  /* 0x0003006201007387 */ /* 0x0007e80000100a00 */
[----:B------:R2:W-:Y:S04]  /*1c140*/  LDGSTS.E [R10+0x41900], desc[UR16][R224.64], P5 ;  /* 0x41900000e00a7fae */ /* 0x0005e8000a921850 */
[----:B------:R3:W-:Y:S04]  /*1c150*/  STL.64 [R1+0x340], R96 ;  /* 0x0003406001007387 */ /* 0x0007e80000100a00 */
[----:B------:R-:W-:Y:S04]  /*1c160*/  LDGSTS.E [R10+0x41d00], desc[UR16][R220.64], P5 ;  /* 0x41d00000dc0a7fae */ /* 0x000fe8000a921850 */
[----:B------:R3:W-:Y:S04]  /*1c170*/  STL.64 [R1+0x380], R16 ;  /* 0x0003801001007387 */ /* 0x0007e80000100a00 */
[----:B------:R3:W-:Y:S04]  /*1c180*/  LDGSTS.E [R10+0x42100], desc[UR16][R200.64], P5 ;  /* 0x42100000c80a7fae */ /* 0x0007e8000a921850 */
[----:B------:R3:W-:Y:S04]  /*1c190*/  STL.64 [R1+0x3c0], R14 ;  /* 0x0003c00e01007387 */ /* 0x0007e80000100a00 */
[----:B------:R-:W-:Y:S04]  /*1c1a0*/  LDGSTS.E [R10+0x42500], desc[UR16][R100.64], P5 ;  /* 0x42500000640a7fae */ /* 0x000fe8000a921850 */
[----:B------:R-:W-:Y:S04]  /*1c1b0*/  LDGSTS.E [R10+0x42900], desc[UR16][R18.64], P5 ;  /* 0x42900000120a7fae */ /* 0x000fe8000a921850 */
[----:B------:R3:W-:Y:S01]  /*1c1c0*/  LDGSTS.E [R10+0x42d00], desc[UR16][R198.64], P5 ;  /* 0x42d00000c60a7fae */ /* 0x0007e2000a921850 */
[----:B------:R-:W-:-:S03]  /*1c1d0*/  IMAD.WIDE R212, R154, 0x4, R212 ;  /* 0x000000049ad47825 */ /* 0x000fc600078e02d4 */
[----:B------:R3:W-:Y:S01]  /*1c1e0*/  LDGSTS.E [R10+0x43100], desc[UR16][R98.64], P5 ;  /* 0x43100000620a7fae */ /* 0x0007e2000a921850 */
[----:B------:R-:W-:-:S03]  /*1c1f0*/  IMAD.WIDE R12, R154, 0x4, R12 ;  /* 0x000000049a0c7825 */ /* 0x000fc600078e020c */
[----:B------:R3:W-:Y:S01]  /*1c200*/  LDGSTS.E [R10+0x43500], desc[UR16][R96.64], P5 ;  /* 0x43500000600a7fae */ /* 0x0007e2000a921850 */
[----:B----4-:R-:W-:-:S03]  /*1c210*/  IMAD.WIDE R228, R154, 0x4, R218 ;  /* 0x000000049ae47825 */ /* 0x010fc600078e02da */
[----:B------:R4:W-:Y:S01]  /*1c220*/  LDGSTS.E [R10+0x43900], desc[UR16][R16.64], P5 ;  /* 0x43900000100a7fae */ /* 0x0009e2000a921850 */
[----:B-1----:R-:W-:-:S03]  /*1c230*/  IMAD.WIDE R226, R154, 0x4, R222 ;  /* 0x000000049ae27825 */ /* 0x002fc600078e02de */
[----:B------:R-:W-:Y:S01]  /*1c240*/  STL.64 [R1+0x20], R228 ;  /* 0x000020e401007387 */ /* 0x000fe20000100a00 */
[----:B--2---:R-:W-:-:S03]  /*1c250*/  IMAD.WIDE R224, R154, 0x4, R216 ;  /* 0x000000049ae07825 */ /* 0x004fc600078e02d8 */
[----:B------:R-:W-:Y:S01]  /*1c260*/  STL.64 [R1+0x70], R226 ;  /* 0x000070e201007387 */ /* 0x000fe20000100a00 */
[----:B------:R-:W-:-:S03]  /*1c270*/  IMAD.WIDE R202, R154, 0x4, R214 ;  /* 0x000000049aca7825 */ /* 0x000fc600078e02d6 */
[----:B------:R-:W-:Y:S01]  /*1c280*/  STL.64 [R1+0xb0], R224 ;  /* 0x0000b0e001007387 */ /* 0x000fe20000100a00 */
[----:B---3--:R-:W-:-:S03]  /*1c290*/  IMAD.WIDE R200, R154, 0x4, R156 ;  /* 0x000000049ac87825 */ /* 0x008fc600078e029c */
[----:B------:R-:W-:Y:S01]  /*1c2a0*/  STL.64 [R1+0xf0], R202 ;  /* 0x0000f0ca01007387 */ /* 0x000fe20000100a00 */
[----:B------:R-:W-:-:S03]  /*1c2b0*/  IMAD.WIDE R198, R154, 0x4, R4 ;  /* 0x000000049ac67825 */ /* 0x000fc600078e0204 */
[----:B------:R-:W2:Y:S01]  /*1c2c0*/  LDL.LU.64 R248, [R1+0x468] ;  /* 0x0004680001f87983 */ /* 0x000ea20000300a00 */
[----:B------:R-:W-:-:S03]  /*1c2d0*/  IMAD.WIDE R100, R154, 0x4, R2 ;  /* 0x000000049a647825 */ /* 0x000fc600078e0202 */
[----:B------:R-:W-:Y:S04]  /*1c2e0*/  STL.64 [R1+0x130], R200 ;  /* 0x000130c801007387 */ /* 0x000fe80000100a00 */
[----:B------:R-:W3:Y:S04]  /*1c2f0*/  LDL.LU.64 R238, [R1+0x448] ;  /* 0x0004480001ee7983 */ /* 0x000ee80000300a00 */
[----:B------:R-:W-:Y:S04]  /*1c300*/  STL.64 [R1+0x170], R198 ;  /* 0x000170c601007387 */ /* 0x000fe80000100a00 */
[----:B------:R-:W3:Y:S04]  /*1c310*/  LDL.LU.64 R214, [R1+0x428] ;  /* 0x0004280001d67983 */ /* 0x000ee80000300a00 */
[----:B------:R-:W-:Y:S04]  /*1c320*/  STL.64 [R1+0x1b0], R100 ;  /* 0x0001b06401007387 */ /* 0x000fe80000100a00 */
[----:B------:R-:W3:Y:S04]  /*1c330*/  LDL.LU.64 R220, [R1+0x3a0] ;  /* 0x0003a00001dc7983 */ /* 0x000ee80000300a00 */
[----:B------:R-:W3:Y:S04]  /*1c340*/  LDL.LU.64 R218, [R1+0x360] ;  /* 0x0003600001da7983 */ /* 0x000ee80000300a00 */
[----:B------:R-:W3:Y:S04]  /*1c350*/  LDL.LU.64 R222, [R1+0x320] ;  /* 0x0003200001de7983 */ /* 0x000ee80000300a00 */
[----:B------:R-:W3:Y:S04]  /*1c360*/  LDL.LU.64 R216, [R1+0x318] ;  /* 0x0003180001d87983 */ /* 0x000ee80000300a00 */
[----:B------:R-:W3:Y:S04]  /*1c370*/  LDL.LU.64 R156, [R1+0x2d8] ;  /* 0x0002d800019c7983 */ /* 0x000ee80000300a00 */
[----:B------:R-:W3:Y:S04]  /*1c380*/  LDL.LU.64 R4, [R1+0x298] ;  /* 0x0002980001047983 */ /* 0x000ee80000300a00 */
[----:B------:R-:W3:Y:S01]  /*1c390*/  LDL.LU.64 R2, [R1+0x150] ;  /* 0x0001500001027983 */ /* 0x000ee20000300a00 */
[----:B------:R-:W-:-:S03]  /*1c3a0*/  IMAD.WIDE R98, R154, 0x4, R86 ;  /* 0x000000049a627825 */ /* 0x000fc600078e0256 */
[----:B------:R1:W-:Y:S01]  /*1c3b0*/  LDGSTS.E [R10+0x43d00], desc[UR16][R14.64], P5 ;  /* 0x43d000000e0a7fae */ /* 0x0003e2000a921850 */
[----:B------:R-:W-:-:S03]  /*1c3c0*/  IMAD.WIDE R20, R154, 0x4, R20 ;  /* 0x000000049a147825 */ /* 0x000fc600078e0214 */
[----:B------:R-:W-:Y:S01]  /*1c3d0*/  LDGSTS.E [R9+0x40180], desc[UR16][R212.64], P5 ;  /* 0x40180000d4097fae */ /* 0x000fe2000a921850 */
[----:B------:R-:W-:-:S03]  /*1c3e0*/  IMAD.WIDE R96, R154, 0x4, R32 ;  /* 0x000000049a607825 */ /* 0x000fc600078e0220 */
[----:B------:R-:W-:Y:S01]  /*1c3f0*/  LDGSTS.E [R9+0x40580], desc[UR16][R228.64], P5 ;  /* 0x40580000e4097fae */ /* 0x000fe2000a921850 */
[----:B------:R-:W-:-:S03]  /*1c400*/  IMAD.WIDE R18, R154, 0x4, R42 ;  /* 0x000000049a127825 */ /* 0x000fc600078e022a */
[----:B------:R1:W-:Y:S01]  /*1c410*/  STL.64 [R1+0x1f0], R98 ;  /* 0x0001f06201007387 */ /* 0x0003e20000100a00 */
[----:B----4-:R-:W-:-:S03]  /*1c420*/  IMAD.WIDE R16, R154, 0x4, R52 ;  /* 0x000000049a107825 */ /* 0x010fc600078e0234 */
[----:B------:R-:W-:Y:S01]  /*1c430*/  LDGSTS.E [R9+0x40980], desc[UR16][R226.64], P5 ;  /* 0x40980000e2097fae */ /* 0x000fe2000a921850 */
[----:B-1----:R-:W-:-:S03]  /*1c440*/  IMAD.WIDE R14, R154, 0x4, R64 ;  /* 0x000000049a0e7825 */ /* 0x002fc600078e0240 */
[----:B------:R-:W-:Y:S01]  /*1c450*/  STL.64 [R1+0x230], R12 ;  /* 0x0002300c01007387 */ /* 0x000fe20000100a00 */
[----:B------:R-:W-:-:S03]  /*1c460*/  IMAD.WIDE R10, R154, 0x4, R204 ;  /* 0x000000049a0a7825 */ /* 0x000fc600078e02cc */
[----:B------:R-:W-:Y:S04]  /*1c470*/  LDGSTS.E [R9+0x40d80], desc[UR16][R224.64], P5 ;  /* 0x40d80000e0097fae */ /* 0x000fe8000a921850 */
[----:B------:R1:W-:Y:S04]  /*1c480*/  STL.64 [R1+0x270], R20 ;  /* 0x0002701401007387 */ /* 0x0003e80000100a00 */
[----:B------:R-:W-:Y:S04]  /*1c490*/  LDGSTS.E [R9+0x41180], desc[UR16][R202.64], P5 ;  /* 0x41180000ca097fae */ /* 0x000fe8000a921850 */
[----:B------:R-:W-:Y:S04]  /*1c4a0*/  STL.64 [R1+0x2b0], R96 ;  /* 0x0002b06001007387 */ /* 0x000fe80000100a00 */
[----:B------:R-:W-:Y:S04]  /*1c4b0*/  LDGSTS.E [R9+0x41580], desc[UR16][R200.64], P5 ;  /* 0x41580000c8097fae */ /* 0x000fe8000a921850 */
[----:B------:R4:W-:Y:S04]  /*1c4c0*/  STL.64 [R1+0x2f0], R18 ;  /* 0x0002f01201007387 */ /* 0x0009e80000100a00 */
[----:B------:R-:W-:Y:S04]  /*1c4d0*/  LDGSTS.E [R9+0x41980], desc[UR16][R198.64], P5 ;  /* 0x41980000c6097fae */ /* 0x000fe8000a921850 */
[----:B------:R4:W-:Y:S04]  /*1c4e0*/  STL.64 [R1+0x330], R16 ;  /* 0x0003301001007387 */ /* 0x0009e80000100a00 */
[----:B------:R-:W-:Y:S04]  /*1c4f0*/  LDGSTS.E [R9+0x41d80], desc[UR16][R100.64], P5 ;  /* 0x41d8000064097fae */ /* 0x000fe8000a921850 */
[----:B------:R-:W-:Y:S04]  /*1c500*/  STL.64 [R1+0x370], R14 ;  /* 0x0003700e01007387 */ /* 0x000fe80000100a00 */
[----:B------:R1:W-:Y:S04]  /*1c510*/  LDGSTS.E [R9+0x42180], desc[UR16][R98.64], P5 ;  /* 0x4218000062097fae */ /* 0x0003e8000a921850 */
[----:B------:R4:W-:Y:S04]  /*1c520*/  STL.64 [R1+0x3b0], R10 ;  /* 0x0003b00a01007387 */ /* 0x0009e80000100a00 */
[----:B------:R-:W-:Y:S04]  /*1c530*/  LDGSTS.E [R9+0x42580], desc[UR16][R12.64], P5 ;  /* 0x425800000c097fae */ /* 0x000fe8000a921850 */
[----:B------:R4:W-:Y:S04]  /*1c540*/  LDGSTS.E [R9+0x42980], desc[UR16][R20.64], P5 ;  /* 0x4298000014097fae */ /* 0x0009e8000a921850 */
[----:B------:R-:W-:Y:S04]  /*1c550*/  LDGSTS.E [R9+0x42d80], desc[UR16][R96.64], P5 ;  /* 0x42d8000060097fae */ /* 0x000fe8000a921850 */
[----:B------:R4:W-:Y:S04]  /*1c560*/  LDGSTS.E [R9+0x43180], desc[UR16][R18.64], P5 ;  /* 0x4318000012097fae */ /* 0x0009e8000a921850 */
[----:B------:R4:W-:Y:S04]  /*1c570*/  LDGSTS.E [R9+0x43580], desc[UR16][R16.64], P5 ;  /* 0x4358000010097fae */ /* 0x0009e8000a921850 */
[----:B------:R-:W-:Y:S01]  /*1c580*/  LDGSTS.E [R9+0x43980], desc[UR16][R14.64], P5 ;  /* 0x439800000e097fae */ /* 0x000fe2000a921850 */
[----:B-1----:R-:W-:-:S03]  /*1c590*/  IMAD.WIDE R98, R154, 0x4, R74 ;  /* 0x000000049a627825 */ /* 0x002fc600078e024a */
[----:B------:R1:W-:Y:S01]  /*1c5a0*/  LDGSTS.E [R9+0x43d80], desc[UR16][R10.64], P5 ;  /* 0x43d800000a097fae */ /* 0x0003e2000a921850 */
[----:B----4-:R-:W-:-:S04]  /*1c5b0*/  IMAD.WIDE R20, R154, 0x4, R34 ;  /* 0x000000049a147825 */ /* 0x010fc800078e0222 */
[----:B------:R-:W-:-:S04]  /*1c5c0*/  IMAD.WIDE R18, R154, 0x4, R44 ;  /* 0x000000049a127825 */ /* 0x000fc800078e022c */
[----:B------:R-:W-:-:S04]  /*1c5d0*/  IMAD.WIDE R16, R154, 0x4, R54 ;  /* 0x000000049a107825 */ /* 0x000fc800078e0236 */
[----:B------:R-:W-:-:S04]  /*1c5e0*/  IMAD.WIDE R12, R154, 0x4, R66 ;  /* 0x000000049a0c7825 */ /* 0x000fc800078e0242 */
[----:B-1----:R-:W-:-:S04]  /*1c5f0*/  IMAD.WIDE R10, R154, 0x4, R206 ;  /* 0x000000049a0a7825 */ /* 0x002fc800078e02ce */
[----:B--2---:R-:W-:-:S05]  /*1c600*/  IMAD.WIDE R228, R154, 0x4, R248 ;  /* 0x000000049ae47825 */ /* 0x004fca00078e02f8 */
[----:B------:R-:W-:Y:S01]  /*1c610*/  LDGSTS.E [R8+0x40200], desc[UR16][R228.64], P5 ;  /* 0x40200000e4087fae */ /* 0x000fe2000a921850 */
[----:B---3--:R-:W-:-:S04]  /*1c620*/  IMAD.WIDE R214, R154, 0x4, R214 ;  /* 0x000000049ad67825 */ /* 0x008fc800078e02d6 */
        /* <DEDUP_REMOVED lines=12> */
[C---:B------:R-:W-:Y:S01]  /*1c6f0*/  IMAD.WIDE R100, R154.reuse, 0x4, R2 ;  /* 0x000000049a647825 */ /* 0x040fe200078e0202 */
[----:B------:R-:W-:Y:S04]  /*1c700*/  STL.64 [R1+0x1a0], R200 ;  /* 0x0001a0c801007387 */ /* 0x000fe80000100a00 */
[----:B------:R-:W3:Y:S01]  /*1c710*/  LDL.LU.64 R96, [R1+0x498] ;  /* 0x0004980001607983 */ /* 0x000ee20000300a00 */
[----:B------:R-:W-:-:S03]  /*1c720*/  IMAD.WIDE R248, R154, 0x4, R238 ;  /* 0x000000049af87825 */ /* 0x000fc600078e02ee */
[----:B------:R-:W-:Y:S04]  /*1c730*/  STL.64 [R1+0x1e0], R198 ;  /* 0x0001e0c601007387 */ /* 0x000fe80000100a00 */
[----:B------:R-:W4:Y:S04]  /*1c740*/  LDL.LU.64 R226, [R1+0x470] ;  /* 0x0004700001e27983 */ /* 0x000f280000300a00 */
[----:B------:R-:W-:Y:S04]  /*1c750*/  STL.64 [R1+0x220], R100 ;  /* 0x0002206401007387 */ /* 0x000fe80000100a00 */
[----:B------:R-:W2:Y:S04]  /*1c760*/  LDL.LU.64 R238, [R1+0x450] ;  /* 0x0004500001ee7983 */ /* 0x000ea80000300a00 */
[----:B------:R-:W3:Y:S04]  /*1c770*/  LDL.LU.64 R4, [R1+0x430] ;  /* 0x0004300001047983 */ /* 0x000ee80000300a00 */
[----:B------:R-:W3:Y:S04]  /*1c780*/  LDL.LU.64 R156, [R1+0x410] ;  /* 0x00041000019c7983 */ /* 0x000ee80000300a00 */
[----:B------:R-:W3:Y:S04]  /*1c790*/  LDL.LU.64 R2, [R1+0x390] ;  /* 0x0003900001027983 */ /* 0x000ee80000300a00 */
[----:B------:R-:W3:Y:S04]  /*1c7a0*/  LDL.LU.64 R220, [R1+0x358] ;  /* 0x0003580001dc7983 */ /* 0x000ee80000300a00 */
[----:B------:R-:W3:Y:S04]  /*1c7b0*/  LDL.LU.64 R218, [R1+0x350] ;  /* 0x0003500001da7983 */ /* 0x000ee80000300a00 */
[----:B------:R-:W3:Y:S04]  /*1c7c0*/  LDL.LU.64 R222, [R1+0x308] ;  /* 0x0003080001de7983 */ /* 0x000ee80000300a00 */
[----:B------:R-:W3:Y:S04]  /*1c7d0*/  LDL.LU.64 R216, [R1+0x2c0] ;  /* 0x0002c00001d87983 */ /* 0x000ee80000300a00 */
[----:B------:R-:W-:Y:S04]  /*1c7e0*/  STL.64 [R1+0x260], R98 ;  /* 0x0002606201007387 */ /* 0x000fe80000100a00 */
[----:B------:R-:W-:Y:S04]  /*1c7f0*/  STL.64 [R1+0x2a0], R20 ;  /* 0x0002a01401007387 */ /* 0x000fe80000100a00 */
[----:B------:R-:W-:Y:S04]  /*1c800*/  STL.64 [R1+0x2e0], R18 ;  /* 0x0002e01201007387 */ /* 0x000fe80000100a00 */
[----:B------:R1:W-:Y:S04]  /*1c810*/  STL.64 [R1+0x320], R16 ;  /* 0x0003201001007387 */ /* 0x0003e80000100a00 */
[----:B------:R-:W-:Y:S04]  /*1c820*/  LDGSTS.E [R8+0x40600], desc[UR16][R248.64], P5 ;  /* 0x40600000f8087fae */ /* 0x000fe8000a921850 */
[----:B------:R1:W-:Y:S04]  /*1c830*/  STL.64 [R1+0x360], R12 ;  /* 0x0003600c01007387 */ /* 0x0003e80000100a00 */
[----:B------:R-:W-:Y:S04]  /*1c840*/  LDGSTS.E [R8+0x40a00], desc[UR16][R214.64], P5 ;  /* 0x40a00000d6087fae */ /* 0x000fe8000a921850 */
[----:B------:R1:W-:Y:S04]  /*1c850*/  STL.64 [R1+0x3a0], R10 ;  /* 0x0003a00a01007387 */ /* 0x0003e80000100a00 */
[----:B------:R-:W-:Y:S04]  /*1c860*/  LDGSTS.E [R8+0x40e00], desc[UR16][R234.64], P5 ;  /* 0x40e00000ea087fae */ /* 0x000fe8000a921850 */
[----:B-1----:R-:W3:Y:S04]  /*1c870*/  LDL.LU.64 R214, [R1+0x188] ;  /* 0x0001880001d67983 */ /* 0x002ee80000300a00 */
        /* <DEDUP_REMOVED lines=11> */
[----:B------:R1:W-:Y:S02]  /*1c930*/  LDGSTS.E [R8+0x43e00], desc[UR16][R10.64], P5 ;  /* 0x43e000000a087fae */ /* 0x0003e4000a921850 */
[----:B-1----:R-:W-:-:S04]  /*1c940*/  IMAD.WIDE R16, R154, 0x4, R76 ;  /* 0x000000049a107825 */ /* 0x002fc800078e024c */
[----:B------:R-:W-:-:S04]  /*1c950*/  IMAD.WIDE R12, R154, 0x4, R56 ;  /* 0x000000049a0c7825 */ /* 0x000fc800078e0238 */
[----:B------:R-:W-:-:S04]  /*1c960*/  IMAD.WIDE R10, R154, 0x4, R192 ;  /* 0x000000049a0a7825 */ /* 0x000fc800078e02c0 */
[----:B------:R-:W-:-:S04]  /*1c970*/  IMAD.WIDE R8, R154, 0x4, R208 ;  /* 0x000000049a087825 */ /* 0x000fc800078e02d0 */
[----:B----4-:R-:W-:-:S04]  /*1c980*/  IMAD.WIDE R206, R154, 0x4, R226 ;  /* 0x000000049ace7825 */ /* 0x010fc800078e02e2 */
[C---:B--2---:R-:W-:Y:S01]  /*1c990*/  IMAD.WIDE R204, R154.reuse, 0x4, R238 ;  /* 0x000000049acc7825 */ /* 0x044fe200078e02ee */
[----:B------:R-:W-:Y:S03]  /*1c9a0*/  STL.64 [R1+0x40], R206 ;  /* 0x000040ce01007387 */ /* 0x000fe60000100a00 */
[C---:B---3--:R-:W-:Y:S01]  /*1c9b0*/  IMAD.WIDE R4, R154.reuse, 0x4, R4 ;  /* 0x000000049a047825 */ /* 0x048fe200078e0204 */
[----:B------:R-:W-:Y:S03]  /*1c9c0*/  STL.64 [R1+0x90], R204 ;  /* 0x000090cc01007387 */ /* 0x000fe60000100a00 */
[C---:B------:R-:W-:Y:S01]  /*1c9d0*/  IMAD.WIDE R156, R154.reuse, 0x4, R156 ;  /* 0x000000049a9c7825 */ /* 0x040fe200078e029c */
[----:B------:R1:W-:Y:S03]  /*1c9e0*/  STL.64 [R1+0xd0], R4 ;  /* 0x0000d00401007387 */ /* 0x0003e60000100a00 */
[C---:B------:R-:W-:Y:S01]  /*1c9f0*/  IMAD.WIDE R2, R154.reuse, 0x4, R2 ;  /* 0x000000049a027825 */ /* 0x040fe200078e0202 */
[----:B------:R2:W-:Y:S03]  /*1ca00*/  STL.64 [R1+0x110], R156 ;  /* 0x0001109c01007387 */ /* 0x0005e60000100a00 */
[C---:B------:R-:W-:Y:S01]  /*1ca10*/  IMAD.WIDE R202, R154.reuse, 0x4, R220 ;  /* 0x000000049aca7825 */ /* 0x040fe200078e02dc */
[----:B------:R3:W-:Y:S03]  /*1ca20*/  STL.64 [R1+0x150], R2 ;  /* 0x0001500201007387 */ /* 0x0007e60000100a00 */
[C---:B------:R-:W-:Y:S01]  /*1ca30*/  IMAD.WIDE R200, R154.reuse, 0x4, R218 ;  /* 0x000000049ac87825 */ /* 0x040fe200078e02da */
[----:B------:R-:W-:Y:S03]  /*1ca40*/  STL.64 [R1+0x190], R202 ;  /* 0x000190ca01007387 */ /* 0x000fe60000100a00 */
[C---:B------:R-:W-:Y:S01]  /*1ca50*/  IMAD.WIDE R100, R154.reuse, 0x4, R222 ;  /* 0x000000049a647825 */ /* 0x040fe200078e02de */
[----:B------:R-:W-:Y:S03]  /*1ca60*/  STL.64 [R1+0x1d0], R200 ;  /* 0x0001d0c801007387 */ /* 0x000fe60000100a00 */
[C---:B------:R-:W-:Y:S01]  /*1ca70*/  IMAD.WIDE R20, R154.reuse, 0x4, R216 ;  /* 0x000000049a147825 */ /* 0x040fe200078e02d8 */
[----:B------:R-:W4:Y:S04]  /*1ca80*/  LDL.LU.64 R222, [R1+0x4e8] ;  /* 0x0004e80001de7983 */ /* 0x000f280000300a00 */
[----:B------:R-:W-:Y:S01]  /*1ca90*/  STL.64 [R1+0x210], R100 ;  /* 0x0002106401007387 */ /* 0x000fe20000100a00 */
[----:B------:R-:W-:-:S03]  /*1caa0*/  IMAD.WIDE R224, R154, 0x4, R14 ;  /* 0x000000049ae07825 */ /* 0x000fc600078e020e */
[----:B------:R-:W4:Y:S01]  /*1cab0*/  LDL.LU.64 R98, [R1+0x4d8] ;  /* 0x0004d80001627983 */ /* 0x000f220000300a00 */
[----:B------:R-:W-:-:S03]  /*1cac0*/  IMAD.WIDE R234, R154, 0x4, R96 ;  /* 0x000000049aea7825 */ /* 0x000fc600078e0260 */
[----:B------:R-:W-:Y:S04]  /*1cad0*/  STL.64 [R1+0x250], R20 ;  /* 0x0002501401007387 */ /* 0x000fe80000100a00 */
[----:B------:R-:W4:Y:S04]  /*1cae0*/  LDL.LU.64 R198, [R1+0x4c0] ;  /* 0x0004c00001c67983 */ /* 0x000f280000300a00 */
[----:B------:R-:W-:Y:S04]  /*1caf0*/  LDGSTS.E [R7+0x40280], desc[UR16][R224.64], P5 ;  /* 0x40280000e0077fae */ /* 0x000fe8000a921850 */
[----:B------:R-:W-:Y:S04]  /*1cb00*/  LDGSTS.E [R7+0x40680], desc[UR16][R234.64], P5 ;  /* 0x40680000ea077fae */ /* 0x000fe8000a921850 */
[----:B------:R-:W-:Y:S04]  /*1cb10*/  LDGSTS.E [R7+0x40a80], desc[UR16][R206.64], P5 ;  /* 0x40a80000ce077fae */ /* 0x000fe8000a921850 */
[----:B------:R-:W-:Y:S04]  /*1cb20*/  LDGSTS.E [R7+0x40e80], desc[UR16][R204.64], P5 ;  /* 0x40e80000cc077fae */ /* 0x000fe8000a921850 */
[----:B------:R-:W-:Y:S01]  /*1cb30*/  LDGSTS.E [R7+0x41280], desc[UR16][R4.64], P5 ;  /* 0x4128000004077fae */ /* 0x000fe2000a921850 */
[----:B------:R-:W-:-:S03]  /*1cb40*/  IMAD.WIDE R18, R154, 0x4, R214 ;  /* 0x000000049a127825 */ /* 0x000fc600078e02d6 */
[----:B------:R-:W-:Y:S04]  /*1cb50*/  LDGSTS.E [R7+0x41680], desc[UR16][R156.64], P5 ;  /* 0x416800009c077fae */ /* 0x000fe8000a921850 */
[----:B------:R-:W-:Y:S04]  /*1cb60*/  STL.64 [R1+0x298], R18 ;  /* 0x0002981201007387 */ /* 0x000fe80000100a00 */
[----:B------:R-:W4:Y:S04]  /*1cb70*/  LDL.LU.64 R14, [R1+0x4a0] ;  /* 0x0004a000010e7983 */ /* 0x000f280000300a00 */
[----:B------:R-:W4:Y:S04]  /*1cb80*/  LDL.LU.64 R96, [R1+0x478] ;  /* 0x0004780001607983 */ /* 0x000f280000300a00 */
[----:B------:R-:W4:Y:S04]  /*1cb90*/  LDL.LU.64 R226, [R1+0x458] ;  /* 0x0004580001e27983 */ /* 0x000f280000300a00 */
[----:B------:R-:W4:Y:S04]  /*1cba0*/  LDL.LU.64 R238, [R1+0x438] ;  /* 0x0004380001ee7983 */ /* 0x000f280000300a00 */
[----:B------:R-:W4:Y:S04]  /*1cbb0*/  LDL.LU.64 R220, [R1+0x418] ;  /* 0x0004180001dc7983 */ /* 0x000f280000300a00 */
[----:B------:R-:W-:Y:S04]  /*1cbc0*/  STL.64 [R1+0x2d8], R16 ;  /* 0x0002d81001007387 */ /* 0x000fe80000100a00 */
[----:B------:R-:W-:Y:S04]  /*1cbd0*/  STL.64 [R1+0x318], R12 ;  /* 0x0003180c01007387 */ /* 0x000fe80000100a00 */
[----:B------:R4:W-:Y:S04]  /*1cbe0*/  STL.64 [R1+0x358], R10 ;  /* 0x0003580a01007387 */ /* 0x0009e80000100a00 */
[----:B------:R4:W-:Y:S04]  /*1cbf0*/  STL.64 [R1+0x390], R8 ;  /* 0x0003900801007387 */ /* 0x0009e80000100a00 */
[----:B------:R-:W4:Y:S04]  /*1cc00*/  LDL.LU.64 R218, [R1+0x400] ;  /* 0x0004000001da7983 */ /* 0x000f280000300a00 */
[----:B------:R-:W4:Y:S04]  /*1cc10*/  LDL.LU.64 R216, [R1+0x3f0] ;  /* 0x0003f00001d87983 */ /* 0x000f280000300a00 */
[----:B------:R-:W4:Y:S04]  /*1cc20*/  LDL.LU.64 R214, [R1+0x388] ;  /* 0x0003880001d67983 */ /* 0x000f280000300a00 */
[----:B-1----:R-:W4:Y:S04]  /*1cc30*/  LDL.LU.64 R4, [R1+0x310] ;  /* 0x0003100001047983 */ /* 0x002f280000300a00 */
[----:B--2---:R-:W2:Y:S04]  /*1cc40*/  LDL.LU.64 R156, [R1+0x2c8] ;  /* 0x0002c800019c7983 */ /* 0x004ea80000300a00 */
[----:B------:R-:W-:Y:S04]  /*1cc50*/  LDGSTS.E [R7+0x41a80], desc[UR16][R2.64], P5 ;  /* 0x41a8000002077fae */ /* 0x000fe8000a921850 */
[----:B------:R-:W-:Y:S04]  /*1cc60*/  LDGSTS.E [R7+0x41e80], desc[UR16][R202.64], P5 ;  /* 0x41e80000ca077fae */ /* 0x000fe8000a921850 */
[----:B------:R-:W-:Y:S04]  /*1cc70*/  LDGSTS.E [R7+0x42280], desc[UR16][R200.64], P5 ;  /* 0x42280000c8077fae */ /* 0x000fe8000a921850 */
[----:B---3--:R-:W3:Y:S04]  /*1cc80*/  LDL.64 R2, [R1+0x28] ;  /* 0x0000280001027983 */ /* 0x008ee80000100a00 */
[----:B------:R-:W-:Y:S04]  /*1cc90*/  LDGSTS.E [R7+0x42680], desc[UR16][R100.64], P5 ;  /* 0x4268000064077fae */ /* 0x000fe8000a921850 */
[----:B------:R-:W-:Y:S04]  /*1cca0*/  LDGSTS.E [R7+0x42a80], desc[UR16][R20.64], P5 ;  /* 0x42a8000014077fae */ /* 0x000fe8000a921850 */
[----:B------:R-:W-:Y:S04]  /*1ccb0*/  LDGSTS.E [R7+0x42e80], desc[UR16][R18.64], P5 ;  /* 0x42e8000012077fae */ /* 0x000fe8000a921850 */
[----:B------:R-:W-:Y:S04]  /*1ccc0*/  LDGSTS.E [R7+0x43280], desc[UR16][R16.64], P5 ;  /* 0x4328000010077fae */ /* 0x000fe8000a921850 */
[----:B------:R-:W-:Y:S04]  /*1ccd0*/  LDGSTS.E [R7+0x43680], desc[UR16][R12.64], P5 ;  /* 0x436800000c077fae */ /* 0x000fe8000a921850 */
[----:B------:R1:W-:Y:S04]  /*1cce0*/  LDGSTS.E [R7+0x43a80], desc[UR16][R10.64], P5 ;  /* 0x43a800000a077fae */ /* 0x0003e8000a921850 */
[----:B------:R1:W-:Y:S01]  /*1ccf0*/  LDGSTS.E [R7+0x43e80], desc[UR16][R8.64], P5 ;  /* 0x43e8000008077fae */ /* 0x0003e2000a921850 */
[----:B------:R-:W-:-:S04]  /*1cd00*/  IMAD.WIDE R208, R154, 0x4, R78 ;  /* 0x000000049ad07825 */ /* 0x000fc800078e024e */
[----:B------:R-:W-:-:S04]  /*1cd10*/  IMAD.WIDE R192, R154, 0x4, R210 ;  /* 0x000000049ac07825 */ /* 0x000fc800078e02d2 */
[----:B----4-:R-:W-:-:S05]  /*1cd20*/  IMAD.WIDE R222, R154, 0x4, R222 ;  /* 0x000000049ade7825 */ /* 0x010fca00078e02de */
[----:B------:R-:W-:Y:S01]  /*1cd30*/  LDGSTS.E [R6+0x40300], desc[UR16][R222.64], P5 ;  /* 0x40300000de067fae */ /* 0x000fe2000a921850 */
[----:B------:R-:W-:-:S05]  /*1cd40*/  IMAD.WIDE R236, R154, 0x4, R98 ;  /* 0x000000049aec7825 */ /* 0x000fca00078e0262 */
[----:B------:R-:W-:Y:S01]  /*1cd50*/  LDGSTS.E [R6+0x40700], desc[UR16][R236.64], P5 ;  /* 0x40700000ec067fae */ /* 0x000fe2000a921850 */
[----:B-1----:R-:W-:-:S05]  /*1cd60*/  IMAD.WIDE R10, R154, 0x4, R198 ;  /* 0x000000049a0a7825 */ /* 0x002fca00078e02c6 */
[----:B------:R-:W-:Y:S01]  /*1cd70*/  LDGSTS.E [R6+0x40b00], desc[UR16][R10.64], P5 ;  /* 0x40b000000a067fae */ /* 0x000fe2000a921850 */
[----:B------:R-:W-:-:S04]  /*1cd80*/  IMAD.WIDE R8, R154, 0x4, R14 ;  /* 0x000000049a087825 */ /* 0x000fc800078e020e */
[C---:B------:R-:W-:Y:S01]  /*1cd90*/  IMAD.WIDE R206, R154.reuse, 0x4, R96 ;  /* 0x000000049ace7825 */ /* 0x040fe200078e0260 */
[----:B------:R-:W-:Y:S03]  /*1cda0*/  LDGSTS.E [R6+0x40f00], desc[UR16][R8.64], P5 ;  /* 0x40f0000008067fae */ /* 0x000fe6000a921850 */
[C---:B------:R-:W-:Y:S01]  /*1cdb0*/  IMAD.WIDE R16, R154.reuse, 0x4, R226 ;  /* 0x000000049a107825 */ /* 0x040fe200078e02e2 */
[----:B------:R-:W-:Y:S03]  /*1cdc0*/  LDGSTS.E [R6+0x41300], desc[UR16][R206.64], P5 ;  /* 0x41300000ce067fae */ /* 0x000fe6000a921850 */
[C---:B------:R-:W-:Y:S01]  /*1cdd0*/  IMAD.WIDE R14, R154.reuse, 0x4, R238 ;  /* 0x000000049a0e7825 */ /* 0x040fe200078e02ee */
[----:B------:R1:W-:Y:S03]  /*1cde0*/  STL.64 [R1+0x100], R16 ;  /* 0x0001001001007387 */ /* 0x0003e60000100a00 */
[C---:B------:R-:W-:Y:S01]  /*1cdf0*/  IMAD.WIDE R220, R154.reuse, 0x4, R220 ;  /* 0x000000049adc7825 */ /* 0x040fe200078e02dc */
[----:B------:R4:W-:Y:S04]  /*1ce00*/  STL.64 [R1+0x140], R14 ;  /* 0x0001400e01007387 */ /* 0x0009e80000100a00 */
[----:B------:R4:W-:Y:S04]  /*1ce10*/  STL.64 [R1+0x188], R220 ;  /* 0x000188dc01007387 */ /* 0x0009e80000100a00 */
[----:B------:R-:W-:Y:S04]  /*1ce20*/  LDGSTS.E [R6+0x41700], desc[UR16][R16.64], P5 ;  /* 0x4170000010067fae */ /* 0x000fe8000a921850 */
[----:B------:R-:W-:Y:S04]  /*1ce30*/  LDGSTS.E [R6+0x41b00], desc[UR16][R14.64], P5 ;  /* 0x41b000000e067fae */ /* 0x000fe8000a921850 */
[----:B------:R-:W-:Y:S01]  /*1ce40*/  LDGSTS.E [R6+0x41f00], desc[UR16][R220.64], P5 ;  /* 0x41f00000dc067fae */ /* 0x000fe2000a921850 */
[----:B------:R-:W-:-:S04]  /*1ce50*/  IMAD.WIDE R218, R154, 0x4, R218 ;  /* 0x000000049ada7825 */ /* 0x000fc800078e02da */
[C---:B------:R-:W-:Y:S01]  /*1ce60*/  IMAD.WIDE R216, R154.reuse, 0x4, R216 ;  /* 0x000000049ad87825 */ /* 0x040fe200078e02d8 */
[----:B------:R4:W-:Y:S03]  /*1ce70*/  STL.64 [R1+0x1c8], R218 ;  /* 0x0001c8da01007387 */ /* 0x0009e60000100a00 */
[C---:B------:R-:W-:Y:S01]  /*1ce80*/  IMAD.WIDE R214, R154.reuse, 0x4, R214 ;  /* 0x000000049ad67825 */ /* 0x040fe200078e02d6 */
[----:B------:R4:W-:Y:S03]  /*1ce90*/  STL.64 [R1+0x208], R216 ;  /* 0x000208d801007387 */ /* 0x0009e60000100a00 */
[C---:B------:R-:W-:Y:S01]  /*1cea0*/  IMAD.WIDE R4, R154.reuse, 0x4, R4 ;  /* 0x000000049a047825 */ /* 0x040fe200078e0204 */
[----:B------:R4:W-:Y:S03]  /*1ceb0*/  STL.64 [R1+0x248], R214 ;  /* 0x000248d601007387 */ /* 0x0009e60000100a00 */
[C---:B--2---:R-:W-:Y:S01]  /*1cec0*/  IMAD.WIDE R156, R154.reuse, 0x4, R156 ;  /* 0x000000049a9c7825 */ /* 0x044fe200078e029c */
[----:B------:R-:W2:Y:S04]  /*1ced0*/  LDL.LU.64 R226, [R1+0x500] ;  /* 0x0005000001e27983 */ /* 0x000ea80000300a00 */
[----:B------:R4:W-:Y:S04]  /*1cee0*/  STL.64 [R1+0x288], R4 ;  /* 0x0002880401007387 */ /* 0x0009e80000100a00 */
[----:B------:R-:W2:Y:S04]  /*1cef0*/  LDL.LU.64 R238, [R1+0x4f8] ;  /* 0x0004f80001ee7983 */ /* 0x000ea80000300a00 */
[----:B------:R4:W-:Y:S01]  /*1cf00*/  STL.64 [R1+0x2c8], R156 ;  /* 0x0002c89c01007387 */ /* 0x0009e20000100a00 */
[----:B---3--:R-:W-:-:S03]  /*1cf10*/  IMAD.WIDE R2, R154, 0x4, R2 ;  /* 0x000000049a027825 */ /* 0x008fc600078e0202 */
[----:B------:R-:W3:Y:S04]  /*1cf20*/  LDL.LU.64 R204, [R1+0x4f0] ;  /* 0x0004f00001cc7983 */ /* 0x000ee80000300a00 */
[----:B------:R4:W-:Y:S04]  /*1cf30*/  STL.64 [R1+0x310], R2 ;  /* 0x0003100201007387 */ /* 0x0009e80000100a00 */
[----:B------:R-:W3:Y:S04]  /*1cf40*/  LDL.LU.64 R20, [R1+0x4e0] ;  /* 0x0004e00001147983 */ /* 0x000ee80000300a00 */
        /* <DEDUP_REMOVED lines=9> */
[----:B------:R3:W-:Y:S04]  /*1cfe0*/  STL.64 [R1+0x388], R192 ;  /* 0x000388c001007387 */ /* 0x0007e80000100a00 */
[----:B-1----:R-:W3:Y:S04]  /*1cff0*/  LDL.LU.64 R16, [R1+0x3e8] ;  /* 0x0003e80001107983 */ /* 0x002ee80000300a00 */
[----:B----4-:R-:W4:Y:S04]  /*1d000*/  LDL.LU.64 R14, [R1+0x3e0] ;  /* 0x0003e000010e7983 */ /* 0x010f280000300a00 */
[----:B------:R-:W5:Y:S04]  /*1d010*/  LDL.LU.64 R220, [R1+0x6a8] ;  /* 0x0006a80001dc7983 */ /* 0x000f680000300a00 */
[----:B------:R-:W-:Y:S04]  /*1d020*/  LDGSTS.E [R6+0x42300], desc[UR16][R218.64], P5 ;  /* 0x42300000da067fae */ /* 0x000fe8000a921850 */
[----:B------:R-:W-:Y:S04]  /*1d030*/  LDGSTS.E [R6+0x42700], desc[UR16][R216.64], P5 ;  /* 0x42700000d8067fae */ /* 0x000fe8000a921850 */
[----:B------:R-:W-:Y:S04]  /*1d040*/  LDGSTS.E [R6+0x42b00], desc[UR16][R214.64], P5 ;  /* 0x42b00000d6067fae */ /* 0x000fe8000a921850 */
[----:B------:R-:W5:Y:S04]  /*1d050*/  LDL.LU.64 R218, [R1+0x6a0] ;  /* 0x0006a00001da7983 */ /* 0x000f680000300a00 */
[----:B------:R-:W5:Y:S04]  /*1d060*/  LDL.LU.64 R216, [R1+0x698] ;  /* 0x0006980001d87983 */ /* 0x000f680000300a00 */
[----:B------:R-:W5:Y:S04]  /*1d070*/  LDL.LU.64 R214, [R1+0x690] ;  /* 0x0006900001d67983 */ /* 0x000f680000300a00 */
[----:B------:R-:W-:Y:S04]  /*1d080*/  LDGSTS.E [R6+0x42f00], desc[UR16][R4.64], P5 ;  /* 0x42f0000004067fae */ /* 0x000fe8000a921850 */
[----:B------:R-:W-:Y:S04]  /*1d090*/  LDGSTS.E [R6+0x43300], desc[UR16][R156.64], P5 ;  /* 0x433000009c067fae */ /* 0x000fe8000a921850 */
[----:B------:R-:W-:Y:S04]  /*1d0a0*/  LDGSTS.E [R6+0x43700], desc[UR16][R2.64], P5 ;  /* 0x4370000002067fae */ /* 0x000fe8000a921850 */
[----:B------:R-:W4:Y:S04]  /*1d0b0*/  LDL.LU.64 R4, [R1+0x688] ;  /* 0x0006880001047983 */ /* 0x000f280000300a00 */
[----:B------:R-:W4:Y:S04]  /*1d0c0*/  LDL.LU.64 R156, [R1+0x680] ;  /* 0x00068000019c7983 */ /* 0x000f280000300a00 */
[----:B------:R-:W4:Y:S04]  /*1d0d0*/  LDL.LU.64 R2, [R1+0x678] ;  /* 0x0006780001027983 */ /* 0x000f280000300a00 */
[----:B------:R-:W-:Y:S04]  /*1d0e0*/  LDGSTS.E [R6+0x43b00], desc[UR16][R208.64], P5 ;  /* 0x43b00000d0067fae */ /* 0x000fe8000a921850 */
[----:B------:R1:W-:Y:S01]  /*1d0f0*/  LDGSTS.E [R6+0x43f00], desc[UR16][R192.64], P5 ;  /* 0x43f00000c0067fae */ /* 0x0003e2000a921850 */
[----:B------:R-:W-:-:S02]  /*1d100*/  ISETP.GE.AND P0, PT, R151, 0x80, PT ;  /* 0x000000809700780c */ /* 0x000fc40003f06270 */
[----:B------:R-:W-:Y:S02]  /*1d110*/  CS2R R24, SRZ ;  /* 0x0000000000187805 */ /* 0x000fe4000001ff00 */
[----:B------:R-:W-:Y:S02]  /*1d120*/  CS2R R26, SRZ ;  /* 0x00000000001a7805 */ /* 0x000fe4000001ff00 */
[----:B------:R-:W-:Y:S02]  /*1d130*/  CS2R R28, SRZ ;  /* 0x00000000001c7805 */ /* 0x000fe4000001ff00 */
[----:B------:R-:W-:Y:S02]  /*1d140*/  CS2R R30, SRZ ;  /* 0x00000000001e7805 */ /* 0x000fe4000001ff00 */
[----:B------:R-:W-:Y:S02]  /*1d150*/  CS2R R32, SRZ ;  /* 0x0000000000207805 */ /* 0x000fe4000001ff00 */
[----:B------:R-:W-:-:S02]  /*1d160*/  CS2R R34, SRZ ;  /* 0x0000000000227805 */ /* 0x000fc4000001ff00 */
        /* <DEDUP_REMOVED lines=25> */
[----:B------:R-:W-:Y:S01]  /*1d300*/  CS2R R86, SRZ ;  /* 0x0000000000567805 */ /* 0x000fe2000001ff00 */
[----:B--2---:R-:W-:-:S04]  /*1d310*/  IMAD.WIDE R226, R154, 0x4, R226 ;  /* 0x000000049ae27825 */ /* 0x004fc800078e02e2 */
[----:B------:R-:W-:-:S04]  /*1d320*/  IMAD.WIDE R238, R154, 0x4, R238 ;  /* 0x000000049aee7825 */ /* 0x000fc800078e02ee */
[----:B---3--:R-:W-:-:S04]  /*1d330*/  IMAD.WIDE R210, R154, 0x4, R20 ;  /* 0x000000049ad27825 */ /* 0x008fc800078e0214 */
[----:B------:R-:W-:-:S04]  /*1d340*/  IMAD.WIDE R198, R154, 0x4, R198 ;  /* 0x000000049ac67825 */ /* 0x000fc800078e02c6 */
[C---:B-1----:R-:W-:Y:S01]  /*1d350*/  IMAD.WIDE R192, R154.reuse, 0x4, R18 ;  /* 0x000000049ac07825 */ /* 0x042fe200078e0212 */
        /* <DEDUP_REMOVED lines=9> */
[----:B------:R-:W-:-:S04]  /*1d3f0*/  IMAD.WIDE R208, R154, 0x4, R12 ;  /* 0x000000049ad07825 */ /* 0x000fc800078e020c */
[----:B------:R-:W-:-:S04]  /*1d400*/  IMAD.WIDE R18, R154, 0x4, R16 ;  /* 0x000000049a127825 */ /* 0x000fc800078e0210 */
[----:B----4-:R-:W-:-:S04]  /*1d410*/  IMAD.WIDE R16, R154, 0x4, R14 ;  /* 0x000000049a107825 */ /* 0x010fc800078e020e */
[----:B------:R-:W-:-:S04]  /*1d420*/  IMAD.WIDE R6, R154, 0x4, R204 ;  /* 0x000000049a067825 */ /* 0x000fc800078e02cc */
[C---:B------:R-:W-:Y:S01]  /*1d430*/  IMAD.WIDE R204, R154.reuse, 0x4, R202 ;  /* 0x000000049acc7825 */ /* 0x040fe200078e02ca */
[----:B------:R1:W-:Y:S03]  /*1d440*/  LDGSTS.E [R5+0x40380], desc[UR16][R226.64], P5 ;  /* 0x40380000e2057fae */ /* 0x0003e6000a921850 */
[C---:B------:R-:W-:Y:S01]  /*1d450*/  IMAD.WIDE R12, R154.reuse, 0x4, R156 ;  /* 0x000000049a0c7825 */ /* 0x040fe200078e029c */
[----:B------:R1:W-:Y:S03]  /*1d460*/  LDGSTS.E [R5+0x40780], desc[UR16][R238.64], P5 ;  /* 0x40780000ee057fae */ /* 0x0003e6000a921850 */
[----:B------:R-:W-:Y:S01]  /*1d470*/  IMAD.WIDE R14, R154, 0x4, R2 ;  /* 0x000000049a0e7825 */ /* 0x000fe200078e0202 */
[----:B------:R1:W-:Y:S04]  /*1d480*/  LDGSTS.E [R5+0x40b80], desc[UR16][R6.64], P5 ;  /* 0x40b8000006057fae */ /* 0x0003e8000a921850 */
[----:B------:R1:W5:Y:S04]  /*1d490*/  LDL.LU.64 R2, [R1+0x670] ;  /* 0x0006700001027983 */ /* 0x0003680000300a00 */
[----:B------:R1:W-:Y:S04]  /*1d4a0*/  STL.64 [R1+0x280], R20 ;  /* 0x0002801401007387 */ /* 0x0003e80000100a00 */
[----:B------:R1:W5:Y:S04]  /*1d4b0*/  LDL.LU.64 R156, [R1+0x668] ;  /* 0x00066800019c7983 */ /* 0x0003680000300a00 */
[----:B------:R1:W-:Y:S04]  /*1d4c0*/  STL.64 [R1+0x2c0], R18 ;  /* 0x0002c01201007387 */ /* 0x0003e80000100a00 */
[----:B------:R1:W-:Y:S04]  /*1d4d0*/  STL.64 [R1+0x308], R16 ;  /* 0x0003081001007387 */ /* 0x0003e80000100a00 */
[----:B------:R1:W-:Y:S04]  /*1d4e0*/  STL.64 [R1+0x348], R14 ;  /* 0x0003480e01007387 */ /* 0x0003e80000100a00 */
[----:B------:R1:W-:Y:S04]  /*1d4f0*/  STL.64 [R1+0x398], R12 ;  /* 0x0003980c01007387 */ /* 0x0003e80000100a00 */
[----:B------:R1:W-:Y:S04]  /*1d500*/  LDGSTS.E [R5+0x40f80], desc[UR16][R210.64], P5 ;  /* 0x40f80000d2057fae */ /* 0x0003e8000a921850 */
        /* <DEDUP_REMOVED lines=12> */
[----:B------:R-:W0:Y:S01]  /*1d5d0*/  LDGDEPBAR ;  /* 0x00000000000079af */ /* 0x000e220000000000 */
[----:B------:R-:W-:Y:S05]  /*1d5e0*/  @!P0 BRA `(.L_x_0) ;  /* 0x000000a000f48947 */ /* 0x000fea0003800000 */
[----:B------:R2:W-:Y:S01]  /*1d5f0*/  STL [R1+0x678], R152 ;  /* 0x0006789801007387 */ /* 0x0005e20000100800 */
[----:B-1---5:R-:W-:Y:S02]  /*1d600*/  IMAD.MOV.U32 R5, RZ, RZ, R214 ;  /* 0x000000ffff057224 */ /* 0x022fe400078e00d6 */
[----:B------:R-:W-:Y:S01]  /*1d610*/  IMAD.MOV.U32 R153, RZ, RZ, R7 ;  /* 0x000000ffff997224 */ /* 0x000fe200078e0007 */
[----:B------:R1:W-:Y:S01]  /*1d620*/  STL.64 [R1+0x670], R156 ;  /* 0x0006709c01007387 */ /* 0x0003e20000100a00 */
[----:B------:R-:W-:-:S03]  /*1d630*/  IMAD.MOV.U32 R7, RZ, RZ, R216 ;  /* 0x000000ffff077224 */ /* 0x000fc600078e00d8 */
[----:B------:R3:W-:Y:S01]  /*1d640*/  STL.64 [R1+0x668], R2 ;  /* 0x0006680201007387 */ /* 0x0007e20000100a00 */
[----:B--2---:R-:W-:-:S03]  /*1d650*/  IMAD.MOV.U32 R152, RZ, RZ, R6 ;  /* 0x000000ffff987224 */ /* 0x004fc600078e0006 */
[----:B------:R-:W2:Y:S01]  /*1d660*/  LDL.LU.64 R198, [R1+0x8] ;  /* 0x0000080001c67983 */ /* 0x000ea20000300a00 */
[----:B------:R-:W-:-:S03]  /*1d670*/  IMAD.MOV.U32 R6, RZ, RZ, R215 ;  /* 0x000000ffff067224 */ /* 0x000fc600078e00d7 */
[----:B------:R-:W4:Y:S01]  /*1d680*/  LDL.LU.64 R200, [R1+0x18] ;  /* 0x0000180001c87983 */ /* 0x000f220000300a00 */
[----:B-1----:R-:W-:Y:S02]  /*1d690*/  IMAD.MOV.U32 R156, RZ, RZ, R10 ;  /* 0x000000ffff9c7224 */ /* 0x002fe400078e000a */
[----:B------:R-:W-:Y:S01]  /*1d6a0*/  IMAD.MOV.U32 R157, RZ, RZ, R11 ;  /* 0x000000ffff9d7224 */ /* 0x000fe200078e000b */
[----:B------:R-:W4:Y:S01]  /*1d6b0*/  LDL.LU.64 R202, [R1+0x38] ;  /* 0x0000380001ca7983 */ /* 0x000f220000300a00 */
[----:B---3--:R-:W-:Y:S02]  /*1d6c0*/  IMAD.MOV.U32 R2, RZ, RZ, R8 ;  /* 0x000000ffff027224 */ /* 0x008fe400078e0008 */
[----:B------:R-:W-:Y:S01]  /*1d6d0*/  IMAD.MOV.U32 R3, RZ, RZ, R9 ;  /* 0x000000ffff037224 */ /* 0x000fe200078e0009 */
[----:B------:R1:W-:Y:S01]  /*1d6e0*/  STL.64 [R1+0x680], R4 ;  /* 0x0006800401007387 */ /* 0x0003e20000100a00 */
[----:B------:R-:W-:Y:S02]  /*1d6f0*/  IMAD.MOV.U32 R8, RZ, RZ, R217 ;  /* 0x000000ffff087224 */ /* 0x000fe400078e00d9 */
[----:B------:R-:W-:-:S02]  /*1d700*/  IMAD.MOV.U32 R9, RZ, RZ, R186 ;  /* 0x000000ffff097224 */ /* 0x000fc400078e00ba */
[----:B------:R-:W-:Y:S02]  /*1d710*/  IMAD.MOV.U32 R10, RZ, RZ, R187 ;  /* 0x000000ffff0a7224 */ /* 0x000fe400078e00bb */
[----:B------:R-:W-:Y:S02]  /*1d720*/  IMAD.MOV.U32 R11, RZ, RZ, R184 ;  /* 0x000000ffff0b7224 */ /* 0x000fe400078e00b8 */
[----:B------:R-:W-:Y:S01]  /*1d730*/  IMAD.MOV.U32 R12, RZ, RZ, R185 ;  /* 0x000000ffff0c7224 */ /* 0x000fe200078e00b9 */
[----:B-1----:R-:W3:Y:S01]  /*1d740*/  LDL.LU.64 R4, [R1+0x10] ;  /* 0x0000100001047983 */ /* 0x002ee20000300a00 */
[----:B------:R-:W-:-:S03]  /*1d750*/  IMAD.MOV.U32 R13, RZ, RZ, R182 ;  /* 0x000000ffff0d7224 */ /* 0x000fc600078e00b6 */
[----:B------:R-:W3:Y:S01]  /*1d760*/  LDL.LU.64 R214, [R1+0x60] ;  /* 0x0000600001d67983 */ /* 0x000ee20000300a00 */
[----:B------:R-:W-:-:S03]  /*1d770*/  IMAD.MOV.U32 R14, RZ, RZ, R183 ;  /* 0x000000ffff0e7224 */ /* 0x000fc600078e00b7 */
[----:B------:R1:W-:Y:S01]  /*1d780*/  STL.64 [R1+0x688], R6 ;  /* 0x0006880601007387 */ /* 0x0003e20000100a00 */
[----:B------:R-:W-:Y:S02]  /*1d790*/  IMAD.MOV.U32 R15, RZ, RZ, R180 ;  /* 0x000000ffff0f7224 */ /* 0x000fe400078e00b4 */
[----:B------:R-:W-:Y:S02]  /*1d7a0*/  IMAD.MOV.U32 R21, RZ, RZ, R22 ;  /* 0x000000ffff157224 */ /* 0x000fe400078e0016 */
[----:B------:R-:W-:Y:S02]  /*1d7b0*/  IMAD.MOV.U32 R16, RZ, RZ, R181 ;  /* 0x000000ffff107224 */ /* 0x000fe400078e00b5 */
[----:B------:R-:W-:Y:S02]  /*1d7c0*/  IMAD.MOV.U32 R17, RZ, RZ, R178 ;  /* 0x000000ffff117224 */ /* 0x000fe400078e00b2 */
[----:B------:R-:W-:Y:S01]  /*1d7d0*/  IMAD.MOV.U32 R22, RZ, RZ, R23 ;  /* 0x000000ffff167224 */ /* 0x000fe200078e0017 */
[----:B-1----:R-:W3:Y:S01]  /*1d7e0*/  LDL.LU.64 R6, [R1+0x50] ;  /* 0x0000500001067983 */ /* 0x002ee20000300a00 */
[----:B------:R-:W-:-:S03]  /*1d7f0*/  IMAD.MOV.U32 R18, RZ, RZ, R179 ;  /* 0x000000ffff127224 */ /* 0x000fc600078e00b3 */
[----:B------:R-:W3:Y:S01]  /*1d800*/  LDL.LU.64 R216, [R1+0x48] ;  /* 0x0000480001d87983 */ /* 0x000ee20000300a00 */
[----:B------:R-:W-:Y:S02]  /*1d810*/  IMAD.MOV.U32 R19, RZ, RZ, R176 ;  /* 0x000000ffff137224 */ /* 0x000fe400078e00b0 */
[----:B------:R-:W-:Y:S01]  /*1d820*/  IMAD.MOV.U32 R23, RZ, RZ, R88 ;  /* 0x000000ffff177224 */ /* 0x000fe200078e0058 */
[----:B------:R1:W-:Y:S01]  /*1d830*/  STL.64 [R1+0x690], R8 ;  /* 0x0006900801007387 */ /* 0x0003e20000100a00 */
[----:B------:R-:W-:Y:S02]  /*1d840*/  IMAD.MOV.U32 R20, RZ, RZ, R177 ;  /* 0x000000ffff147224 */ /* 0x000fe400078e00b1 */
[----:B------:R-:W-:Y:S02]  /*1d850*/  IMAD.MOV.U32 R88, RZ, RZ, R89 ;  /* 0x000000ffff587224 */ /* 0x000fe400078e0059 */
[----:B------:R-:W-:Y:S02]  /*1d860*/  IMAD.MOV.U32 R89, RZ, RZ, R90 ;  /* 0x000000ffff597224 */ /* 0x000fe400078e005a */
[----:B------:R-:W-:Y:S01]  /*1d870*/  IMAD.MOV.U32 R90, RZ, RZ, R91 ;  /* 0x000000ffff5a7224 */ /* 0x000fe200078e005b */
[----:B-1----:R-:W3:Y:S01]  /*1d880*/  LDL.LU.64 R8, [R1] ;  /* 0x0000000001087983 */ /* 0x002ee20000300a00 */
[----:B------:R-:W-:-:S03]  /*1d890*/  IMAD.MOV.U32 R91, RZ, RZ, R92 ;  /* 0x000000ffff5b7224 */ /* 0x000fc600078e005c */
[----:B------:R-:W-:Y:S04]  /*1d8a0*/  STL.64 [R1+0x698], R10 ;  /* 0x0006980a01007387 */ /* 0x000fe80000100a00 */
[----:B------:R-:W-:Y:S04]  /*1d8b0*/  STL.64 [R1+0x6a0], R12 ;  /* 0x0006a00c01007387 */ /* 0x000fe80000100a00 */
[----:B------:R-:W-:Y:S04]  /*1d8c0*/  STL.64 [R1+0x6a8], R14 ;  /* 0x0006a80e01007387 */ /* 0x000fe80000100a00 */
[----:B------:R-:W-:Y:S04]  /*1d8d0*/  STL.64 [R1+0x6b0], R16 ;  /* 0x0006b01001007387 */ /* 0x000fe80000100a00 */
[----:B------:R-:W-:Y:S04]  /*1d8e0*/  STL.64 [R1+0x6b8], R18 ;  /* 0x0006b81201007387 */ /* 0x000fe80000100a00 */
[----:B------:R1:W-:Y:S04]  /*1d8f0*/  STL.64 [R1+0x6c0], R20 ;  /* 0x0006c01401007387 */ /* 0x0003e80000100a00 */
[----:B------:R1:W-:Y:S04]  /*1d900*/  STL.64 [R1+0x6c8], R22 ;  /* 0x0006c81601007387 */ /* 0x0003e80000100a00 */
[----:B------:R-:W-:Y:S04]  /*1d910*/  STL.64 [R1+0x6d0], R88 ;  /* 0x0006d05801007387 */ /* 0x000fe80000100a00 */
[----:B------:R3:W-:Y:S04]  /*1d920*/  STL.64 [R1+0x6d8], R90 ;  /* 0x0006d85a01007387 */ /* 0x0007e80000100a00 */
[----:B-1----:R-:W3:Y:S04]  /*1d930*/  LDL.LU.64 R20, [R1+0xa8] ;  /* 0x0000a80001147983 */ /* 0x002ee80000300a00 */
[----:B------:R-:W3:Y:S04]  /*1d940*/  LDL.LU.64 R18, [R1+0x78] ;  /* 0x0000780001127983 */ /* 0x000ee80000300a00 */
[----:B------:R-:W3:Y:S04]  /*1d950*/  LDL.LU.64 R16, [R1+0x58] ;  /* 0x0000580001107983 */ /* 0x000ee80000300a00 */
[----:B------:R-:W3:Y:S04]  /*1d960*/  LDL.LU.64 R12, [R1+0x20] ;  /* 0x00002000010c7983 */ /* 0x000ee80000300a00 */
[----:B------:R-:W3:Y:S01]  /*1d970*/  LDL.LU.64 R10, [R1+0xe8] ;  /* 0x0000e800010a7983 */ /* 0x000ee20000300a00 */
[----:B------:R-:W-:-:S03]  /*1d980*/  IMAD.MOV.U32 R180, RZ, RZ, R196 ;  /* 0x000000ffffb47224 */ /* 0x000fc600078e00c4 */
[----:B------:R-:W3:Y:S01]  /*1d990*/  LDL.LU.64 R22, [R1+0xb8] ;  /* 0x0000b80001167983 */ /* 0x000ee20000300a00 */
[----:B------:R-:W-:Y:S02]  /*1d9a0*/  IMAD.MOV.U32 R177, RZ, RZ, R195 ;  /* 0x000000ffffb17224 */ /* 0x000fe400078e00c3 */
[----:B------:R-:W-:Y:S02]  /*1d9b0*/  IMAD.MOV.U32 R14, RZ, RZ, R208 ;  /* 0x000000ffff0e7224 */ /* 0x000fe400078e00d0 */
[----:B------:R-:W-:Y:S02]  /*1d9c0*/  IMAD.MOV.U32 R99, RZ, RZ, R149 ;  /* 0x000000ffff637224 */ /* 0x000fe400078e0095 */
[----:B------:R-:W-:Y:S02]  /*1d9d0*/  IMAD.MOV.U32 R97, RZ, RZ, R102 ;  /* 0x000000ffff617224 */ /* 0x000fe400078e0066 */
[----:B------:R-:W-:Y:S02]  /*1d9e0*/  IMAD.MOV.U32 R15, RZ, RZ, R209 ;  /* 0x000000ffff0f7224 */ /* 0x000fe400078e00d1 */
[----:B------:R-:W-:-:S02]  /*1d9f0*/  IMAD.MOV.U32 R101, RZ, RZ, R219 ;  /* 0x000000ffff657224 */ /* 0x000fc400078e00db */
        /* <DEDUP_REMOVED lines=10> */
[----:B--2---:R-:W-:Y:S02]  /*1daa0*/  IMAD.MOV.U32 R196, RZ, RZ, R198 ;  /* 0x000000ffffc47224 */ /* 0x004fe400078e00c6 */
[----:B----4-:R-:W-:-:S02]  /*1dab0*/  IMAD.MOV.U32 R198, RZ, RZ, R200 ;  /* 0x000000ffffc67224 */ /* 0x010fc400078e00c8 */
[----:B------:R-:W-:Y:S02]  /*1dac0*/  IMAD.MOV.U32 R200, RZ, RZ, R202 ;  /* 0x000000ffffc87224 */ /* 0x000fe400078e00ca */
[----:B------:R-:W-:Y:S02]  /*1dad0*/  IMAD.MOV.U32 R195, RZ, RZ, R199 ;  /* 0x000000ffffc37224 */ /* 0x000fe400078e00c7 */
[----:B------:R-:W-:Y:S02]  /*1dae0*/  IMAD.MOV.U32 R199, RZ, RZ, R203 ;  /* 0x000000ffffc77224 */ /* 0x000fe400078e00cb */
[----:B---3--:R-:W-:Y:S02]  /*1daf0*/  IMAD.MOV.U32 R202, RZ, RZ, R216 ;  /* 0x000000ffffca7224 */ /* 0x008fe400078e00d8 */
        /* <DEDUP_REMOVED lines=13> */
[----:B------:R-:W2:Y:S01]  /*1dbd0*/  LDL.LU.64 R18, [R1+0xa0] ;  /* 0x0000a00001127983 */ /* 0x000ea20000300a00 */
[----:B------:R-:W-:-:S02]  /*1dbe0*/  IMAD.MOV.U32 R2, RZ, RZ, R152 ;  /* 0x000000ffff027224 */ /* 0x000fc400078e0098 */
[----:B------:R-:W-:Y:S01]  /*1dbf0*/  IMAD.MOV.U32 R3, RZ, RZ, R153 ;  /* 0x000000ffff037224 */ /* 0x000fe200078e0099 */
[----:B------:R-:W3:Y:S01]  /*1dc00*/  LDL.LU.64 R158, [R1+0x70] ;  /* 0x00007000019e7983 */ /* 0x000ee20000300a00 */
[----:B------:R-:W-:Y:S02]  /*1dc10*/  IMAD.MOV.U32 R152, RZ, RZ, R210 ;  /* 0x000000ffff987224 */ /* 0x000fe400078e00d2 */
[----:B------:R-:W-:Y:S01]  /*1dc20*/  IMAD.MOV.U32 R153, RZ, RZ, R211 ;  /* 0x000000ffff997224 */ /* 0x000fe200078e00d3 */
[----:B------:R-:W4:Y:S01]  /*1dc30*/  LDL.LU.64 R90, [R1+0x68] ;  /* 0x00006800015a7983 */ /* 0x000f220000300a00 */
        /* <DEDUP_REMOVED lines=8> */
[----:B------:R-:W3:Y:S01]  /*1dcc0*/  LDL.LU.64 R152, [R1+0x40] ;  /* 0x0000400001987983 */ /* 0x000ee20000300a00 */
        /* <DEDUP_REMOVED lines=19> */
[----:B------:R-:W4:Y:S01]  /*1de00*/  LDL.LU.64 R20, [R1+0x108] ;  /* 0x0001080001147983 */ /* 0x000f220000300a00 */
        /* <DEDUP_REMOVED lines=10> */
[----:B------:R-:W4:Y:S04]  /*1deb0*/  LDL.LU.64 R10, [R1+0xe0] ;  /* 0x0000e000010a7983 */ /* 0x000f280000300a00 */
[----:B------:R-:W4:Y:S01]  /*1dec0*/  LDL.LU.64 R88, [R1+0xb0] ;  /* 0x0000b00001587983 */ /* 0x000f220000300a00 */
        /* <DEDUP_REMOVED lines=19> */
[----:B--2---:R-:W-:-:S02]  /*1e000*/  IMAD.MOV.U32 R243, RZ, RZ, R18 ;  /* 0x000000fffff37224 */ /* 0x004fc400078e0012 */
[----:B------:R-:W-:Y:S02]  /*1e010*/  IMAD.MOV.U32 R242, RZ, RZ, R19 ;  /* 0x000000fffff27224 */ /* 0x000fe400078e0013 */
[----:B------:R-:W-:Y:S02]  /*1e020*/  IMAD.MOV.U32 R18, RZ, RZ, R16 ;  /* 0x000000ffff127224 */ /* 0x000fe400078e0010 */
[----:B------:R-:W-:Y:S02]  /*1e030*/  IMAD.MOV.U32 R19, RZ, RZ, R17 ;  /* 0x000000ffff137224 */ /* 0x000fe400078e0011 */
[----:B------:R-:W2:Y:S01]  /*1e040*/  LDL.LU.64 R16, [R1+0x90] ;  /* 0x0000900001107983 */ /* 0x000ea20000300a00 */
[----:B---3--:R-:W-:Y:S02]  /*1e050*/  IMAD.MOV.U32 R249, RZ, RZ, R152 ;  /* 0x000000fffff97224 */ /* 0x008fe400078e0098 */
[----:B------:R-:W-:Y:S02]  /*1e060*/  IMAD.MOV.U32 R248, RZ, RZ, R153 ;  /* 0x000000fffff87224 */ /* 0x000fe400078e0099 */
[----:B------:R-:W3:Y:S04]  /*1e070*/  LDL.LU.64 R152, [R1+0x168] ;  /* 0x0001680001987983 */ /* 0x000ee80000300a00 */
[----:B------:R1:W-:Y:S04]  /*1e080*/  STL [R1], R14 ;  /* 0x0000000e01007387 */ /* 0x0003e80000100800 */
[----:B------:R-:W3:Y:S04]  /*1e090*/  LDL.LU.64 R156, [R1+0x148] ;  /* 0x00014800019c7983 */ /* 0x000ee80000300a00 */
[----:B----4-:R4:W-:Y:S04]  /*1e0a0*/  STL [R1+0x8], R12 ;  /* 0x0000080c01007387 */ /* 0x0109e80000100800 */
[----:B-1----:R-:W3:Y:S01]  /*1e0b0*/  LDL.LU.64 R14, [R1+0x120] ;  /* 0x00012000010e7983 */ /* 0x002ee20000300a00 */
[----:B------:R-:W-:-:S02]  /*1e0c0*/  IMAD.MOV.U32 R150, RZ, RZ, R128 ;  /* 0x000000ffff967224 */ /* 0x000fc400078e0080 */
[----:B----4-:R-:W-:Y:S02]  /*1e0d0*/  IMAD.MOV.U32 R12, RZ, RZ, R13 ;  /* 0x000000ffff0c7224 */ /* 0x010fe400078e000d */
[----:B------:R-:W-:Y:S01]  /*1e0e0*/  IMAD.MOV.U32 R128, RZ, RZ, R161 ;  /* 0x000000ffff807224 */ /* 0x000fe200078e00a1 */
[----:B------:R1:W-:Y:S01]  /*1e0f0*/  STL [R1+0x10], R20 ;  /* 0x0000101401007387 */ /* 0x0003e20000100800 */
[----:B------:R-:W-:-:S03]  /*1e100*/  IMAD.MOV.U32 R161, RZ, RZ, R163 ;  /* 0x000000ffffa17224 */ /* 0x000fc600078e00a3 */
[----:B------:R4:W-:Y:S01]  /*1e110*/  STL [R1+0x4], R12 ;  /* 0x0000040c01007387 */ /* 0x0009e20000100800 */
[----:B------:R-:W-:Y:S02]  /*1e120*/  IMAD.MOV.U32 R163, RZ, RZ, R165 ;  /* 0x000000ffffa37224 */ /* 0x000fe400078e00a5 */
[----:B------:R-:W-:Y:S02]  /*1e130*/  IMAD.MOV.U32 R165, RZ, RZ, R167 ;  /* 0x000000ffffa57224 */ /* 0x000fe400078e00a7 */
[----:B-1----:R-:W-:Y:S01]  /*1e140*/  IMAD.MOV.U32 R20, RZ, RZ, R21 ;  /* 0x000000ffff147224 */ /* 0x002fe200078e0015 */
[----:B----4-:R-:W4:Y:S01]  /*1e150*/  LDL.LU.64 R12, [R1+0xf0] ;  /* 0x0000f000010c7983 */ /* 0x010f220000300a00 */
[----:B------:R-:W-:Y:S02]  /*1e160*/  IMAD.MOV.U32 R167, RZ, RZ, R169 ;  /* 0x000000ffffa77224 */ /* 0x000fe400078e00a9 */
[----:B------:R-:W-:Y:S01]  /*1e170*/  IMAD.MOV.U32 R169, RZ, RZ, R171 ;  /* 0x000000ffffa97224 */ /* 0x000fe200078e00ab */
[----:B------:R-:W-:Y:S01]  /*1e180*/  STL [R1+0x18], R10 ;  /* 0x0000180a01007387 */ /* 0x000fe20000100800 */
[----:B------:R-:W-:-:S03]  /*1e190*/  IMAD.MOV.U32 R171, RZ, RZ, R173 ;  /* 0x000000ffffab7224 */ /* 0x000fc600078e00ad */
[----:B------:R1:W-:Y:S01]  /*1e1a0*/  STL [R1+0xc], R20 ;  /* 0x00000c1401007387 */ /* 0x0003e20000100800 */
[----:B------:R-:W-:Y:S02]  /*1e1b0*/  IMAD.MOV.U32 R173, RZ, RZ, R189 ;  /* 0x000000ffffad7224 */ /* 0x000fe400078e00bd */
[----:B------:R-:W-:Y:S02]  /*1e1c0*/  IMAD.MOV.U32 R189, RZ, RZ, R247 ;  /* 0x000000ffffbd7224 */ /* 0x000fe400078e00f7 */
[----:B------:R-:W-:Y:S01]  /*1e1d0*/  IMAD.MOV.U32 R247, RZ, RZ, R90 ;  /* 0x000000fffff77224 */ /* 0x000fe200078e005a */
[----:B-1----:R-:W4:Y:S01]  /*1e1e0*/  LDL.LU.64 R20, [R1+0xd8] ;  /* 0x0000d80001147983 */ /* 0x002f220000300a00 */
[----:B------:R-:W-:Y:S02]  /*1e1f0*/  IMAD.MOV.U32 R90, RZ, RZ, R11 ;  /* 0x000000ffff5a7224 */ /* 0x000fe400078e000b */
[----:B------:R-:W-:Y:S02]  /*1e200*/  IMAD.MOV.U32 R10, RZ, RZ, R8 ;  /* 0x000000ffff0a7224 */ /* 0x000fe400078e0008 */
[----:B------:R-:W-:-:S02]  /*1e210*/  IMAD.MOV.U32 R11, RZ, RZ, R9 ;  /* 0x000000ffff0b7224 */ /* 0x000fc400078e0009 */
[----:B------:R-:W4:Y:S04]  /*1e220*/  LDL.LU.64 R8, [R1+0xd0] ;  /* 0x0000d00001087983 */ /* 0x000f280000300a00 */
[----:B------:R-:W-:Y:S04]  /*1e230*/  STL [R1+0x14], R90 ;  /* 0x0000145a01007387 */ /* 0x000fe80000100800 */
[----:B------:R1:W-:Y:S02]  /*1e240*/  STL [R1+0x20], R88 ;  /* 0x0000205801007387 */ /* 0x0003e40000100800 */
[----:B-1----:R-:W-:-:S05]  /*1e250*/  IMAD.MOV.U32 R88, RZ, RZ, R89 ;  /* 0x000000ffff587224 */ /* 0x002fca00078e0059 */
[----:B------:R-:W-:Y:S04]  /*1e260*/  STL [R1+0x1c], R88 ;  /* 0x00001c5801007387 */ /* 0x000fe80000100800 */
[----:B------:R1:W-:Y:S02]  /*1e270*/  STL [R1+0x28], R22 ;  /* 0x0000281601007387 */ /* 0x0003e40000100800 */
[----:B-1----:R-:W-:-:S05]  /*1e280*/  IMAD.MOV.U32 R22, RZ, RZ, R23 ;  /* 0x000000ffff167224 */ /* 0x002fca00078e0017 */
[----:B------:R1:W-:Y:S04]  /*1e290*/  STL [R1+0x24], R22 ;  /* 0x0000241601007387 */ /* 0x0003e80000100800 */
[----:B--2---:R2:W-:Y:S01]  /*1e2a0*/  STL [R1+0x30], R16 ;  /* 0x0000301001007387 */ /* 0x0045e20000100800 */
[----:B-1----:R-:W-:-:S03]  /*1e2b0*/  IMAD.MOV.U32 R22, RZ, RZ, R17 ;  /* 0x000000ffff167224 */ /* 0x002fc600078e0011 */
[----:B--2---:R-:W2:Y:S04]  /*1e2c0*/  LDL.LU.64 R16, [R1+0x1a8] ;  /* 0x0001a80001107983 */ /* 0x004ea80000300a00 */
[----:B------:R1:W-:Y:S04]  /*1e2d0*/  STL [R1+0x2c], R22 ;  /* 0x00002c1601007387 */ /* 0x0003e80000100800 */
[----:B------:R1:W-:Y:S02]  /*1e2e0*/  STL [R1+0x38], R4 ;  /* 0x0000380401007387 */ /* 0x0003e40000100800 */
[----:B-1----:R-:W-:-:S02]  /*1e2f0*/  IMAD.MOV.U32 R22, RZ, RZ, R5 ;  /* 0x000000ffff167224 */ /* 0x002fc400078e0005 */
[----:B------:R-:W2:Y:S04]  /*1e300*/  LDL.LU.64 R4, [R1+0x178] ;  /* 0x0001780001047983 */ /* 0x000ea80000300a00 */
[----:B------:R1:W-:Y:S04]  /*1e310*/  STL [R1+0x34], R22 ;  /* 0x0000341601007387 */ /* 0x0003e80000100800 */
[----:B------:R3:W-:Y:S01]  /*1e320*/  STL [R1+0x40], R2 ;  /* 0x0000400201007387 */ /* 0x0007e20000100800 */
[----:B-1----:R-:W-:-:S03]  /*1e330*/  IMAD.MOV.U32 R22, RZ, RZ, R3 ;  /* 0x000000ffff167224 */ /* 0x002fc600078e0003 */
[----:B---3--:R-:W3:Y:S04]  /*1e340*/  LDL.LU.64 R2, [R1+0x160] ;  /* 0x0001600001027983 */ /* 0x008ee80000300a00 */
[----:B------:R1:W-:Y:S04]  /*1e350*/  STL [R1+0x3c], R22 ;  /* 0x00003c1601007387 */ /* 0x0003e80000100800 */
[----:B------:R1:W-:Y:S02]  /*1e360*/  STL [R1+0x48], R152 ;  /* 0x0000489801007387 */ /* 0x0003e40000100800 */
[----:B-1----:R-:W-:-:S02]  /*1e370*/  IMAD.MOV.U32 R22, RZ, RZ, R153 ;  /* 0x000000ffff167224 */ /* 0x002fc400078e0099 */
[----:B------:R-:W3:Y:S04]  /*1e380*/  LDL.LU.64 R152, [R1+0x130] ;  /* 0x0001300001987983 */ /* 0x000ee80000300a00 */
[----:B------:R1:W-:Y:S04]  /*1e390*/  STL [R1+0x44], R22 ;  /* 0x0000441601007387 */ /* 0x0003e80000100800 */
[----:B------:R1:W-:Y:S02]  /*1e3a0*/  STL [R1+0x50], R156 ;  /* 0x0000509c01007387 */ /* 0x0003e40000100800 */
[----:B-1----:R-:W-:-:S02]  /*1e3b0*/  IMAD.MOV.U32 R22, RZ, RZ, R157 ;  /* 0x000000ffff167224 */ /* 0x002fc400078e009d */
[----:B------:R-:W3:Y:S04]  /*1e3c0*/  LDL.LU.64 R156, [R1+0x118] ;  /* 0x00011800019c7983 */ /* 0x000ee80000300a00 */
[----:B------:R1:W-:Y:S04]  /*1e3d0*/  STL [R1+0x4c], R22 ;  /* 0x00004c1601007387 */ /* 0x0003e80000100800 */
[----:B------:R4:W-:Y:S01]  /*1e3e0*/  STL [R1+0x58], R14 ;  /* 0x0000580e01007387 */ /* 0x0009e20000100800 */
[----:B-1----:R-:W-:-:S03]  /*1e3f0*/  IMAD.MOV.U32 R22, RZ, RZ, R15 ;  /* 0x000000ffff167224 */ /* 0x002fc600078e000f */
[----:B----4-:R-:W4:Y:S04]  /*1e400*/  LDL.LU.64 R14, [R1+0x110] ;  /* 0x00011000010e7983 */ /* 0x010f280000300a00 */
[----:B------:R1:W-:Y:S04]  /*1e410*/  STL [R1+0x54], R22 ;  /* 0x0000541601007387 */ /* 0x0003e80000100800 */
[----:B------:R1:W-:Y:S02]  /*1e420*/  STL [R1+0x60], R12 ;  /* 0x0000600c01007387 */ /* 0x0003e40000100800 */
[----:B-1----:R-:W-:-:S02]  /*1e430*/  IMAD.MOV.U32 R22, RZ, RZ, R13 ;  /* 0x000000ffff167224 */ /* 0x002fc400078e000d */
[----:B------:R-:W4:Y:S04]  /*1e440*/  LDL.LU.64 R12, [R1+0x100] ;  /* 0x00010000010c7983 */ /* 0x000f280000300a00 */
[----:B------:R-:W-:Y:S04]  /*1e450*/  STL [R1+0x5c], R22 ;  /* 0x00005c1601007387 */ /* 0x000fe80000100800 */
[----:B------:R1:W-:Y:S02]  /*1e460*/  STL [R1+0x68], R20 ;  /* 0x0000681401007387 */ /* 0x0003e40000100800 */
[----:B-1----:R-:W-:-:S05]  /*1e470*/  IMAD.MOV.U32 R20, RZ, RZ, R21 ;  /* 0x000000ffff147224 */ /* 0x002fca00078e0015 */
[----:B------:R1:W-:Y:S04]  /*1e480*/  STL [R1+0x64], R20 ;  /* 0x0000641401007387 */ /* 0x0003e80000100800 */
[----:B------:R1:W-:Y:S02]  /*1e490*/  STL [R1+0x70], R8 ;  /* 0x0000700801007387 */ /* 0x0003e40000100800 */
[----:B-1----:R-:W-:Y:S02]  /*1e4a0*/  IMAD.MOV.U32 R20, RZ, RZ, R9 ;  /* 0x000000ffff147224 */ /* 0x002fe400078e0009 */
[----:B------:R-:W4:Y:S04]  /*1e4b0*/  LDL.LU.64 R8, [R1+0x1e8] ;  /* 0x0001e80001087983 */ /* 0x000f280000300a00 */
[----:B------:R1:W-:Y:S04]  /*1e4c0*/  STL [R1+0x6c], R20 ;  /* 0x00006c1401007387 */ /* 0x0003e80000100800 */
[----:B------:R1:W-:Y:S02]  /*1e4d0*/  STL [R1+0x78], R6 ;  /* 0x0000780601007387 */ /* 0x0003e40000100800 */
[----:B-1----:R-:W-:-:S02]  /*1e4e0*/  IMAD.MOV.U32 R20, RZ, RZ, R7 ;  /* 0x000000ffff147224 */ /* 0x002fc400078e0007 */
[----:B------:R-:W4:Y:S04]  /*1e4f0*/  LDL.LU.64 R6, [R1+0x1b8] ;  /* 0x0001b80001067983 */ /* 0x000f280000300a00 */
[----:B------:R1:W-:Y:S04]  /*1e500*/  STL [R1+0x74], R20 ;  /* 0x0000741401007387 */ /* 0x0003e80000100800 */
[----:B------:R1:W-:Y:S02]  /*1e510*/  STL [R1+0x80], R18 ;  /* 0x0000801201007387 */ /* 0x0003e40000100800 */
[----:B-1----:R-:W-:-:S02]  /*1e520*/  IMAD.MOV.U32 R20, RZ, RZ, R19 ;  /* 0x000000ffff147224 */ /* 0x002fc400078e0013 */
[----:B------:R-:W4:Y:S04]  /*1e530*/  LDL.LU.64 R18, [R1+0x198] ;  /* 0x0001980001127983 */ /* 0x000f280000300a00 */
        /* <DEDUP_REMOVED lines=9> */
[----:B---3--:R3:W-:Y:S01]  /*1e5d0*/  STL [R1+0x98], R2 ;  /* 0x0000980201007387 */ /* 0x0087e20000100800 */
        /* <DEDUP_REMOVED lines=11> */
[----:B----4-:R4:W-:Y:S01]  /*1e690*/  STL [R1+0xb0], R14 ;  /* 0x0000b00e01007387 */ /* 0x0109e20000100800 */
[----:B-1----:R-:W-:-:S03]  /*1e6a0*/  IMAD.MOV.U32 R20, RZ, RZ, R15 ;  /* 0x000000ffff147224 */ /* 0x002fc600078e000f */
[----:B----4-:R-:W4:Y:S04]  /*1e6b0*/  LDL.LU.64 R14, [R1+0x228] ;  /* 0x00022800010e7983 */ /* 0x010f280000300a00 */
        /* <DEDUP_REMOVED lines=65> */
[----:B--2---:R2:W-:Y:S04]  /*1ead0*/  STL [R1+0x138], R16 ;  /* 0x0001381001007387 */ /* 0x0045e80000100800 */
[----:B-1----:R-:W4:Y:S01]  /*1eae0*/  LDL.LU.64 R20, [R1+0x278] ;  /* 0x0002780001147983 */ /* 0x002f220000300a00 */
[----:B--2---:R-:W-:-:S05]  /*1eaf0*/  IMAD.MOV.U32 R16, RZ, RZ, R17 ;  /* 0x000000ffff107224 */ /* 0x004fca00078e0011 */
[----:B------:R1:W-:Y:S04]  /*1eb00*/  STL [R1+0x134], R16 ;  /* 0x0001341001007387 */ /* 0x0003e80000100800 */
[----:B------:R2:W-:Y:S01]  /*1eb10*/  STL [R1+0x140], R4 ;  /* 0x0001400401007387 */ /* 0x0005e20000100800 */
[----:B-1----:R-:W-:-:S03]  /*1eb20*/  IMAD.MOV.U32 R16, RZ, RZ, R5 ;  /* 0x000000ffff107224 */ /* 0x002fc600078e0005 */
[----:B--2---:R-:W2:Y:S04]  /*1eb30*/  LDL.LU.64 R4, [R1+0x258] ;  /* 0x0002580001047983 */ /* 0x004ea80000300a00 */
        /* <DEDUP_REMOVED lines=13> */
[----:B----4-:R4:W-:Y:S04]  /*1ec10*/  STL [R1+0x160], R14 ;  /* 0x0001600e01007387 */ /* 0x0109e80000100800 */
[----:B-1----:R-:W3:Y:S01]  /*1ec20*/  LDL.LU.64 R16, [R1+0x208] ;  /* 0x0002080001107983 */ /* 0x002ee20000300a00 */
[----:B----4-:R-:W-:-:S05]  /*1ec30*/  IMAD.MOV.U32 R14, RZ, RZ, R15 ;  /* 0x000000ffff0e7224 */ /* 0x010fca00078e000f */
[----:B------:R1:W-:Y:S04]  /*1ec40*/  STL [R1+0x15c], R14 ;  /* 0x00015c0e01007387 */ /* 0x0003e80000100800 */
[----:B------:R4:W-:Y:S04]  /*1ec50*/  STL [R1+0x168], R12 ;  /* 0x0001680c01007387 */ /* 0x0009e80000100800 */
[----:B-1----:R-:W3:Y:S01]  /*1ec60*/  LDL.LU.64 R14, [R1+0x200] ;  /* 0x00020000010e7983 */ /* 0x002ee20000300a00 */
[----:B----4-:R-:W-:-:S05]  /*1ec70*/  IMAD.MOV.U32 R12, RZ, RZ, R13 ;  /* 0x000000ffff0c7224 */ /* 0x010fca00078e000d */
[----:B------:R1:W-:Y:S04]  /*1ec80*/  STL [R1+0x164], R12 ;  /* 0x0001640c01007387 */ /* 0x0003e80000100800 */
[----:B------:R4:W-:Y:S04]  /*1ec90*/  STL [R1+0x170], R10 ;  /* 0x0001700a01007387 */ /* 0x0009e80000100800 */
[----:B-1----:R-:W3:Y:S01]  /*1eca0*/  LDL.LU.64 R12, [R1+0x2e8] ;  /* 0x0002e800010c7983 */ /* 0x002ee20000300a00 */
[----:B----4-:R-:W-:-:S03]  /*1ecb0*/  IMAD.MOV.U32 R10, RZ, RZ, R11 ;  /* 0x000000ffff0a7224 */ /* 0x010fc600078e000b */
        /* <DEDUP_REMOVED lines=12> */
[----:B------:R-:W-:Y:S04]  /*1ed80*/  STL [R1+0x190], R20 ;  /* 0x0001901401007387 */ /* 0x000fe80000100800 */
[----:B------:R1:W-:Y:S04]  /*1ed90*/  STL [R1+0x184], R18 ;  /* 0x0001841201007387 */ /* 0x0003e80000100800 */
[----:B-1----:R-:W4:Y:S01]  /*1eda0*/  LDL.LU.64 R18, [R1+0x260] ;  /* 0x0002600001127983 */ /* 0x002f220000300a00 */
[----:B------:R-:W-:-:S03]  /*1edb0*/  IMAD.MOV.U32 R20, RZ, RZ, R21 ;  /* 0x000000ffff147224 */ /* 0x000fc600078e0015 */
[----:B--2---:R-:W-:Y:S04]  /*1edc0*/  STL [R1+0x198], R4 ;  /* 0x0001980401007387 */ /* 0x004fe80000100800 */
[----:B------:R1:W-:Y:S02]  /*1edd0*/  STL [R1+0x18c], R20 ;  /* 0x00018c1401007387 */ /* 0x0003e40000100800 */
[----:B-1----:R-:W-:Y:S02]  /*1ede0*/  IMAD.MOV.U32 R20, RZ, RZ, R5 ;  /* 0x000000ffff147224 */ /* 0x002fe400078e0005 */
        /* <DEDUP_REMOVED lines=17> */
[----:B------:R-:W-:Y:S04]  /*1ef00*/  STL [R1+0x1b4], R20 ;  /* 0x0001b41401007387 */ /* 0x000fe80000100800 */
[----:B------:R1:W-:Y:S02]  /*1ef10*/  STL [R1+0x1c0], R14 ;  /* 0x0001c00e01007387 */ /* 0x0003e40000100800 */
[----:B-1----:R-:W-:-:S02]  /*1ef20*/  IMAD.MOV.U32 R14, RZ, RZ, R15 ;  /* 0x000000ffff0e7224 */ /* 0x002fc400078e000f */
[----:B------:R1:W-:Y:S04]  /*1ef30*/  STL [R1+0x1c8], R12 ;  /* 0x0001c80c01007387 */ /* 0x0003e80000100800 */
[----:B------:R1:W-:Y:S02]  /*1ef40*/  STL [R1+0x1bc], R14 ;  /* 0x0001bc0e01007387 */ /* 0x0003e40000100800 */
[----:B-1----:R-:W-:Y:S02]  /*1ef50*/  IMAD.MOV.U32 R12, RZ, RZ, R13 ;  /* 0x000000ffff0c7224 */ /* 0x002fe400078e000d */
[----:B------:R-:W3:Y:S04]  /*1ef60*/  LDL.LU.64 R14, [R1+0x2d0] ;  /* 0x0002d000010e7983 */ /* 0x000ee80000300a00 */
[----:B----4-:R1:W-:Y:S04]  /*1ef70*/  STL [R1+0x1d0], R10 ;  /* 0x0001d00a01007387 */ /* 0x0103e80000100800 */
        /* <DEDUP_REMOVED lines=13> */
[----:B-1----:R-:W4:Y:S04]  /*1f050*/  LDL.LU.64 R6, [R1+0x288] ;  /* 0x0002880001067983 */ /* 0x002f280000300a00 */
[----:B------:R-:W4:Y:S01]  /*1f060*/  LDL.LU.64 R20, [R1+0x280] ;  /* 0x0002800001147983 */ /* 0x000f220000300a00 */
[----:B------:R-:W-:-:S05]  /*1f070*/  IMAD.MOV.U32 R18, RZ, RZ, R19 ;  /* 0x000000ffff127224 */ /* 0x000fca00078e0013 */
[----:B------:R1:W-:Y:S04]  /*1f080*/  STL [R1+0x1e4], R18 ;  /* 0x0001e41201007387 */ /* 0x0003e80000100800 */
[----:B--2---:R2:W-:Y:S01]  /*1f090*/  STL [R1+0x1f0], R4 ;  /* 0x0001f00401007387 */ /* 0x0045e20000100800 */
[----:B-1----:R-:W-:-:S03]  /*1f0a0*/  IMAD.MOV.U32 R18, RZ, RZ, R5 ;  /* 0x000000ffff127224 */ /* 0x002fc600078e0005 */
[----:B--2---:R-:W2:Y:S04]  /*1f0b0*/  LDL.LU.64 R4, [R1+0x368] ;  /* 0x0003680001047983 */ /* 0x004ea80000300a00 */
[----:B------:R1:W-:Y:S04]  /*1f0c0*/  STL [R1+0x1ec], R18 ;  /* 0x0001ec1201007387 */ /* 0x0003e80000100800 */
[----:B---3--:R3:W-:Y:S01]  /*1f0d0*/  STL [R1+0x1f8], R2 ;  /* 0x0001f80201007387 */ /* 0x0087e20000100800 */
[----:B-1----:R-:W-:-:S03]  /*1f0e0*/  IMAD.MOV.U32 R18, RZ, RZ, R3 ;  /* 0x000000ffff127224 */ /* 0x002fc600078e0003 */
[----:B---3--:R-:W3:Y:S04]  /*1f0f0*/  LDL.LU.64 R2, [R1+0x338] ;  /* 0x0003380001027983 */ /* 0x008ee80000300a00 */
[----:B------:R1:W-:Y:S04]  /*1f100*/  STL [R1+0x1f4], R18 ;  /* 0x0001f41201007387 */ /* 0x0003e80000100800 */
[----:B------:R1:W-:Y:S01]  /*1f110*/  STL [R1+0x200], R152 ;  /* 0x0002009801007387 */ /* 0x0003e20000100800 */
[----:B------:R-:W-:-:S03]  /*1f120*/  IMAD.MOV.U32 R22, RZ, RZ, R153 ;  /* 0x000000ffff167224 */ /* 0x000fc600078e0099 */
[----:B-1----:R-:W3:Y:S04]  /*1f130*/  LDL.LU.64 R18, [R1+0x300] ;  /* 0x0003000001127983 */ /* 0x002ee80000300a00 */
[----:B------:R-:W-:Y:S04]  /*1f140*/  STL [R1+0x208], R156 ;  /* 0x0002089c01007387 */ /* 0x000fe80000100800 */
[----:B------:R1:W-:Y:S04]  /*1f150*/  STL [R1+0x1fc], R22 ;  /* 0x0001fc1601007387 */ /* 0x0003e80000100800 */
[----:B------:R-:W3:Y:S01]  /*1f160*/  LDL.LU.64 R152, [R1+0x2f0] ;  /* 0x0002f00001987983 */ /* 0x000ee20000300a00 */
[----:B-1----:R-:W-:-:S03]  /*1f170*/  IMAD.MOV.U32 R22, RZ, RZ, R157 ;  /* 0x000000ffff167224 */ /* 0x002fc600078e009d */
[----:B------:R-:W-:Y:S04]  /*1f180*/  STL [R1+0x210], R16 ;  /* 0x0002101001007387 */ /* 0x000fe80000100800 */
[----:B------:R1:W-:Y:S04]  /*1f190*/  STL [R1+0x204], R22 ;  /* 0x0002041601007387 */ /* 0x0003e80000100800 */
[----:B------:R-:W3:Y:S01]  /*1f1a0*/  LDL.LU.64 R156, [R1+0x2e0] ;  /* 0x0002e000019c7983 */ /* 0x000ee20000300a00 */
[----:B-1----:R-:W-:-:S03]  /*1f1b0*/  IMAD.MOV.U32 R22, RZ, RZ, R17 ;  /* 0x000000ffff167224 */ /* 0x002fc600078e0011 */
        /* <DEDUP_REMOVED lines=19> */
[----:B------:R1:W-:Y:S02]  /*1f2f0*/  STL [R1+0x240], R20 ;  /* 0x0002401401007387 */ /* 0x0003e40000100800 */
[----:B-1----:R-:W-:-:S05]  /*1f300*/  IMAD.MOV.U32 R6, RZ, RZ, R7 ;  /* 0x000000ffff067224 */ /* 0x002fca00078e0007 */
[----:B------:R1:W-:Y:S01]  /*1f310*/  STL [R1+0x234], R6 ;  /* 0x0002340601007387 */ /* 0x0003e20000100800 */
[----:B------:R-:W-:-:S03]  /*1f320*/  IMAD.MOV.U32 R20, RZ, RZ, R21 ;  /* 0x000000ffff147224 */ /* 0x000fc600078e0015 */
[----:B-1----:R-:W4:Y:S04]  /*1f330*/  LDL.LU.64 R6, [R1+0x340] ;  /* 0x0003400001067983 */ /* 0x002f280000300a00 */
[----:B--2---:R-:W-:Y:S04]  /*1f340*/  STL [R1+0x248], R4 ;  /* 0x0002480401007387 */ /* 0x004fe80000100800 */
[----:B------:R1:W-:Y:S02]  /*1f350*/  STL [R1+0x23c], R20 ;  /* 0x00023c1401007387 */ /* 0x0003e40000100800 */
[----:B-1----:R-:W-:-:S02]  /*1f360*/  IMAD.MOV.U32 R20, RZ, RZ, R5 ;  /* 0x000000ffff147224 */ /* 0x002fc400078e0005 */
[----:B------:R-:W2:Y:S04]  /*1f370*/  LDL.LU.64 R4, [R1+0x330] ;  /* 0x0003300001047983 */ /* 0x000ea80000300a00 */
[----:B------:R-:W-:Y:S04]  /*1f380*/  STL [R1+0x244], R20 ;  /* 0x0002441401007387 */ /* 0x000fe80000100800 */
[----:B---3--:R1:W-:Y:S04]  /*1f390*/  STL [R1+0x250], R2 ;  /* 0x0002500201007387 */ /* 0x0083e80000100800 */
[----:B------:R3:W-:Y:S01]  /*1f3a0*/  STL [R1+0x258], R18 ;  /* 0x0002581201007387 */ /* 0x0007e20000100800 */
[----:B-1----:R-:W-:-:S05]  /*1f3b0*/  IMAD.MOV.U32 R2, RZ, RZ, R3 ;  /* 0x000000ffff027224 */ /* 0x002fca00078e0003 */
[----:B------:R1:W-:Y:S01]  /*1f3c0*/  STL [R1+0x24c], R2 ;  /* 0x00024c0201007387 */ /* 0x0003e20000100800 */
[----:B---3--:R-:W-:-:S03]  /*1f3d0*/  IMAD.MOV.U32 R18, RZ, RZ, R19 ;  /* 0x000000ffff127224 */ /* 0x008fc600078e0013 */
[----:B-1----:R-:W3:Y:S04]  /*1f3e0*/  LDL.LU.64 R2, [R1+0x320] ;  /* 0x0003200001027983 */ /* 0x002ee80000300a00 */
[----:B------:R-:W-:Y:S04]  /*1f3f0*/  STL [R1+0x260], R152 ;  /* 0x0002609801007387 */ /* 0x000fe80000100800 */
[----:B------:R1:W-:Y:S02]  /*1f400*/  STL [R1+0x254], R18 ;  /* 0x0002541201007387 */ /* 0x0003e40000100800 */
[----:B-1----:R-:W-:-:S02]  /*1f410*/  IMAD.MOV.U32 R18, RZ, RZ, R153 ;  /* 0x000000ffff127224 */ /* 0x002fc400078e0099 */
[----:B------:R-:W3:Y:S04]  /*1f420*/  LDL.LU.64 R152, [R1+0x318] ;  /* 0x0003180001987983 */ /* 0x000ee80000300a00 */
[----:B------:R1:W-:Y:S04]  /*1f430*/  STL [R1+0x25c], R18 ;  /* 0x00025c1201007387 */ /* 0x0003e80000100800 */
[----:B------:R1:W-:Y:S02]  /*1f440*/  STL [R1+0x268], R156 ;  /* 0x0002689c01007387 */ /* 0x0003e40000100800 */
[----:B-1----:R-:W-:-:S02]  /*1f450*/  IMAD.MOV.U32 R18, RZ, RZ, R157 ;  /* 0x000000ffff127224 */ /* 0x002fc400078e009d */
[----:B------:R1:W-:Y:S04]  /*1f460*/  STL [R1+0x270], R16 ;  /* 0x0002701001007387 */ /* 0x0003e80000100800 */
[----:B------:R-:W-:Y:S04]  /*1f470*/  STL [R1+0x264], R18 ;  /* 0x0002641201007387 */ /* 0x000fe80000100800 */
[----:B------:R-:W3:Y:S01]  /*1f480*/  LDL.LU.64 R156, [R1+0x310] ;  /* 0x00031000019c7983 */ /* 0x000ee20000300a00 */
[----:B------:R-:W-:Y:S02]  /*1f490*/  IMAD.MOV.U32 R92, RZ, RZ, R93 ;  /* 0x000000ffff5c7224 */ /* 0x000fe400078e005d */
[----:B-1----:R-:W-:-:S02]  /*1f4a0*/  IMAD.MOV.U32 R16, RZ, RZ, R17 ;  /* 0x000000ffff107224 */ /* 0x002fc400078e0011 */
[----:B------:R-:W-:Y:S02]  /*1f4b0*/  IMAD.MOV.U32 R93, RZ, RZ, R174 ;  /* 0x000000ffff5d7224 */ /* 0x000fe400078e00ae */
[----:B------:R-:W-:Y:S02]  /*1f4c0*/  IMAD.MOV.U32 R174, RZ, RZ, R188 ;  /* 0x000000ffffae7224 */ /* 0x000fe400078e00bc */
[----:B------:R-:W-:Y:S02]  /*1f4d0*/  IMAD.MOV.U32 R188, RZ, RZ, R244 ;  /* 0x000000ffffbc7224 */ /* 0x000fe400078e00f4 */
[----:B------:R-:W-:Y:S02]  /*1f4e0*/  IMAD.MOV.U32 R187, RZ, RZ, R245 ;  /* 0x000000ffffbb7224 */ /* 0x000fe400078e00f5 */
[----:B------:R-:W-:Y:S01]  /*1f4f0*/  IMAD.MOV.U32 R245, RZ, RZ, R158 ;  /* 0x000000fffff57224 */ /* 0x000fe200078e009e */
[----:B------:R1:W-:Y:S01]  /*1f500*/  STL [R1+0x278], R14 ;  /* 0x0002780e01007387 */ /* 0x0003e20000100800 */
[----:B------:R-:W-:-:S03]  /*1f510*/  IMAD.MOV.U32 R244, RZ, RZ, R159 ;  /* 0x000000fffff47224 */ /* 0x000fc600078e009f */
[----:B------:R-:W-:Y:S04]  /*1f520*/  STL [R1+0x26c], R16 ;  /* 0x00026c1001007387 */ /* 0x000fe80000100800 */
[----:B------:R-:W3:Y:S01]  /*1f530*/  LDL.LU.64 R158, [R1+0x308] ;  /* 0x00030800019e7983 */ /* 0x000ee20000300a00 */
[----:B-1----:R-:W-:Y:S02]  /*1f540*/  IMAD.MOV.U32 R14, RZ, RZ, R15 ;  /* 0x000000ffff0e7224 */ /* 0x002fe400078e000f */
[----:B------:R-:W-:-:S03]  /*1f550*/  IMAD.MOV.U32 R176, RZ, RZ, R190 ;  /* 0x000000ffffb07224 */ /* 0x000fc600078e00be */
[----:B------:R-:W-:Y:S01]  /*1f560*/  STL [R1+0x274], R14 ;  /* 0x0002740e01007387 */ /* 0x000fe20000100800 */
[----:B------:R-:W-:Y:S02]  /*1f570*/  IMAD.MOV.U32 R190, RZ, RZ, R246 ;  /* 0x000000ffffbe7224 */ /* 0x000fe400078e00f6 */
[----:B------:R-:W-:Y:S01]  /*1f580*/  IMAD.MOV.U32 R246, RZ, RZ, R91 ;  /* 0x000000fffff67224 */ /* 0x000fe200078e005b */
[----:B----4-:R1:W-:Y:S04]  /*1f590*/  STL [R1+0x280], R12 ;  /* 0x0002800c01007387 */ /* 0x0103e80000100800 */
[----:B------:R-:W4:Y:S01]  /*1f5a0*/  LDL.LU.64 R90, [R1+0x3c8] ;  /* 0x0003c800015a7983 */ /* 0x000f220000300a00 */
[----:B-1----:R-:W-:-:S05]  /*1f5b0*/  IMAD.MOV.U32 R12, RZ, RZ, R13 ;  /* 0x000000ffff0c7224 */ /* 0x002fca00078e000d */
[----:B------:R-:W-:Y:S04]  /*1f5c0*/  STL [R1+0x27c], R12 ;  /* 0x00027c0c01007387 */ /* 0x000fe80000100800 */
[----:B------:R1:W-:Y:S04]  /*1f5d0*/  STL [R1+0x288], R10 ;  /* 0x0002880a01007387 */ /* 0x0003e80000100800 */
[----:B------:R-:W4:Y:S01]  /*1f5e0*/  LDL.LU.64 R88, [R1+0x3b8] ;  /* 0x0003b80001587983 */ /* 0x000f220000300a00 */
[----:B-1----:R-:W-:-:S05]  /*1f5f0*/  IMAD.MOV.U32 R10, RZ, RZ, R11 ;  /* 0x000000ffff0a7224 */ /* 0x002fca00078e000b */
[----:B------:R-:W-:Y:S04]  /*1f600*/  STL [R1+0x284], R10 ;  /* 0x0002840a01007387 */ /* 0x000fe80000100800 */
[----:B------:R1:W-:Y:S04]  /*1f610*/  STL [R1+0x290], R8 ;  /* 0x0002900801007387 */ /* 0x0003e80000100800 */
[----:B------:R-:W4:Y:S04]  /*1f620*/  LDL.LU.64 R22, [R1+0x380] ;  /* 0x0003800001167983 */ /* 0x000f280000300a00 */
        /* <DEDUP_REMOVED lines=8> */
[----:B--2---:R1:W-:Y:S04]  /*1f6b0*/  STL [R1+0x2a0], R4 ;  /* 0x0002a00401007387 */ /* 0x0043e80000100800 */
[----:B------:R-:W2:Y:S04]  /*1f6c0*/  LDL.LU.64 R14, [R1+0x350] ;  /* 0x00035000010e7983 */ /* 0x000ea80000300a00 */
[----:B------:R-:W2:Y:S01]  /*1f6d0*/  LDL.LU.64 R12, [R1+0x348] ;  /* 0x00034800010c7983 */ /* 0x000ea20000300a00 */
[----:B-1----:R-:W-:-:S05]  /*1f6e0*/  IMAD.MOV.U32 R4, RZ, RZ, R5 ;  /* 0x000000ffff047224 */ /* 0x002fca00078e0005 */
[----:B------:R-:W-:Y:S04]  /*1f6f0*/  STL [R1+0x29c], R4 ;  /* 0x00029c0401007387 */ /* 0x000fe80000100800 */
[----:B---3--:R1:W-:Y:S04]  /*1f700*/  STL [R1+0x2a8], R2 ;  /* 0x0002a80201007387 */ /* 0x0083e80000100800 */
[----:B------:R-:W3:Y:S04]  /*1f710*/  LDL.LU.64 R10, [R1+0x3d8] ;  /* 0x0003d800010a7983 */ /* 0x000ee80000300a00 */
[----:B------:R-:W3:Y:S01]  /*1f720*/  LDL.LU.64 R8, [R1+0x3d0] ;  /* 0x0003d00001087983 */ /* 0x000ee20000300a00 */
[----:B-1----:R-:W-:-:S05]  /*1f730*/  IMAD.MOV.U32 R2, RZ, RZ, R3 ;  /* 0x000000ffff027224 */ /* 0x002fca00078e0003 */
[----:B------:R1:W-:Y:S04]  /*1f740*/  STL [R1+0x2a4], R2 ;  /* 0x0002a40201007387 */ /* 0x0003e80000100800 */
[----:B------:R1:W-:Y:S04]  /*1f750*/  STL [R1+0x2b0], R152 ;  /* 0x0002b09801007387 */ /* 0x0003e80000100800 */
[----:B------:R-:W3:Y:S01]  /*1f760*/  LDL.LU.64 R6, [R1+0x3c0] ;  /* 0x0003c00001067983 */ /* 0x000ee20000300a00 */
[----:B-1----:R-:W-:-:S03]  /*1f770*/  IMAD.MOV.U32 R2, RZ, RZ, R153 ;  /* 0x000000ffff027224 */ /* 0x002fc600078e0099 */
[----:B------:R-:W3:Y:S04]  /*1f780*/  LDL.LU.64 R4, [R1+0x3b0] ;  /* 0x0003b00001047983 */ /* 0x000ee80000300a00 */
[----:B------:R1:W-:Y:S04]  /*1f790*/  STL [R1+0x2ac], R2 ;  /* 0x0002ac0201007387 */ /* 0x0003e80000100800 */
[----:B------:R1:W-:Y:S04]  /*1f7a0*/  STL [R1+0x2b8], R156 ;  /* 0x0002b89c01007387 */ /* 0x0003e80000100800 */
[----:B------:R-:W3:Y:S01]  /*1f7b0*/  LDL.LU.64 R152, [R1+0x3a0] ;  /* 0x0003a00001987983 */ /* 0x000ee20000300a00 */
[----:B-1----:R-:W-:-:S02]  /*1f7c0*/  IMAD.MOV.U32 R2, RZ, RZ, R157 ;  /* 0x000000ffff027224 */ /* 0x002fc400078e009d */
[----:B------:R-:W-:Y:S01]  /*1f7d0*/  IMAD.MOV.U32 R100, RZ, RZ, R218 ;  /* 0x000000ffff647224 */ /* 0x000fe200078e00da */
[----:B------:R-:W3:Y:S04]  /*1f7e0*/  LDL.LU.64 R156, [R1+0x390] ;  /* 0x00039000019c7983 */ /* 0x000ee80000300a00 */
[----:B------:R1:W-:Y:S01]  /*1f7f0*/  STL [R1+0x2b4], R2 ;  /* 0x0002b40201007387 */ /* 0x0003e20000100800 */
[----:B------:R-:W-:-:S03]  /*1f800*/  IMAD.MOV.U32 R218, RZ, RZ, R222 ;  /* 0x000000ffffda7224 */ /* 0x000fc600078e00de */
[----:B------:R4:W-:Y:S04]  /*1f810*/  STL [R1+0x2c0], R158 ;  /* 0x0002c09e01007387 */ /* 0x0009e80000100800 */
[----:B-1----:R-:W3:Y:S01]  /*1f820*/  LDL.LU.64 R2, [R1+0x388] ;  /* 0x0003880001027983 */ /* 0x002ee20000300a00 */
[----:B----4-:R-:W-:-:S03]  /*1f830*/  IMAD.MOV.U32 R158, RZ, RZ, R159 ;  /* 0x000000ffff9e7224 */ /* 0x010fc600078e009f */
[----:B------:R-:W-:Y:S01]  /*1f840*/  STL [R1+0x2c8], R90 ;  /* 0x0002c85a01007387 */ /* 0x000fe20000100800 */
[----:B------:R-:W-:-:S03]  /*1f850*/  IMAD.MOV.U32 R222, RZ, RZ, R91 ;  /* 0x000000ffffde7224 */ /* 0x000fc600078e005b */
[----:B------:R1:W-:Y:S04]  /*1f860*/  STL [R1+0x2bc], R158 ;  /* 0x0002bc9e01007387 */ /* 0x0003e80000100800 */
[----:B-1----:R-:W4:Y:S04]  /*1f870*/  LDL.LU.64 R158, [R1+0x398] ;  /* 0x00039800019e7983 */ /* 0x002f280000300a00 */
[----:B------:R1:W5:Y:S04]  /*1f880*/  LDL.LU.64 R90, [R1+0x6d8] ;  /* 0x0006d800015a7983 */ /* 0x0003680000300a00 */
[----:B------:R-:W-:Y:S04]  /*1f890*/  STL [R1+0x2d0], R88 ;  /* 0x0002d05801007387 */ /* 0x000fe80000100800 */
[----:B------:R1:W-:Y:S02]  /*1f8a0*/  STL [R1+0x2c4], R222 ;  /* 0x0002c4de01007387 */ /* 0x0003e40000100800 */
[----:B-1----:R-:W-:-:S02]  /*1f8b0*/  IMAD.MOV.U32 R222, RZ, RZ, R89 ;  /* 0x000000ffffde7224 */ /* 0x002fc400078e0059 */
        /* <DEDUP_REMOVED lines=17> */
[----:B--2---:R-:W-:Y:S04]  /*1f9d0*/  STL [R1+0x2f8], R14 ;  /* 0x0002f80e01007387 */ /* 0x004fe80000100800 */
[----:B------:R2:W-:Y:S02]  /*1f9e0*/  STL [R1+0x2ec], R222 ;  /* 0x0002ecde01007387 */ /* 0x0005e40000100800 */
[----:B--2---:R-:W-:-:S02]  /*1f9f0*/  IMAD.MOV.U32 R222, RZ, RZ, R15 ;  /* 0x000000ffffde7224 */ /* 0x004fc400078e000f */
[----:B------:R1:W5:Y:S04]  /*1fa00*/  LDL.LU.64 R14, [R1+0x6a8] ;  /* 0x0006a800010e7983 */ /* 0x0003680000300a00 */
[----:B------:R-:W-:Y:S04]  /*1fa10*/  STL [R1+0x300], R12 ;  /* 0x0003000c01007387 */ /* 0x000fe80000100800 */
[----:B------:R2:W-:Y:S02]  /*1fa20*/  STL [R1+0x2f4], R222 ;  /* 0x0002f4de01007387 */ /* 0x0005e40000100800 */
[----:B--2---:R-:W-:-:S02]  /*1fa30*/  IMAD.MOV.U32 R222, RZ, RZ, R13 ;  /* 0x000000ffffde7224 */ /* 0x004fc400078e000d */
[----:B------:R1:W5:Y:S04]  /*1fa40*/  LDL.LU.64 R12, [R1+0x6a0] ;  /* 0x0006a000010c7983 */ /* 0x0003680000300a00 */
[----:B---3--:R-:W-:Y:S04]  /*1fa50*/  STL [R1+0x308], R10 ;  /* 0x0003080a01007387 */ /* 0x008fe80000100800 */
[----:B------:R2:W-:Y:S02]  /*1fa60*/  STL [R1+0x2fc], R222 ;  /* 0x0002fcde01007387 */ /* 0x0005e40000100800 */
[----:B--2---:R-:W-:-:S02]  /*1fa70*/  IMAD.MOV.U32 R222, RZ, RZ, R11 ;  /* 0x000000ffffde7224 */ /* 0x004fc400078e000b */
[----:B------:R1:W5:Y:S04]  /*1fa80*/  LDL.LU.64 R10, [R1+0x698] ;  /* 0x00069800010a7983 */ /* 0x0003680000300a00 */
[----:B------:R-:W-:Y:S04]  /*1fa90*/  STL [R1+0x310], R8 ;  /* 0x0003100801007387 */ /* 0x000fe80000100800 */
        /* <DEDUP_REMOVED lines=11> */
[----:B------:R2:W-:Y:S04]  /*1fb50*/  STL [R1+0x328], R152 ;  /* 0x0003289801007387 */ /* 0x0005e80000100800 */
[----:B------:R-:W-:Y:S04]  /*1fb60*/  STL [R1+0x31c], R222 ;  /* 0x00031cde01007387 */ /* 0x000fe80000100800 */
[----:B--2---:R-:W2:Y:S04]  /*1fb70*/  LDL.LU R152, [R1+0x678] ;  /* 0x0006780001987983 */ /* 0x004ea80000300800 */
[----:B------:R-:W-:Y:S04]  /*1fb80*/  STL [R1+0x330], R156 ;  /* 0x0003309c01007387 */ /* 0x000fe80000100800 */
[----:B------:R3:W-:Y:S01]  /*1fb90*/  STL [R1+0x324], R153 ;  /* 0x0003249901007387 */ /* 0x0007e20000100800 */
[----:B------:R-:W-:Y:S01]  /*1fba0*/  SHF.R.S32.HI R56, RZ, 0x1f, R151 ;  /* 0x0000001fff387819 */ /* 0x000fe20000011497 */
[----:B---3--:R-:W-:-:S02]  /*1fbb0*/  IMAD.MOV.U32 R153, RZ, RZ, R157 ;  /* 0x000000ffff997224 */ /* 0x008fc400078e009d */
[----:B------:R1:W5:Y:S04]  /*1fbc0*/  LDL.LU.64 R156, [R1+0x670] ;  /* 0x00067000019c7983 */ /* 0x0003680000300a00 */
[----:B------:R-:W-:Y:S04]  /*1fbd0*/  STL [R1+0x338], R2 ;  /* 0x0003380201007387 */ /* 0x000fe80000100800 */
[----:B------:R3:W-:Y:S01]  /*1fbe0*/  STL [R1+0x32c], R153 ;  /* 0x00032c9901007387 */ /* 0x0007e20000100800 */
[----:B------:R-:W-:Y:S01]  /*1fbf0*/  LEA.HI R56, R56, R151, RZ, 0x7 ;  /* 0x0000009738387211 */ /* 0x000fe200078f38ff */
[----:B---3--:R-:W-:-:S02]  /*1fc00*/  IMAD.MOV.U32 R153, RZ, RZ, R3 ;  /* 0x000000ffff997224 */ /* 0x008fc400078e0003 */
[----:B------:R1:W5:Y:S04]  /*1fc10*/  LDL.LU.64 R2, [R1+0x668] ;  /* 0x0006680001027983 */ /* 0x0003680000300a00 */
[----:B----4-:R3:W-:Y:S04]  /*1fc20*/  STL [R1+0x340], R158 ;  /* 0x0003409e01007387 */ /* 0x0107e80000100800 */
[----:B------:R4:W-:Y:S01]  /*1fc30*/  STL [R1+0x334], R153 ;  /* 0x0003349901007387 */ /* 0x0009e20000100800 */
[----:B---3--:R-:W-:Y:S01]  /*1fc40*/  SHF.R.S32.HI R158, RZ, 0x7, R56 ;  /* 0x00000007ff9e7819 */ /* 0x008fe20000011438 */
[----:B----4-:R-:W-:-:S05]  /*1fc50*/  IMAD.MOV.U32 R153, RZ, RZ, R159 ;  /* 0x000000ffff997224 */ /* 0x010fca00078e009f */
[----:B------:R-:W-:Y:S04]  /*1fc60*/  STL [R1+0x33c], R153 ;  /* 0x00033c9901007387 */ /* 0x000fe80000100800 */
[----:B------:R3:W-:Y:S02]  /*1fc70*/  STL [R1+0x344], R158 ;  /* 0x0003449e01007387 */ /* 0x0007e40000100800 */
[----:B---3--:R-:W-:-:S05]  /*1fc80*/  VIADD R158, R158, 0xfffffffb ;  /* 0xfffffffb9e9e7836 */ /* 0x008fca0000000000 */
[----:B------:R1:W-:Y:S01]  /*1fc90*/  STL [R1+0x348], R158 ;  /* 0x0003489e01007387 */ /* 0x0003e20000100800 */
[----:B------:R-:W-:Y:S02]  /*1fca0*/  SHF.R.S32.HI R153, RZ, 0x1f, R154 ;  /* 0x0000001fff997819 */ /* 0x000fe4000001149a */
[----:B------:R-:W-:Y:S02]  /*1fcb0*/  CS2R R24, SRZ ;  /* 0x0000000000187805 */ /* 0x000fe4000001ff00 */
[----:B------:R-:W-:Y:S02]  /*1fcc0*/  CS2R R26, SRZ ;  /* 0x00000000001a7805 */ /* 0x000fe4000001ff00 */
[----:B------:R-:W-:Y:S02]  /*1fcd0*/  CS2R R28, SRZ ;  /* 0x00000000001c7805 */ /* 0x000fe4000001ff00 */
[C---:B------:R-:W-:Y:S01]  /*1fce0*/  SHF.L.U64.HI R153, R154.reuse, 0x2, R153 ;  /* 0x000000029a997819 */ /* 0x040fe20000010299 */
[----:B------:R-:W-:Y:S01]  /*1fcf0*/  IMAD.SHL.U32 R154, R154, 0x4, RZ ;  /* 0x000000049a9a7824 */ /* 0x000fe200078e00ff */
        /* <DEDUP_REMOVED lines=28> */
[----:B------:R-:W-:Y:S01]  /*1fec0*/  CS2R R86, SRZ ;  /* 0x0000000000567805 */ /* 0x000fe2000001ff00 */
[----:B------:R-:W-:Y:S01]  /*1fed0*/  UIADD3 UR8, UR8, -0x280, URZ ;  /* 0xfffffd8008087890 */ /* 0x000fe2000fffe03f */
[----:B------:R-:W-:Y:S01]  /*1fee0*/  UMOV UR9, 0x4 ;  /* 0x0000000400097882 */ /* 0x000fe20000000000 */
[----:B------:R-:W-:Y:S01]  /*1fef0*/  UMOV UR10, 0xffffffff ;  /* 0xffffffff000a7882 */ /* 0x000fe20000000000 */
[----:B------:R-:W-:Y:S01]  /*1ff00*/  UMOV UR4, URZ ;  /* 0x0000003f00047c82 */ /* 0x000fe20008000000 */
[----:B--2---:R-:W-:-:S04]  /*1ff10*/  SHF.R.S32.HI R151, RZ, 0x1f, R152 ;  /* 0x0000001fff977819 */ /* 0x004fc80000011498 */
[C---:B------:R-:W-:Y:S01]  /*1ff20*/  SHF.L.U64.HI R151, R152.reuse, 0x2, R151 ;  /* 0x0000000298977819 */ /* 0x040fe20000010297 */
[----:B-1----:R-:W-:-:S07]  /*1ff30*/  IMAD.SHL.U32 R152, R152, 0x4, RZ ;  /* 0x0000000498987824 */ /* 0x002fce00078e00ff */
.L_x_1:
[----:B------:R-:W-:Y:S01]  /*1ff40*/  UIADD3 UR10, UR10, 0x1, URZ ;  /* 0x000000010a0a7890 */ /* 0x000fe2000fffe03f */
[----:B------:R-:W-:-:S04]  /*1ff50*/  DEPBAR.LE SB0, 0x8 ;  /* 0x000082000000791a */ /* 0x000fc80000000000 */
[----:B------:R-:W-:Y:S01]  /*1ff60*/  BAR.SYNC.DEFER_BLOCKING 0x0 ;  /* 0x0000000000007b1d */ /* 0x000fe20000010000 */
[----:B------:R-:W-:-:S04]  /*1ff70*/  UISETP.GT.AND UP0, UPT, UR10, 0x5, UPT ;  /* 0x000000050a00788c */ /* 0x000fc8000bf04270 */
[----:B------:R-:W-:Y:S01]  /*1ff80*/  USEL UR10, UR10, URZ, !UP0 ;  /* 0x0000003f0a0a7287 */ /* 0x000fe2000c000000 */
[----:B------:R-:W2:Y:S03]  /*1ff90*/  LDL R159, [R1+0x348] ;  /* 0x00034800019f7983 */ /* 0x000ea60000100800 */
[----:B------:R-:W-:Y:S01]  /*1ffa0*/  ULEA UR5, UR10, UR7, 0xf ;  /* 0x000000070a057291 */ /* 0x000fe2000f8e783f */
[-C--:B-----5:R-:W-:Y:S01]  /*1ffb0*/  IADD3 R5, P3, R5, R152.reuse, RZ ;  /* 0x0000009805057210 */ /* 0x0a0fe20007f7e0ff */
[----:B------:R-:W-:Y:S01]  /*1ffc0*/  ULEA UR6, UR10, UR7, 0x10 ;  /* 0x000000070a067291 */ /* 0x000fe2000f8e803f */
[-C--:B------:R-:W-:Y:S01]  /*1ffd0*/  IADD3 R7, P4, R7, R152.reuse, RZ ;  /* 0x0000009807077210 */ /* 0x080fe20007f9e0ff */
[----:B------:R-:W-:Y:S01]  /*1ffe0*/  UIADD3 UR5, UR5, 0x60000, URZ ;  /* 0x0006000005057890 */ /* 0x000fe2000fffe03f */
[----:B------:R1:W-:Y:S01]  /*1fff0*/  STL [R1+0x684], R236 ;  /* 0x000684ec01007387 */ /* 0x0003e20000100800 */
[----:B------:R-:W-:Y:S01]  /*20000*/  USHF.R.U32.HI UR6, URZ, 0x4, UR6 ;  /* 0x000000043f067899 */ /* 0x000fe20008011606 */
[--C-:B------:R-:W-:Y:S01]  /*20010*/  IMAD.X R6, R6, 0x1, R151.reuse, P3 ;  /* 0x0000000106067824 */ /* 0x100fe200018e0697 */
[----:B------:R-:W-:Y:S01]  /*20020*/  USHF.R.U32.HI UR5, URZ, 0x4, UR5 ;  /* 0x000000043f057899 */ /* 0x000fe20008011605 */
[----:B------:R-:W-:Y:S01]  /*20030*/  STL [R1+0x680], R252 ;  /* 0x000680fc01007387 */ /* 0x000fe20000100800 */
[----:B------:R-:W-:Y:S01]  /*20040*/  USGXT.U32 UR14, UR6, 0xe ;  /* 0x0000000e060e789a */ /* 0x000fe20008000000 */
[--C-:B------:R-:W-:Y:S01]  /*20050*/  IMAD.X R8, R8, 0x1, R151.reuse, P4 ;  /* 0x0000000108087824 */ /* 0x100fe200020e0697 */
[----:B------:R-:W-:Y:S01]  /*20060*/  USGXT.U32 UR12, UR5, 0xe ;  /* 0x0000000e050c789a */ /* 0x000fe20008000000 */
[----:B------:R-:W-:Y:S01]  /*20070*/  STL [R1+0x66c], R157 ;  /* 0x00066c9d01007387 */ /* 0x000fe20000100800 */
[----:B------:R-:W-:Y:S01]  /*20080*/  UMOV UR15, 0x40000040 ;  /* 0x40000040000f7882 */ /* 0x000fe20000000000 */
[----:B------:R-:W-:Y:S01]  /*20090*/  WARPGROUP.ARRIVE ;  /* 0x00000000000079c5 */ /* 0x000fe20000000000 */
[----:B------:R-:W-:Y:S01]  /*200a0*/  UMOV UR13, 0x40000040 ;  /* 0x40000040000d7882 */ /* 0x000fe20000000000 */
[----:B------:R-:W-:Y:S01]  /*200b0*/  UMOV UR5, URZ ;  /* 0x0000003f00057c82 */ /* 0x000fe20008000000 */
[----:B------:R-:W-:Y:S01]  /*200c0*/  UMOV UR6, URZ ;  /* 0x0000003f00067c82 */ /* 0x000fe20008000000 */
[----:B------:R-:W-:Y:S01]  /*200d0*/  UIADD3 UR9, UR9, 0x1, URZ ;  /* 0x0000000109097890 */ /* 0x000fe2000fffe03f */
[----:B------:R-:W-:Y:S01]  /*200e0*/  STL [R1+0x668], R156 ;  /* 0x0006689c01007387 */ /* 0x000fe20000100800 */
[----:B------:R-:W-:Y:S01]  /*200f0*/  HGMMA.64x128x8.F32.TF32 R24, gdesc[UR12], R24 ;  /* 0x05e000000c1879f0 */ /* 0x000fe20008702818 */
[----:B------:R-:W-:Y:S01]  /*20100*/  UIADD3 UR14, UP1, UR14, 0x2, URZ ;  /* 0x000000020e0e7890 */ /* 0x000fe2000ff3e03f */
[-C--:B------:R-:W-:Y:S01]  /*20110*/  IADD3 R100, P3, R100, R152.reuse, RZ ;  /* 0x0000009864647210 */ /* 0x080fe20007f7e0ff */
[----:B------:R-:W-:Y:S01]  /*20120*/  UIADD3 UR12, UP0, UR12, 0x2, URZ ;  /* 0x000000020c0c7890 */ /* 0x000fe2000ff1e03f */
[----:B------:R-:W-:Y:S01]  /*20130*/  STL [R1+0x664], R2 ;  /* 0x0006640201007387 */ /* 0x000fe20000100800 */
[----:B------:R-:W-:Y:S01]  /*20140*/  UIADD3.X UR15, UR6, 0x40000040, URZ, UP1, !UPT ;  /* 0x40000040060f7890 */ /* 0x000fe20008ffe43f */
[----:B------:R-:W-:Y:S01]  /*20150*/  IADD3 R102, P4, R102, R152, RZ ;  /* 0x0000009866667210 */ /* 0x000fe20007f9e0ff */
[----:B------:R-:W-:Y:S01]  /*20160*/  UIADD3.X UR13, UR5, 0x40000040, URZ, UP0, !UPT ;  /* 0x40000040050d7890 */ /* 0x000fe200087fe43f */
[----:B------:R3:W-:Y:S01]  /*20170*/  STL [R1+0x670], R0 ;  /* 0x0006700001007387 */ /* 0x0007e20000100800 */
[----:B------:R-:W-:Y:S01]  /*20180*/  UIADD3.64 UR22, UR14, 0x2, URZ ;  /* 0x000000020e167897 */ /* 0x000fe2000fffe03f */
[--C-:B------:R-:W-:Y:S01]  /*20190*/  IMAD.X R101, R101, 0x1, R151.reuse, P3 ;  /* 0x0000000165657824 */ /* 0x100fe200018e0697 */
[----:B------:R-:W-:Y:S01]  /*201a0*/  UIADD3.64 UR20, UR12, 0x2, URZ ;  /* 0x000000020c147897 */ /* 0x000fe2000fffe03f */
[----:B------:R4:W-:Y:S01]  /*201b0*/  STL [R1+0x678], R5 ;  /* 0x0006780501007387 */ /* 0x0009e20000100800 */
[----:B------:R-:W-:Y:S01]  /*201c0*/  UISETP.GT.AND UP0, UPT, UR9, 0x5, UPT ;  /* 0x000000050900788c */ /* 0x000fe2000bf04270 */
[----:B------:R-:W-:Y:S01]  /*201d0*/  IMAD.X R103, R103, 0x1, R151, P4 ;  /* 0x0000000167677824 */ /* 0x000fe200020e0697 */
[----:B------:R-:W-:Y:S01]  /*201e0*/  UIMAD UR5, UR4, -0x80, UR8 ;  /* 0xffffff80040578a4 */ /* 0x000fe2000f8e0208 */
[----:B------:R4:W-:Y:S01]  /*201f0*/  STL [R1+0x674], R6 ;  /* 0x0006740601007387 */ /* 0x0009e20000100800 */
[----:B------:R-:W-:-:S03]  /*20200*/  USEL UR9, UR9, URZ, !UP0 ;  /* 0x0000003f09097287 */ /* 0x000fc6000c000000 */
[----:B------:R4:W-:Y:S01]  /*20210*/  STL [R1+0x67c], R8 ;  /* 0x00067c0801007387 */ /* 0x0009e20000100800 */
[----:B------:R-:W-:Y:S01]  /*20220*/  ULEA UR6, UR9, UR7, 0xf ;  /* 0x0000000709067291 */ /* 0x000fe2000f8e783f */
[----:B------:R-:W-:Y:S01]  /*20230*/  ISETP.GE.AND P1, PT, R3, UR5, PT ;  /* 0x0000000503007c0c */ /* 0x000fe2000bf26270 */
[----:B------:R-:W4:Y:S04]  /*20240*/  S2R R158, SR_TID.X ;  /* 0x00000000009e7919 */ /* 0x000f280000002100 */
[----:B------:R-:W-:Y:S01]  /*20250*/  VIADD R222, R0, UR6 ;  /* 0x0000000600de7c36 */ /* 0x000fe20008000000 */
[----:B-1----:R-:W1:Y:S01]  /*20260*/  S2R R236, SR_TID.X ;  /* 0x0000000000ec7919 */ /* 0x002e620000002100 */
[----:B---3--:R-:W3:Y:S01]  /*20270*/  LDL R0, [R1+0x660] ;  /* 0x0006600001007983 */ /* 0x008ee20000100800 */
[----:B-1----:R-:W-:-:S02]  /*20280*/  SHF.R.U32.HI R252, RZ, 0x6, R236 ;  /* 0x00000006fffc7819 */ /* 0x002fc400000116ec */
[----:B------:R-:W-:Y:S02]  /*20290*/  SHF.R.U32.HI R236, RZ, 0x6, R236 ;  /* 0x00000006ffec7819 */ /* 0x000fe400000116ec */
[----:B------:R-:W-:Y:S02]  /*202a0*/  SGXT.U32 R252, R252, 0x1 ;  /* 0x00000001fcfc781a */ /* 0x000fe40000000000 */
[----:B------:R-:W-:Y:S02]  /*202b0*/  SGXT.U32 R236, R236, 0x1 ;  /* 0x00000001ecec781a */ /* 0x000fe40000000000 */
[----:B------:R-:W-:Y:S02]  /*202c0*/  LOP3.LUT R252, R252, 0x20, RZ, 0xfc, !PT ;  /* 0x00000020fcfc7812 */ /* 0x000fe400078efcff */
[----:B------:R-:W-:Y:S01]  /*202d0*/  LOP3.LUT R236, R236, 0x22, RZ, 0xfc, !PT ;  /* 0x00000022ecec7812 */ /* 0x000fe200078efcff */
[----:B------:R-:W-:-:S12]  /*202e0*/  HGMMA.64x128x8.F32.TF32 R24, gdesc[UR12], R24 ;  /* 0x05e000000c1879f0 */ /* 0x000fd80008702818 */
[----:B------:R-:W-:Y:S01]  /*202f0*/  HGMMA.64x128x8.F32.TF32 R24, gdesc[UR20], R24 ;  /* 0x05e00000141879f0 */ /* 0x000fe20008702818 */
[----:B------:R-:W-:Y:S02]  /*20300*/  UIADD3.64 UR22, UR14, 0x4, URZ ;  /* 0x000000040e167897 */ /* 0x000fe4000fffe03f */
[----:B------:R-:W-:Y:S01]  /*20310*/  UIADD3.64 UR20, UR12, 0x4, URZ ;  /* 0x000000040c147897 */ /* 0x000fe2000fffe03f */
[----:B--2---:R-:W-:Y:S02]  /*20320*/  ISETP.LE.AND P0, PT, R159, UR4, PT ;  /* 0x000000049f007c0c */ /* 0x004fe4000bf03270 */
[----:B----4-:R-:W-:Y:S02]  /*20330*/  SHF.R.U32.HI R159, RZ, 0x6, R158 ;  /* 0x00000006ff9f7819 */ /* 0x010fe4000001169e */
[----:B------:R-:W-:Y:S02]  /*20340*/  SEL R158, RZ, 0x4, P1 ;  /* 0x00000004ff9e7807 */ /* 0x000fe40000800000 */
[----:B------:R-:W-:-:S02]  /*20350*/  SGXT.U32 R159, R159, 0x1 ;  /* 0x000000019f9f781a */ /* 0x000fc40000000000 */
[----:B------:R-:W-:Y:S02]  /*20360*/  SEL R158, R158, RZ, !P0 ;  /* 0x000000ff9e9e7207 */ /* 0x000fe40004000000 */
[----:B------:R-:W-:Y:S02]  /*20370*/  LOP3.LUT R159, R159, 0x2, RZ, 0xfc, !PT ;  /* 0x000000029f9f7812 */ /* 0x000fe400078efcff */
[----:B------:R-:W-:Y:S02]  /*20380*/  ISETP.NE.U32.AND P2, PT, R158, RZ, PT ;  /* 0x000000ff9e00720c */ /* 0x000fe40003f45070 */
[----:B------:R-:W-:Y:S01]  /*20390*/  ISETP.GE.AND P1, PT, R159, UR5, PT ;  /* 0x000000059f007c0c */ /* 0x000fe2000bf26270 */
[----:B------:R-:W-:-:S03]  /*203a0*/  IMAD.MOV.U32 R159, RZ, RZ, R6 ;  /* 0x000000ffff9f7224 */ /* 0x000fc600078e0006 */
[----:B------:R-:W-:-:S04]  /*203b0*/  SEL R158, RZ, 0x4, P1 ;  /* 0x00000004ff9e7807 */ /* 0x000fc80000800000 */
[----:B------:R-:W-:-:S04]  /*203c0*/  SEL R158, R158, RZ, !P0 ;  /* 0x000000ff9e9e7207 */ /* 0x000fc80004000000 */
[----:B------:R-:W-:Y:S01]  /*203d0*/  ISETP.NE.U32.AND P1, PT, R158, RZ, PT ;  /* 0x000000ff9e00720c */ /* 0x000fe20003f25070 */
[----:B------:R-:W-:Y:S01]  /*203e0*/  IMAD.MOV.U32 R158, RZ, RZ, R5 ;  /* 0x000000ffff9e7224 */ /* 0x000fe200078e0005 */
[----:B------:R-:W-:Y:S01]  /*203f0*/  HGMMA.64x128x8.F32.TF32 R24, gdesc[UR20], R24 ;  /* 0x05e00000141879f0 */ /* 0x000fe20008702818 */
[----:B------:R-:W-:Y:S02]  /*20400*/  UIADD3.64 UR22, UR14, 0x3fe, URZ ;  /* 0x000003fe0e167897 */ /* 0x000fe4000fffe03f */
[----:B------:R-:W-:-:S09]  /*20410*/  UIADD3.64 UR20, UR12, 0x1fe, URZ ;  /* 0x000001fe0c147897 */ /* 0x000fd2000fffe03f */
        /* <DEDUP_REMOVED lines=29> */
[----:B------:R-:W-:Y:S02]  /*205f0*/  UIADD3.64 UR20, UR12, 0x602, URZ ;  /* 0x000006020c147897 */ /* 0x000fe4000fffe03f */
[----:B------:R-:W-:Y:S02]  /*20600*/  UIADD3.64 UR14, UR14, 0xc04, URZ ;  /* 0x00000c040e0e7897 */ /* 0x000fe4000fffe03f */
[----:B------:R-:W-:-:S05]  /*20610*/  UIADD3.64 UR12, UR12, 0x604, URZ ;  /* 0x000006040c0c7897 */ /* 0x000fca000fffe03f */
[----:B------:R-:W-:-:S12]  /*20620*/  HGMMA.64x128x8.F32.TF32 R24, gdesc[UR20], R24 ;  /* 0x05e00000141879f0 */ /* 0x000fd80008702818 */
[----:B------:R-:W-:Y:S01]  /*20630*/  HGMMA.64x128x8.F32.TF32 R24, gdesc[UR12], R24, gsb0 ;  /* 0x05e000000c1879f0 */ /* 0x000fe20008002818 */
[-C--:B------:R-:W-:Y:S02]  /*20640*/  IADD3 R130, P3, R130, R152.reuse, RZ ;  /* 0x0000009882827210 */ /* 0x080fe40007f7e0ff */
[----:B------:R-:W-:-:S03]  /*20650*/  IADD3 R132, P4, R132, R152, RZ ;  /* 0x0000009884847210 */ /* 0x000fc60007f9e0ff */
[--C-:B------:R-:W-:Y:S02]  /*20660*/  IMAD.X R131, R131, 0x1, R151.reuse, P3 ;  /* 0x0000000183837824 */ /* 0x100fe400018e0697 */
[----:B------:R-:W-:Y:S01]  /*20670*/  IMAD.X R133, R133, 0x1, R151, P4 ;  /* 0x0000000185857824 */ /* 0x000fe200020e0697 */
[----:B------:R-:W-:Y:S02]  /*20680*/  WARPGROUP.DEPBAR.LE gsb0, 0x1 ;  /* 0x00008000000079c5 */ /* 0x000fe40000010100 */
[----:B------:R-:W-:Y:S06]  /*20690*/  BAR.SYNC.DEFER_BLOCKING 0x0 ;  /* 0x0000000000007b1d */ /* 0x000fec0000010000 */
[----:B------:R-:W-:Y:S01]  /*206a0*/  @!PT LDS RZ, [RZ] ;  /* 0x00000000fffff984 */ /* 0x000fe20000000800 */
[----:B------:R-:W-:Y:S01]  /*206b0*/  @!PT LDS RZ, [RZ] ;  /* 0x00000000fffff984 */ /* 0x000fe20000000800 */
[----:B------:R-:W-:Y:S01]  /*206c0*/  @!PT LDS RZ, [RZ] ;  /* 0x00000000fffff984 */ /* 0x000fe20000000800 */
[----:B------:R1:W-:Y:S02]  /*206d0*/  LDGSTS.E [R222+0x60000], desc[UR16][R158.64], P2 ;  /* 0x600000009ede7fae */ /* 0x0003e40009121850 */
[----:B-1----:R-:W-:-:S02]  /*206e0*/  IMAD.MOV.U32 R158, RZ, RZ, R7 ;  /* 0x000000ffff9e7224 */ /* 0x002fc400078e0007 */
[----:B------:R-:W-:-:S05]  /*206f0*/  IMAD.MOV.U32 R159, RZ, RZ, R8 ;  /* 0x000000ffff9f7224 */ /* 0x000fca00078e0008 */
[----:B------:R1:W-:Y:S01]  /*20700*/  LDGSTS.E [R222+0x60008], desc[UR16][R158.64], P1 ;  /* 0x600080009ede7fae */ /* 0x0003e20008921850 */
[----:B------:R-:W-:-:S04]  /*20710*/  ISETP.GE.AND P1, PT, R252, UR5, PT ;  /* 0x00000005fc007c0c */ /* 0x000fc8000bf26270 */
[----:B-1----:R-:W-:Y:S02]  /*20720*/  SEL R158, RZ, 0x4, P1 ;  /* 0x00000004ff9e7807 */ /* 0x002fe40000800000 */
[----:B------:R-:W-:Y:S02]  /*20730*/  ISETP.GE.AND P1, PT, R236, UR5, PT ;  /* 0x00000005ec007c0c */ /* 0x000fe4000bf26270 */
[----:B------:R-:W1:Y:S01]  /*20740*/  S2R R236, SR_TID.X ;  /* 0x0000000000ec7919 */ /* 0x000e620000002100 */
[----:B------:R-:W-:-:S04]  /*20750*/  SEL R158, R158, RZ, !P0 ;  /* 0x000000ff9e9e7207 */ /* 0x000fc80004000000 */
[----:B------:R-:W-:Y:S02]  /*20760*/  ISETP.NE.U32.AND P2, PT, R158, RZ, PT ;  /* 0x000000ff9e00720c */ /* 0x000fe40003f45070 */
[----:B------:R-:W-:-:S04]  /*20770*/  SEL R158, RZ, 0x4, P1 ;  /* 0x00000004ff9e7807 */ /* 0x000fc80000800000 */
[----:B------:R-:W-:-:S04]  /*20780*/  SEL R158, R158, RZ, !P0 ;  /* 0x000000ff9e9e7207 */ /* 0x000fc80004000000 */
[----:B------:R-:W-:-:S03]  /*20790*/  ISETP.NE.U32.AND P1, PT, R158, RZ, PT ;  /* 0x000000ff9e00720c */ /* 0x000fc60003f25070 */
[----:B------:R-:W-:Y:S10]  /*207a0*/  LDGSTS.E [R222+0x62000], desc[UR16][R100.64], P2 ;  /* 0x6200000064de7fae */ /* 0x000ff40009121850 */
[----:B------:R-:W-:Y:S01]  /*207b0*/  LDGSTS.E [R222+0x62008], desc[UR16][R102.64], P1 ;  /* 0x6200800066de7fae */ /* 0x000fe20008921850 */
[----:B-1----:R-:W-:-:S02]  /*207c0*/  SHF.R.U32.HI R3, RZ, 0x6, R236 ;  /* 0x00000006ff037819 */ /* 0x002fc400000116ec */
[----:B------:R-:W-:Y:S02]  /*207d0*/  SHF.R.U32.HI R2, RZ, 0x6, R236 ;  /* 0x00000006ff027819 */ /* 0x000fe400000116ec */
[----:B------:R-:W1:Y:S01]  /*207e0*/  S2R R236, SR_TID.X ;  /* 0x0000000000ec7919 */ /* 0x000e620000002100 */
[----:B------:R-:W-:Y:S02]  /*207f0*/  SGXT.U32 R3, R3, 0x1 ;  /* 0x000000010303781a */ /* 0x000fe40000000000 */
[----:B------:R-:W-:Y:S02]  /*20800*/  SGXT.U32 R2, R2, 0x1 ;  /* 0x000000010202781a */ /* 0x000fe40000000000 */
[----:B------:R-:W-:Y:S02]  /*20810*/  LOP3.LUT R3, R3, 0x40, RZ, 0xfc, !PT ;  /* 0x0000004003037812 */ /* 0x000fe400078efcff */
[----:B------:R-:W-:Y:S02]  /*20820*/  LOP3.LUT R2, R2, 0x42, RZ, 0xfc, !PT ;  /* 0x0000004202027812 */ /* 0x000fe400078efcff */
[----:B------:R-:W-:-:S04]  /*20830*/  ISETP.GE.AND P1, PT, R3, UR5, PT ;  /* 0x0000000503007c0c */ /* 0x000fc8000bf26270 */
[----:B------:R-:W-:Y:S02]  /*20840*/  SEL R158, RZ, 0x4, P1 ;  /* 0x00000004ff9e7807 */ /* 0x000fe40000800000 */
[----:B------:R-:W-:Y:S02]  /*20850*/  ISETP.GE.AND P1, PT, R2, UR5, PT ;  /* 0x0000000502007c0c */ /* 0x000fe4000bf26270 */
[----:B------:R-:W-:-:S04]  /*20860*/  SEL R158, R158, RZ, !P0 ;  /* 0x000000ff9e9e7207 */ /* 0x000fc80004000000 */
[----:B------:R-:W-:Y:S02]  /*20870*/  ISETP.NE.U32.AND P2, PT, R158, RZ, PT ;  /* 0x000000ff9e00720c */ /* 0x000fe40003f45070 */
[----:B------:R-:W-:-:S04]  /*20880*/  SEL R158, RZ, 0x4, P1 ;  /* 0x00000004ff9e7807 */ /* 0x000fc80000800000 */
[----:B------:R-:W-:-:S04]  /*20890*/  SEL R158, R158, RZ, !P0 ;  /* 0x000000ff9e9e7207 */ /* 0x000fc80004000000 */
[----:B------:R-:W-:Y:S02]  /*208a0*/  ISETP.NE.U32.AND P1, PT, R158, RZ, PT ;  /* 0x000000ff9e00720c */ /* 0x000fe40003f25070 */
[--C-:B-1----:R-:W-:Y:S01]  /*208b0*/  SHF.R.U32.HI R3, RZ, 0x6, R236.reuse ;  /* 0x00000006ff037819 */ /* 0x102fe200000116ec */
[----:B------:R-:W-:Y:S01]  /*208c0*/  LDGSTS.E [R222+0x64000], desc[UR16][R130.64], P2 ;  /* 0x6400000082de7fae */ /* 0x000fe20009121850 */
[----:B------:R-:W-:Y:S02]  /*208d0*/  SHF.R.U32.HI R2, RZ, 0x6, R236 ;  /* 0x00000006ff027819 */ /* 0x000fe400000116ec */
[----:B------:R-:W1:Y:S01]  /*208e0*/  S2R R236, SR_TID.X ;  /* 0x0000000000ec7919 */ /* 0x000e620000002100 */
[----:B------:R-:W-:-:S04]  /*208f0*/  SGXT.U32 R3, R3, 0x1 ;  /* 0x000000010303781a */ /* 0x000fc80000000000 */
[----:B------:R-:W-:Y:S02]  /*20900*/  LOP3.LUT R3, R3, 0x60, RZ, 0xfc, !PT ;  /* 0x0000006003037812 */ /* 0x000fe400078efcff */
[----:B------:R-:W-:Y:S01]  /*20910*/  LDGSTS.E [R222+0x64008], desc[UR16][R132.64], P1 ;  /* 0x6400800084de7fae */ /* 0x000fe20008921850 */
[----:B------:R-:W-:Y:S02]  /*20920*/  SGXT.U32 R2, R2, 0x1 ;  /* 0x000000010202781a */ /* 0x000fe40000000000 */
[----:B------:R-:W-:Y:S02]  /*20930*/  ISETP.GE.AND P1, PT, R3, UR5, PT ;  /* 0x0000000503007c0c */ /* 0x000fe4000bf26270 */
[----:B------:R-:W-:Y:S02]  /*20940*/  LOP3.LUT R2, R2, 0x62, RZ, 0xfc, !PT ;  /* 0x0000006202027812 */ /* 0x000fe400078efcff */
[----:B------:R-:W-:Y:S02]  /*20950*/  SEL R158, RZ, 0x4, P1 ;  /* 0x00000004ff9e7807 */ /* 0x000fe40000800000 */
[----:B------:R-:W-:-:S02]  /*20960*/  ISETP.GE.AND P1, PT, R2, UR5, PT ;  /* 0x0000000502007c0c */ /* 0x000fc4000bf26270 */
[----:B------:R-:W-:Y:S02]  /*20970*/  SEL R158, R158, RZ, !P0 ;  /* 0x000000ff9e9e7207 */ /* 0x000fe40004000000 */
[----:B------:R-:W-:Y:S02]  /*20980*/  IADD3 R174, P3, R174, R152, RZ ;  /* 0x00000098aeae7210 */ /* 0x000fe40007f7e0ff */
[----:B------:R-:W-:Y:S02]  /*20990*/  ISETP.NE.U32.AND P2, PT, R158, RZ, PT ;  /* 0x000000ff9e00720c */ /* 0x000fe40003f45070 */
[----:B------:R-:W-:Y:S01]  /*209a0*/  SEL R158, RZ, 0x4, P1 ;  /* 0x00000004ff9e7807 */ /* 0x000fe20000800000 */
[----:B------:R-:W-:-:S03]  /*209b0*/  IMAD.X R173, R173, 0x1, R151, P3 ;  /* 0x00000001adad7824 */ /* 0x000fc600018e0697 */
[----:B------:R-:W-:Y:S02]  /*209c0*/  SEL R158, R158, RZ, !P0 ;  /* 0x000000ff9e9e7207 */ /* 0x000fe40004000000 */
[----:B------:R-:W-:Y:S02]  /*209d0*/  IADD3 R176, P4, R176, R152, RZ ;  /* 0x00000098b0b07210 */ /* 0x000fe40007f9e0ff */
[--C-:B-1----:R-:W-:Y:S02]  /*209e0*/  SHF.R.U32.HI R2, RZ, 0x6, R236.reuse ;  /* 0x00000006ff027819 */ /* 0x102fe400000116ec */
[----:B------:R-:W-:Y:S02]  /*209f0*/  SHF.R.U32.HI R3, RZ, 0x6, R236 ;  /* 0x00000006ff037819 */ /* 0x000fe400000116ec */
[----:B------:R-:W1:Y:S01]  /*20a00*/  S2R R236, SR_TID.X ;  /* 0x0000000000ec7919 */ /* 0x000e620000002100 */
[----:B------:R-:W-:Y:S01]  /*20a10*/  ISETP.NE.U32.AND P1, PT, R158, RZ, PT ;  /* 0x000000ff9e00720c */ /* 0x000fe20003f25070 */
[----:B------:R-:W-:-:S02]  /*20a20*/  IMAD.MOV.U32 R158, RZ, RZ, R174 ;  /* 0x000000ffff9e7224 */ /* 0x000fc400078e00ae */
[----:B------:R-:W-:Y:S02]  /*20a30*/  IMAD.MOV.U32 R159, RZ, RZ, R173 ;  /* 0x000000ffff9f7224 */ /* 0x000fe400078e00ad */
[----:B------:R-:W-:Y:S01]  /*20a40*/  IMAD.X R175, R175, 0x1, R151, P4 ;  /* 0x00000001afaf7824 */ /* 0x000fe200020e0697 */
[----:B------:R-:W-:Y:S02]  /*20a50*/  SGXT.U32 R3, R3, 0x1 ;  /* 0x000000010303781a */ /* 0x000fe40000000000 */
[----:B------:R2:W-:Y:S02]  /*20a60*/  LDGSTS.E [R222+0x66000], desc[UR16][R158.64], P2 ;  /* 0x660000009ede7fae */ /* 0x0005e40009121850 */
[----:B------:R-:W-:Y:S02]  /*20a70*/  LOP3.LUT R3, R3, 0x4, RZ, 0xfc, !PT ;  /* 0x0000000403037812 */ /* 0x000fe400078efcff */
[----:B------:R-:W-:Y:S01]  /*20a80*/  SGXT.U32 R2, R2, 0x1 ;  /* 0x000000010202781a */ /* 0x000fe20000000000 */
[----:B--2---:R-:W-:-:S02]  /*20a90*/  IMAD.MOV.U32 R158, RZ, RZ, R176 ;  /* 0x000000ffff9e7224 */ /* 0x004fc400078e00b0 */
[----:B------:R-:W-:Y:S01]  /*20aa0*/  IMAD.MOV.U32 R159, RZ, RZ, R175 ;  /* 0x000000ffff9f7224 */ /* 0x000fe200078e00af */
[----:B------:R-:W-:-:S04]  /*20ab0*/  LOP3.LUT R2, R2, 0x6, RZ, 0xfc, !PT ;  /* 0x0000000602027812 */ /* 0x000fc800078efcff */
[----:B------:R2:W-:Y:S01]  /*20ac0*/  LDGSTS.E [R222+0x66008], desc[UR16][R158.64], P1 ;  /* 0x660080009ede7fae */ /* 0x0005e20008921850 */
[----:B------:R-:W-:Y:S02]  /*20ad0*/  ISETP.GE.AND P1, PT, R3, UR5, PT ;  /* 0x0000000503007c0c */ /* 0x000fe4000bf26270 */
[----:B------:R-:W-:Y:S02]  /*20ae0*/  ISETP.GE.AND P2, PT, R2, UR5, PT ;  /* 0x0000000502007c0c */ /* 0x000fe4000bf46270 */
[----:B------:R-:W-:Y:S02]  /*20af0*/  IADD3 R9, P3, R9, R152, RZ ;  /* 0x0000009809097210 */ /* 0x000fe40007f7e0ff */
[----:B--2---:R-:W-:Y:S02]  /*20b00*/  SEL R159, RZ, 0x4, P1 ;  /* 0x00000004ff9f7807 */ /* 0x004fe40000800000 */
[----:B------:R-:W-:Y:S02]  /*20b10*/  SEL R158, RZ, 0x4, P2 ;  /* 0x00000004ff9e7807 */ /* 0x000fe40001000000 */
[----:B------:R-:W-:-:S02]  /*20b20*/  SEL R159, R159, RZ, !P0 ;  /* 0x000000ff9f9f7207 */ /* 0x000fc40004000000 */
[----:B------:R-:W-:Y:S02]  /*20b30*/  SEL R158, R158, RZ, !P0 ;  /* 0x000000ff9e9e7207 */ /* 0x000fe40004000000 */
[----:B------:R-:W-:Y:S01]  /*20b40*/  ISETP.NE.U32.AND P1, PT, R159, RZ, PT ;  /* 0x000000ff9f00720c */ /* 0x000fe20003f25070 */
[----:B------:R-:W-:Y:S01]  /*20b50*/  IMAD.X R10, R10, 0x1, R151, P3 ;  /* 0x000000010a0a7824 */ /* 0x000fe200018e0697 */
[--C-:B-1----:R-:W-:Y:S01]  /*20b60*/  SHF.R.U32.HI R2, RZ, 0x6, R236.reuse ;  /* 0x00000006ff027819 */ /* 0x102fe200000116ec */
[----:B---3--:R-:W-:Y:S01]  /*20b70*/  VIADD R222, R0, UR6 ;  /* 0x0000000600de7c36 */ /* 0x008fe20008000000 */
[----:B------:R-:W-:Y:S02]  /*20b80*/  IADD3 R11, P4, R11, R152, RZ ;  /* 0x000000980b0b7210 */ /* 0x000fe40007f9e0ff */
[----:B------:R-:W-:Y:S02]  /*20b90*/  ISETP.NE.U32.AND P2, PT, R158, RZ, PT ;  /* 0x000000ff9e00720c */ /* 0x000fe40003f45070 */
[----:B------:R-:W-:Y:S01]  /*20ba0*/  SHF.R.U32.HI R0, RZ, 0x6, R236 ;  /* 0x00000006ff007819 */ /* 0x000fe200000116ec */
[----:B------:R-:W-:Y:S01]  /*20bb0*/  IMAD.MOV.U32 R158, RZ, RZ, R9 ;  /* 0x000000ffff9e7224 */ /* 0x000fe200078e0009 */
[----:B------:R-:W1:Y:S01]  /*20bc0*/  S2R R236, SR_TID.X ;  /* 0x0000000000ec7919 */ /* 0x000e620000002100 */
[----:B------:R-:W-:Y:S01]  /*20bd0*/  IMAD.MOV.U32 R159, RZ, RZ, R10 ;  /* 0x000000ffff9f7224 */ /* 0x000fe200078e000a */
[----:B------:R-:W-:Y:S01]  /*20be0*/  SGXT.U32 R2, R2, 0x1 ;  /* 0x000000010202781a */ /* 0x000fe20000000000 */
[----:B------:R-:W-:-:S03]  /*20bf0*/  IMAD.X R12, R12, 0x1, R151, P4 ;  /* 0x000000010c0c7824 */ /* 0x000fc600020e0697 */
[----:B------:R-:W-:Y:S01]  /*20c00*/  LOP3.LUT R2, R2, 0x24, RZ, 0xfc, !PT ;  /* 0x0000002402027812 */ /* 0x000fe200078efcff */
[----:B------:R2:W-:Y:S01]  /*20c10*/  LDGSTS.E [R222+0x60000], desc[UR16][R158.64], P1 ;  /* 0x600000009ede7fae */ /* 0x0005e20008921850 */
[----:B------:R-:W-:Y:S02]  /*20c20*/  SGXT.U32 R0, R0, 0x1 ;  /* 0x000000010000781a */ /* 0x000fe40000000000 */
[----:B------:R-:W-:Y:S02]  /*20c30*/  ISETP.GE.AND P1, PT, R2, UR5, PT ;  /* 0x0000000502007c0c */ /* 0x000fe4000bf26270 */
[----:B------:R-:W-:Y:S01]  /*20c40*/  LOP3.LUT R0, R0, 0x26, RZ, 0xfc, !PT ;  /* 0x0000002600007812 */ /* 0x000fe200078efcff */
[----:B--2---:R-:W-:Y:S02]  /*20c50*/  IMAD.MOV.U32 R158, RZ, RZ, R11 ;  /* 0x000000ffff9e7224 */ /* 0x004fe400078e000b */
[----:B------:R-:W-:-:S05]  /*20c60*/  IMAD.MOV.U32 R159, RZ, RZ, R12 ;  /* 0x000000ffff9f7224 */ /* 0x000fca00078e000c */
[----:B------:R2:W-:Y:S02]  /*20c70*/  LDGSTS.E [R222+0x60008], desc[UR16][R158.64], P2 ;  /* 0x600080009ede7fae */ /* 0x0005e40009121850 */
[----:B--2---:R-:W-:Y:S02]  /*20c80*/  SEL R158, RZ, 0x4, P1 ;  /* 0x00000004ff9e7807 */ /* 0x004fe40000800000 */
[----:B------:R-:W-:Y:S02]  /*20c90*/  ISETP.GE.AND P1, PT, R0, UR5, PT ;  /* 0x0000000500007c0c */ /* 0x000fe4000bf26270 */
[----:B------:R-:W-:-:S04]  /*20ca0*/  SEL R158, R158, RZ, !P0 ;  /* 0x000000ff9e9e7207 */ /* 0x000fc80004000000 */
[----:B------:R-:W-:Y:S02]  /*20cb0*/  ISETP.NE.U32.AND P2, PT, R158, RZ, PT ;  /* 0x000000ff9e00720c */ /* 0x000fe40003f45070 */
[----:B------:R-:W-:-:S04]  /*20cc0*/  SEL R158, RZ, 0x4, P1 ;  /* 0x00000004ff9e7807 */ /* 0x000fc80000800000 */
[----:B------:R-:W-:Y:S02]  /*20cd0*/  SEL R158, R158, RZ, !P0 ;  /* 0x000000ff9e9e7207 */ /* 0x000fe40004000000 */
[-C--:B------:R-:W-:Y:S02]  /*20ce0*/  IADD3 R104, P3, R104, R152.reuse, RZ ;  /* 0x0000009868687210 */ /* 0x080fe40007f7e0ff */
[----:B------:R-:W-:Y:S02]  /*20cf0*/  ISETP.NE.U32.AND P1, PT, R158, RZ, PT ;  /* 0x000000ff9e00720c */ /* 0x000fe40003f25070 */
[----:B-1----:R-:W-:Y:S02]  /*20d00*/  SHF.R.U32.HI R2, RZ, 0x6, R236 ;  /* 0x00000006ff027819 */ /* 0x002fe400000116ec */
[----:B------:R-:W-:Y:S01]  /*20d10*/  IADD3 R106, P4, R106, R152, RZ ;  /* 0x000000986a6a7210 */ /* 0x000fe20007f9e0ff */
[----:B------:R-:W-:Y:S01]  /*20d20*/  IMAD.X R105, R105, 0x1, R151, P3 ;  /* 0x0000000169697824 */ /* 0x000fe200018e0697 */
[----:B------:R-:W-:-:S02]  /*20d30*/  SGXT.U32 R2, R2, 0x1 ;  /* 0x000000010202781a */ /* 0x000fc40000000000 */
[----:B------:R-:W-:Y:S01]  /*20d40*/  SHF.R.U32.HI R0, RZ, 0x6, R236 ;  /* 0x00000006ff007819 */ /* 0x000fe200000116ec */
[----:B------:R-:W-:Y:S01]  /*20d50*/  IMAD.X R107, R107, 0x1, R151, P4 ;  /* 0x000000016b6b7824 */ /* 0x000fe200020e0697 */
[----:B------:R-:W-:Y:S01]  /*20d60*/  LOP3.LUT R2, R2, 0x44, RZ, 0xfc, !PT ;  /* 0x0000004402027812 */ /* 0x000fe200078efcff */
[----:B------:R-:W-:Y:S01]  /*20d70*/  LDGSTS.E [R222+0x62000], desc[UR16][R104.64], P2 ;  /* 0x6200000068de7fae */ /* 0x000fe20009121850 */
[----:B------:R-:W-:-:S03]  /*20d80*/  SGXT.U32 R0, R0, 0x1 ;  /* 0x000000010000781a */ /* 0x000fc60000000000 */
[----:B------:R-:W-:Y:S01]  /*20d90*/  LDGSTS.E [R222+0x62008], desc[UR16][R106.64], P1 ;  /* 0x620080006ade7fae */ /* 0x000fe20008921850 */
[----:B------:R-:W-:Y:S02]  /*20da0*/  LOP3.LUT R0, R0, 0x46, RZ, 0xfc, !PT ;  /* 0x0000004600007812 */ /* 0x000fe400078efcff */
[----:B------:R-:W-:-:S04]  /*20db0*/  ISETP.GE.AND P1, PT, R2, UR5, PT ;  /* 0x0000000502007c0c */ /* 0x000fc8000bf26270 */
[----:B------:R-:W-:Y:S02]  /*20dc0*/  SEL R158, RZ, 0x4, P1 ;  /* 0x00000004ff9e7807 */ /* 0x000fe40000800000 */
[----:B------:R-:W-:Y:S02]  /*20dd0*/  ISETP.GE.AND P1, PT, R0, UR5, PT ;  /* 0x0000000500007c0c */ /* 0x000fe4000bf26270 */
[----:B------:R-:W2:Y:S01]  /*20de0*/  LDL R0, [R1+0x65c] ;  /* 0x00065c0001007983 */ /* 0x000ea20000100800 */
[----:B------:R-:W1:Y:S01]  /*20df0*/  S2R R236, SR_TID.X ;  /* 0x0000000000ec7919 */ /* 0x000e620000002100 */
[----:B------:R-:W-:-:S04]  /*20e00*/  SEL R158, R158, RZ, !P0 ;  /* 0x000000ff9e9e7207 */ /* 0x000fc80004000000 */
[----:B------:R-:W-:Y:S02]  /*20e10*/  ISETP.NE.U32.AND P2, PT, R158, RZ, PT ;  /* 0x000000ff9e00720c */ /* 0x000fe40003f45070 */
[----:B------:R-:W-:-:S04]  /*20e20*/  SEL R158, RZ, 0x4, P1 ;  /* 0x00000004ff9e7807 */ /* 0x000fc80000800000 */
[----:B------:R-:W-:Y:S02]  /*20e30*/  SEL R158, R158, RZ, !P0 ;  /* 0x000000ff9e9e7207 */ /* 0x000fe40004000000 */
[-C--:B------:R-:W-:Y:S02]  /*20e40*/  IADD3 R134, P3, R134, R152.reuse, RZ ;  /* 0x0000009886867210 */ /* 0x080fe40007f7e0ff */
[----:B------:R-:W-:Y:S02]  /*20e50*/  ISETP.NE.U32.AND P1, PT, R158, RZ, PT ;  /* 0x000000ff9e00720c */ /* 0x000fe40003f25070 */
[----:B------:R-:W-:Y:S01]  /*20e60*/  IADD3 R136, P4, R136, R152, RZ ;  /* 0x0000009888887210 */ /* 0x000fe20007f9e0ff */
[----:B------:R-:W-:-:S04]  /*20e70*/  IMAD.X R135, R135, 0x1, R151, P3 ;  /* 0x0000000187877824 */ /* 0x000fc800018e0697 */
[----:B------:R-:W-:Y:S01]  /*20e80*/  IMAD.X R137, R137, 0x1, R151, P4 ;  /* 0x0000000189897824 */ /* 0x000fe200020e0697 */
[----:B------:R-:W-:Y:S05]  /*20e90*/  LDGSTS.E [R222+0x64000], desc[UR16][R134.64], P2 ;  /* 0x6400000086de7fae */ /* 0x000fea0009121850 */
[----:B------:R-:W-:Y:S01]  /*20ea0*/  LDGSTS.E [R222+0x64008], desc[UR16][R136.64], P1 ;  /* 0x6400800088de7fae */ /* 0x000fe20008921850 */
[--C-:B-1----:R-:W-:Y:S02]  /*20eb0*/  SHF.R.U32.HI R3, RZ, 0x6, R236.reuse ;  /* 0x00000006ff037819 */ /* 0x102fe400000116ec */
[----:B------:R-:W-:Y:S02]  /*20ec0*/  SHF.R.U32.HI R2, RZ, 0x6, R236 ;  /* 0x00000006ff027819 */ /* 0x000fe400000116ec */
[----:B------:R-:W1:Y:S01]  /*20ed0*/  S2R R236, SR_TID.X ;  /* 0x0000000000ec7919 */ /* 0x000e620000002100 */
[----:B------:R-:W-:-:S04]  /*20ee0*/  SGXT.U32 R3, R3, 0x1 ;  /* 0x000000010303781a */ /* 0x000fc80000000000 */
[----:B------:R-:W-:Y:S02]  /*20ef0*/  LOP3.LUT R3, R3, 0x64, RZ, 0xfc, !PT ;  /* 0x0000006403037812 */ /* 0x000fe400078efcff */
        /* <DEDUP_REMOVED lines=23> */
[----:B---3--:R-:W-:-:S02]  /*21070*/  IMAD.MOV.U32 R158, RZ, RZ, R180 ;  /* 0x000000ffff9e7224 */ /* 0x008fc400078e00b4 */
[----:B------:R-:W-:Y:S01]  /*21080*/  IMAD.MOV.U32 R159, RZ, RZ, R179 ;  /* 0x000000ffff9f7224 */ /* 0x000fe200078e00b3 */
[----:B------:R-:W-:-:S04]  /*21090*/  LOP3.LUT R2, R2, 0xa, RZ, 0xfc, !PT ;  /* 0x0000000a02027812 */ /* 0x000fc800078efcff */
[----:B------:R3:W-:Y:S01]  /*210a0*/  LDGSTS.E [R222+0x66008], desc[UR16][R158.64], P1 ;  /* 0x660080009ede7fae */ /* 0x0007e20008921850 */
[----:B------:R-:W-:Y:S02]  /*210b0*/  ISETP.GE.AND P1, PT, R3, UR5, PT ;  /* 0x0000000503007c0c */ /* 0x000fe4000bf26270 */
[----:B------:R-:W-:Y:S02]  /*210c0*/  ISETP.GE.AND P2, PT, R2, UR5, PT ;  /* 0x0000000502007c0c */ /* 0x000fe4000bf46270 */
[----:B------:R-:W-:Y:S02]  /*210d0*/  IADD3 R13, P3, R13, R152, RZ ;  /* 0x000000980d0d7210 */ /* 0x000fe40007f7e0ff */
[----:B---3--:R-:W-:Y:S02]  /*210e0*/  SEL R159, RZ, 0x4, P1 ;  /* 0x00000004ff9f7807 */ /* 0x008fe40000800000 */
[----:B------:R-:W-:Y:S02]  /*210f0*/  SEL R158, RZ, 0x4, P2 ;  /* 0x00000004ff9e7807 */ /* 0x000fe40001000000 */
[----:B------:R-:W-:-:S02]  /*21100*/  SEL R159, R159, RZ, !P0 ;  /* 0x000000ff9f9f7207 */ /* 0x000fc40004000000 */
[----:B------:R-:W-:Y:S02]  /*21110*/  SEL R158, R158, RZ, !P0 ;  /* 0x000000ff9e9e7207 */ /* 0x000fe40004000000 */
[----:B------:R-:W-:Y:S01]  /*21120*/  ISETP.NE.U32.AND P1, PT, R159, RZ, PT ;  /* 0x000000ff9f00720c */ /* 0x000fe20003f25070 */
[----:B------:R-:W-:Y:S01]  /*21130*/  IMAD.X R14, R14, 0x1, R151, P3 ;  /* 0x000000010e0e7824 */ /* 0x000fe200018e0697 */
[----:B-1----:R-:W-:Y:S02]  /*21140*/  SHF.R.U32.HI R2, RZ, 0x6, R236 ;  /* 0x00000006ff027819 */ /* 0x002fe400000116ec */
[----:B------:R-:W-:Y:S02]  /*21150*/  IADD3 R15, P4, R15, R152, RZ ;  /* 0x000000980f0f7210 */ /* 0x000fe40007f9e0ff */
[----:B------:R-:W-:Y:S01]  /*21160*/  ISETP.NE.U32.AND P2, PT, R158, RZ, PT ;  /* 0x000000ff9e00720c */ /* 0x000fe20003f45070 */
[----:B------:R-:W-:Y:S01]  /*21170*/  IMAD.MOV.U32 R158, RZ, RZ, R13 ;  /* 0x000000ffff9e7224 */ /* 0x000fe200078e000d */
[----:B------:R-:W-:Y:S01]  /*21180*/  SGXT.U32 R2, R2, 0x1 ;  /* 0x000000010202781a */ /* 0x000fe20000000000 */
[----:B------:R-:W-:-:S02]  /*21190*/  IMAD.MOV.U32 R159, RZ, RZ, R14 ;  /* 0x000000ffff9f7224 */ /* 0x000fc400078e000e */
[----:B------:R-:W-:Y:S01]  /*211a0*/  IMAD.X R16, R16, 0x1, R151, P4 ;  /* 0x0000000110107824 */ /* 0x000fe200020e0697 */
[----:B------:R-:W-:Y:S02]  /*211b0*/  LOP3.LUT R2, R2, 0x28, RZ, 0xfc, !PT ;  /* 0x0000002802027812 */ /* 0x000fe400078efcff */
[-C--:B------:R-:W-:Y:S02]  /*211c0*/  IADD3 R108, P3, R108, R152.reuse, RZ ;  /* 0x000000986c6c7210 */ /* 0x080fe40007f7e0ff */
[----:B------:R-:W-:-:S03]  /*211d0*/  IADD3 R110, P4, R110, R152, RZ ;  /* 0x000000986e6e7210 */ /* 0x000fc60007f9e0ff */
[--C-:B------:R-:W-:Y:S02]  /*211e0*/  IMAD.X R109, R109, 0x1, R151.reuse, P3 ;  /* 0x000000016d6d7824 */ /* 0x100fe400018e0697 */
[----:B------:R-:W-:Y:S02]  /*211f0*/  IMAD.X R111, R111, 0x1, R151, P4 ;  /* 0x000000016f6f7824 */ /* 0x000fe400020e0697 */
[----:B--2---:R-:W-:Y:S01]  /*21200*/  VIADD R222, R0, UR6 ;  /* 0x0000000600de7c36 */ /* 0x004fe20008000000 */
[----:B------:R-:W-:Y:S02]  /*21210*/  SHF.R.U32.HI R0, RZ, 0x6, R236 ;  /* 0x00000006ff007819 */ /* 0x000fe400000116ec */
[----:B------:R-:W1:Y:S02]  /*21220*/  S2R R236, SR_TID.X ;  /* 0x0000000000ec7919 */ /* 0x000e640000002100 */
[----:B------:R2:W-:Y:S01]  /*21230*/  LDGSTS.E [R222+0x60000], desc[UR16][R158.64], P1 ;  /* 0x600000009ede7fae */ /* 0x0005e20008921850 */
[----:B------:R-:W-:-:S02]  /*21240*/  ISETP.GE.AND P1, PT, R2, UR5, PT ;  /* 0x0000000502007c0c */ /* 0x000fc4000bf26270 */
[----:B------:R-:W-:Y:S01]  /*21250*/  SGXT.U32 R0, R0, 0x1 ;  /* 0x000000010000781a */ /* 0x000fe20000000000 */
[----:B--2---:R-:W-:Y:S02]  /*21260*/  IMAD.MOV.U32 R158, RZ, RZ, R15 ;  /* 0x000000ffff9e7224 */ /* 0x004fe400078e000f */
[----:B------:R-:W-:Y:S01]  /*21270*/  IMAD.MOV.U32 R159, RZ, RZ, R16 ;  /* 0x000000ffff9f7224 */ /* 0x000fe200078e0010 */
[----:B------:R-:W-:-:S04]  /*21280*/  LOP3.LUT R0, R0, 0x2a, RZ, 0xfc, !PT ;  /* 0x0000002a00007812 */ /* 0x000fc800078efcff */
[----:B------:R2:W-:Y:S02]  /*21290*/  LDGSTS.E [R222+0x60008], desc[UR16][R158.64], P2 ;  /* 0x600080009ede7fae */ /* 0x0005e40009121850 */
[----:B--2---:R-:W-:Y:S02]  /*212a0*/  SEL R158, RZ, 0x4, P1 ;  /* 0x00000004ff9e7807 */ /* 0x004fe40000800000 */
[----:B------:R-:W-:Y:S02]  /*212b0*/  ISETP.GE.AND P1, PT, R0, UR5, PT ;  /* 0x0000000500007c0c */ /* 0x000fe4000bf26270 */
[----:B------:R-:W-:-:S04]  /*212c0*/  SEL R158, R158, RZ, !P0 ;  /* 0x000000ff9e9e7207 */ /* 0x000fc80004000000 */
[----:B------:R-:W-:Y:S02]  /*212d0*/  ISETP.NE.U32.AND P2, PT, R158, RZ, PT ;  /* 0x000000ff9e00720c */ /* 0x000fe40003f45070 */
[----:B------:R-:W-:-:S04]  /*212e0*/  SEL R158, RZ, 0x4, P1 ;  /* 0x00000004ff9e7807 */ /* 0x000fc80000800000 */
[----:B------:R-:W-:Y:S02]  /*212f0*/  SEL R158, R158, RZ, !P0 ;  /* 0x000000ff9e9e7207 */ /* 0x000fe40004000000 */
[--C-:B-1----:R-:W-:Y:S02]  /*21300*/  SHF.R.U32.HI R2, RZ, 0x6, R236.reuse ;  /* 0x00000006ff027819 */ /* 0x102fe400000116ec */
[----:B------:R-:W-:Y:S02]  /*21310*/  ISETP.NE.U32.AND P1, PT, R158, RZ, PT ;  /* 0x000000ff9e00720c */ /* 0x000fe40003f25070 */
[----:B------:R-:W-:Y:S01]  /*21320*/  SGXT.U32 R2, R2, 0x1 ;  /* 0x000000010202781a */ /* 0x000fe20000000000 */
[----:B------:R-:W-:Y:S01]  /*21330*/  LDGSTS.E [R222+0x62000], desc[UR16][R108.64], P2 ;  /* 0x620000006cde7fae */ /* 0x000fe20009121850 */
[----:B------:R-:W-:Y:S02]  /*21340*/  SHF.R.U32.HI R0, RZ, 0x6, R236 ;  /* 0x00000006ff007819 */ /* 0x000fe400000116ec */
[----:B------:R-:W-:-:S02]  /*21350*/  LOP3.LUT R2, R2, 0x48, RZ, 0xfc, !PT ;  /* 0x0000004802027812 */ /* 0x000fc400078efcff */
[----:B------:R-:W-:-:S04]  /*21360*/  SGXT.U32 R0, R0, 0x1 ;  /* 0x000000010000781a */ /* 0x000fc80000000000 */
[----:B------:R-:W-:Y:S01]  /*21370*/  LOP3.LUT R0, R0, 0x4a, RZ, 0xfc, !PT ;  /* 0x0000004a00007812 */ /* 0x000fe200078efcff */
[----:B------:R-:W-:Y:S01]  /*21380*/  LDGSTS.E [R222+0x62008], desc[UR16][R110.64], P1 ;  /* 0x620080006ede7fae */ /* 0x000fe20008921850 */
        /* <DEDUP_REMOVED lines=200> */
[--C-:B------:R-:W-:Y:S02]  /*22010*/  IMAD.X R148, R148, 0x1, R151.reuse, P4 ;  /* 0x0000000194947824 */ /* 0x100fe400020e0697 */
[----:B------:R-:W-:Y:S02]  /*22020*/  IMAD.MOV.U32 R158, RZ, RZ, R160 ;  /* 0x000000ffff9e7224 */ /* 0x000fe400078e00a0 */
[----:B------:R-:W-:Y:S01]  /*22030*/  IMAD.X R147, R147, 0x1, R151, P3 ;  /* 0x0000000193937824 */ /* 0x000fe200018e0697 */
[----:B-1----:R-:W-:-:S02]  /*22040*/  SHF.R.U32.HI R3, RZ, 0x6, R236 ;  /* 0x00000006ff037819 */ /* 0x002fc400000116ec */
[----:B------:R-:W-:Y:S01]  /*22050*/  SHF.R.U32.HI R2, RZ, 0x6, R236 ;  /* 0x00000006ff027819 */ /* 0x000fe200000116ec */
[----:B------:R-:W-:Y:S01]  /*22060*/  IMAD.MOV.U32 R159, RZ, RZ, R148 ;  /* 0x000000ffff9f7224 */ /* 0x000fe200078e0094 */
[----:B------:R-:W1:Y:S01]  /*22070*/  S2R R236, SR_TID.X ;  /* 0x0000000000ec7919 */ /* 0x000e620000002100 */
[----:B------:R-:W-:Y:S01]  /*22080*/  SGXT.U32 R3, R3, 0x1 ;  /* 0x000000010303781a */ /* 0x000fe20000000000 */
[----:B------:R-:W-:Y:S03]  /*22090*/  LDGSTS.E [R222+0x64000], desc[UR16][R146.64], P2 ;  /* 0x6400000092de7fae */ /* 0x000fe60009121850 */
[----:B------:R-:W-:Y:S01]  /*220a0*/  LOP3.LUT R3, R3, 0x70, RZ, 0xfc, !PT ;  /* 0x0000007003037812 */ /* 0x000fe200078efcff */
[----:B------:R3:W-:Y:S03]  /*220b0*/  LDGSTS.E [R222+0x64008], desc[UR16][R158.64], P1 ;  /* 0x640080009ede7fae */ /* 0x0007e60008921850 */
[----:B------:R-:W-:-:S02]  /*220c0*/  ISETP.GE.AND P1, PT, R3, UR5, PT ;  /* 0x0000000503007c0c */ /* 0x000fc4000bf26270 */
[----:B------:R-:W-:-:S04]  /*220d0*/  SGXT.U32 R2, R2, 0x1 ;  /* 0x000000010202781a */ /* 0x000fc80000000000 */
[----:B------:R-:W-:Y:S02]  /*220e0*/  LOP3.LUT R2, R2, 0x72, RZ, 0xfc, !PT ;  /* 0x0000007202027812 */ /* 0x000fe400078efcff */
[----:B---3--:R-:W-:Y:S02]  /*220f0*/  SEL R158, RZ, 0x4, P1 ;  /* 0x00000004ff9e7807 */ /* 0x008fe40000800000 */
[----:B------:R-:W-:Y:S02]  /*22100*/  ISETP.GE.AND P1, PT, R2, UR5, PT ;  /* 0x0000000502007c0c */ /* 0x000fe4000bf26270 */
[----:B------:R-:W-:Y:S02]  /*22110*/  SEL R158, R158, RZ, !P0 ;  /* 0x000000ff9e9e7207 */ /* 0x000fe40004000000 */
[----:B------:R-:W-:Y:S02]  /*22120*/  IADD3 R190, P3, R190, R152, RZ ;  /* 0x00000098bebe7210 */ /* 0x000fe40007f7e0ff */
[----:B------:R-:W-:-:S02]  /*22130*/  ISETP.NE.U32.AND P2, PT, R158, RZ, PT ;  /* 0x000000ff9e00720c */ /* 0x000fc40003f45070 */
[----:B------:R-:W-:Y:S01]  /*22140*/  SEL R158, RZ, 0x4, P1 ;  /* 0x00000004ff9e7807 */ /* 0x000fe20000800000 */
[----:B------:R-:W-:Y:S01]  /*22150*/  IMAD.X R189, R189, 0x1, R151, P3 ;  /* 0x00000001bdbd7824 */ /* 0x000fe200018e0697 */
[--C-:B-1----:R-:W-:Y:S02]  /*22160*/  SHF.R.U32.HI R2, RZ, 0x6, R236.reuse ;  /* 0x00000006ff027819 */ /* 0x102fe400000116ec */
[----:B------:R-:W-:Y:S02]  /*22170*/  SEL R158, R158, RZ, !P0 ;  /* 0x000000ff9e9e7207 */ /* 0x000fe40004000000 */
[----:B------:R-:W-:Y:S02]  /*22180*/  SHF.R.U32.HI R3, RZ, 0x6, R236 ;  /* 0x00000006ff037819 */ /* 0x000fe400000116ec */
[----:B------:R-:W1:Y:S01]  /*22190*/  S2R R236, SR_TID.X ;  /* 0x0000000000ec7919 */ /* 0x000e620000002100 */
[----:B------:R-:W-:Y:S02]  /*221a0*/  IADD3 R192, P4, R192, R152, RZ ;  /* 0x00000098c0c07210 */ /* 0x000fe40007f9e0ff */
        /* <DEDUP_REMOVED lines=63> */
[----:B------:R-:W-:Y:S02]  /*225a0*/  SEL R158, R158, RZ, !P0 ;  /* 0x000000ff9e9e7207 */ /* 0x000fe40004000000 */
[----:B------:R-:W-:Y:S02]  /*225b0*/  IADD3 R162, P3, R162, R152, RZ ;  /* 0x00000098a2a27210 */ /* 0x000fe40007f7e0ff */
[----:B------:R-:W-:-:S02]  /*225c0*/  ISETP.NE.U32.AND P2, PT, R158, RZ, PT ;  /* 0x000000ff9e00720c */ /* 0x000fc40003f45070 */
[----:B------:R-:W-:Y:S01]  /*225d0*/  SEL R158, RZ, 0x4, P1 ;  /* 0x00000004ff9e7807 */ /* 0x000fe20000800000 */
[----:B------:R-:W-:-:S03]  /*225e0*/  IMAD.X R161, R161, 0x1, R151, P3 ;  /* 0x00000001a1a17824 */ /* 0x000fc600018e0697 */
[----:B------:R-:W-:Y:S02]  /*225f0*/  SEL R158, R158, RZ, !P0 ;  /* 0x000000ff9e9e7207 */ /* 0x000fe40004000000 */
[----:B------:R-:W-:Y:S02]  /*22600*/  IADD3 R164, P4, R164, R152, RZ ;  /* 0x00000098a4a47210 */ /* 0x000fe40007f9e0ff */
[----:B------:R-:W-:Y:S01]  /*22610*/  ISETP.NE.U32.AND P1, PT, R158, RZ, PT ;  /* 0x000000ff9e00720c */ /* 0x000fe20003f25070 */
[----:B------:R-:W-:Y:S02]  /*22620*/  IMAD.MOV.U32 R158, RZ, RZ, R162 ;  /* 0x000000ffff9e7224 */ /* 0x000fe400078e00a2 */
[----:B------:R-:W-:Y:S02]  /*22630*/  IMAD.MOV.U32 R159, RZ, RZ, R161 ;  /* 0x000000ffff9f7224 */ /* 0x000fe400078e00a1 */
[----:B------:R-:W-:-:S03]  /*22640*/  IMAD.X R163, R163, 0x1, R151, P4 ;  /* 0x00000001a3a37824 */ /* 0x000fc600020e0697 */
[----:B------:R3:W-:Y:S01]  /*22650*/  LDGSTS.E [R222+0x64000], desc[UR16][R158.64], P2 ;  /* 0x640000009ede7fae */ /* 0x0007e20009121850 */
[--C-:B-1----:R-:W-:Y:S02]  /*22660*/  SHF.R.U32.HI R3, RZ, 0x6, R236.reuse ;  /* 0x00000006ff037819 */ /* 0x102fe400000116ec */
[----:B------:R-:W-:Y:S02]  /*22670*/  SHF.R.U32.HI R2, RZ, 0x6, R236 ;  /* 0x00000006ff027819 */ /* 0x000fe400000116ec */
[----:B------:R-:W1:Y:S01]  /*22680*/  S2R R236, SR_TID.X ;  /* 0x0000000000ec7919 */ /* 0x000e620000002100 */
[----:B------:R-:W-:Y:S01]  /*22690*/  SGXT.U32 R3, R3, 0x1 ;  /* 0x000000010303781a */ /* 0x000fe20000000000 */
[----:B---3--:R-:W-:Y:S02]  /*226a0*/  IMAD.MOV.U32 R158, RZ, RZ, R164 ;  /* 0x000000ffff9e7224 */ /* 0x008fe400078e00a4 */
[----:B------:R-:W-:Y:S01]  /*226b0*/  IMAD.MOV.U32 R159, RZ, RZ, R163 ;  /* 0x000000ffff9f7224 */ /* 0x000fe200078e00a3 */
[----:B------:R-:W-:-:S02]  /*226c0*/  LOP3.LUT R3, R3, 0x74, RZ, 0xfc, !PT ;  /* 0x0000007403037812 */ /* 0x000fc400078efcff */
[----:B------:R-:W-:Y:S02]  /*226d0*/  SGXT.U32 R2, R2, 0x1 ;  /* 0x000000010202781a */ /* 0x000fe40000000000 */
[----:B------:R3:W-:Y:S01]  /*226e0*/  LDGSTS.E [R222+0x64008], desc[UR16][R158.64], P1 ;  /* 0x640080009ede7fae */ /* 0x0007e20008921850 */
[----:B------:R-:W-:Y:S02]  /*226f0*/  ISETP.GE.AND P1, PT, R3, UR5, PT ;  /* 0x0000000503007c0c */ /* 0x000fe4000bf26270 */
[----:B------:R-:W-:Y:S02]  /*22700*/  LOP3.LUT R2, R2, 0x76, RZ, 0xfc, !PT ;  /* 0x0000007602027812 */ /* 0x000fe400078efcff */
[----:B---3--:R-:W-:Y:S02]  /*22710*/  SEL R158, RZ, 0x4, P1 ;  /* 0x00000004ff9e7807 */ /* 0x008fe40000800000 */
[----:B------:R-:W-:Y:S02]  /*22720*/  ISETP.GE.AND P1, PT, R2, UR5, PT ;  /* 0x0000000502007c0c */ /* 0x000fe4000bf26270 */
[----:B------:R-:W-:-:S02]  /*22730*/  SEL R158, R158, RZ, !P0 ;  /* 0x000000ff9e9e7207 */ /* 0x000fc40004000000 */
[----:B------:R-:W-:Y:S02]  /*22740*/  IADD3 R194, P3, R194, R152, RZ ;  /* 0x00000098c2c27210 */ /* 0x000fe40007f7e0ff */
[----:B------:R-:W-:Y:S02]  /*22750*/  ISETP.NE.U32.AND P2, PT, R158, RZ, PT ;  /* 0x000000ff9e00720c */ /* 0x000fe40003f45070 */
[----:B------:R-:W-:Y:S01]  /*22760*/  SEL R158, RZ, 0x4, P1 ;  /* 0x00000004ff9e7807 */ /* 0x000fe20000800000 */
[----:B------:R-:W-:Y:S01]  /*22770*/  IMAD.X R193, R193, 0x1, R151, P3 ;  /* 0x00000001c1c17824 */ /* 0x000fe200018e0697 */
[--C-:B-1----:R-:W-:Y:S02]  /*22780*/  SHF.R.U32.HI R2, RZ, 0x6, R236.reuse ;  /* 0x00000006ff027819 */ /* 0x102fe400000116ec */
[----:B------:R-:W-:Y:S02]  /*22790*/  SEL R158, R158, RZ, !P0 ;  /* 0x000000ff9e9e7207 */ /* 0x000fe40004000000 */
[----:B------:R-:W-:-:S02]  /*227a0*/  SHF.R.U32.HI R3, RZ, 0x6, R236 ;  /* 0x00000006ff037819 */ /* 0x000fc400000116ec */
[----:B------:R-:W1:Y:S01]  /*227b0*/  S2R R236, SR_TID.X ;  /* 0x0000000000ec7919 */ /* 0x000e620000002100 */
[----:B------:R-:W-:Y:S02]  /*227c0*/  IADD3 R196, P4, R196, R152, RZ ;  /* 0x00000098c4c47210 */ /* 0x000fe40007f9e0ff */
[----:B------:R-:W-:Y:S01]  /*227d0*/  ISETP.NE.U32.AND P1, PT, R158, RZ, PT ;  /* 0x000000ff9e00720c */ /* 0x000fe20003f25070 */
[----:B------:R-:W-:Y:S02]  /*227e0*/  IMAD.MOV.U32 R158, RZ, RZ, R194 ;  /* 0x000000ffff9e7224 */ /* 0x000fe400078e00c2 */
[----:B------:R-:W-:Y:S02]  /*227f0*/  IMAD.MOV.U32 R159, RZ, RZ, R193 ;  /* 0x000000ffff9f7224 */ /* 0x000fe400078e00c1 */
[----:B------:R-:W-:Y:S01]  /*22800*/  IMAD.X R195, R195, 0x1, R151, P4 ;  /* 0x00000001c3c37824 */ /* 0x000fe200020e0697 */
[----:B------:R-:W-:Y:S02]  /*22810*/  SGXT.U32 R3, R3, 0x1 ;  /* 0x000000010303781a */ /* 0x000fe40000000000 */
[----:B------:R3:W-:Y:S02]  /*22820*/  LDGSTS.E [R222+0x66000], desc[UR16][R158.64], P2 ;  /* 0x660000009ede7fae */ /* 0x0007e40009121850 */
[----:B------:R-:W-:-:S02]  /*22830*/  LOP3.LUT R3, R3, 0x18, RZ, 0xfc, !PT ;  /* 0x0000001803037812 */ /* 0x000fc400078efcff */
[----:B------:R-:W-:Y:S01]  /*22840*/  SGXT.U32 R2, R2, 0x1 ;  /* 0x000000010202781a */ /* 0x000fe20000000000 */
[----:B---3--:R-:W-:Y:S02]  /*22850*/  IMAD.MOV.U32 R158, RZ, RZ, R196 ;  /* 0x000000ffff9e7224 */ /* 0x008fe400078e00c4 */
        /* <DEDUP_REMOVED lines=40> */
[----:B-1----:R-:W-:Y:S02]  /*22ae0*/  SHF.R.U32.HI R2, RZ, 0x6, R236 ;  /* 0x00000006ff027819 */ /* 0x002fe400000116ec */
[----:B------:R-:W-:Y:S01]  /*22af0*/  ISETP.NE.U32.AND P1, PT, R158, RZ, PT ;  /* 0x000000ff9e00720c */ /* 0x000fe20003f25070 */
[----:B------:R-:W-:Y:S01]  /*22b00*/  IMAD.MOV.U32 R158, RZ, RZ, R149 ;  /* 0x000000ffff9e7224 */ /* 0x000fe200078e0095 */
[----:B------:R-:W-:Y:S01]  /*22b10*/  SGXT.U32 R2, R2, 0x1 ;  /* 0x000000010202781a */ /* 0x000fe20000000000 */
[----:B------:R-:W-:Y:S01]  /*22b20*/  IMAD.MOV.U32 R159, RZ, RZ, R126 ;  /* 0x000000ffff9f7224 */ /* 0x000fe200078e007e */
[----:B------:R-:W-:Y:S02]  /*22b30*/  SHF.R.U32.HI R0, RZ, 0x6, R236 ;  /* 0x00000006ff007819 */ /* 0x000fe400000116ec */
[----:B------:R-:W-:-:S02]  /*22b40*/  LOP3.LUT R2, R2, 0x58, RZ, 0xfc, !PT ;  /* 0x0000005802027812 */ /* 0x000fc400078efcff */
[----:B------:R-:W-:Y:S01]  /*22b50*/  SGXT.U32 R0, R0, 0x1 ;  /* 0x000000010000781a */ /* 0x000fe20000000000 */
[----:B------:R1:W-:Y:S03]  /*22b60*/  LDGSTS.E [R222+0x62000], desc[UR16][R158.64], P2 ;  /* 0x620000009ede7fae */ /* 0x0003e60009121850 */
[----:B------:R-:W-:Y:S01]  /*22b70*/  LOP3.LUT R0, R0, 0x5a, RZ, 0xfc, !PT ;  /* 0x0000005a00007812 */ /* 0x000fe200078efcff */
[----:B------:R-:W-:Y:S01]  /*22b80*/  LDGSTS.E [R222+0x62008], desc[UR16][R124.64], P1 ;  /* 0x620080007cde7fae */ /* 0x000fe20008921850 */
[----:B------:R-:W-:-:S04]  /*22b90*/  ISETP.GE.AND P1, PT, R2, UR5, PT ;  /* 0x0000000502007c0c */ /* 0x000fc8000bf26270 */
[----:B-1----:R-:W-:Y:S02]  /*22ba0*/  SEL R158, RZ, 0x4, P1 ;  /* 0x00000004ff9e7807 */ /* 0x002fe40000800000 */
        /* <DEDUP_REMOVED lines=51> */
[----:B------:R-:W-:Y:S01]  /*22ee0*/  ISETP.GE.AND P2, PT, R2, UR5, PT ;  /* 0x0000000502007c0c */ /* 0x000fe2000bf46270 */
[----:B------:R-:W4:Y:S01]  /*22ef0*/  LDL.LU R3, [R1+0x4] ;  /* 0x0000040001037983 */ /* 0x000f220000300800 */
        /* <DEDUP_REMOVED lines=18> */
[----:B------:R-:W-:Y:S01]  /*23020*/  IMAD.X R128, R128, 0x1, R151, P4 ;  /* 0x0000000180807824 */ /* 0x000fe200020e0697 */
[-C--:B------:R-:W-:Y:S02]  /*23030*/  IADD3 R170, P3, R170, R152.reuse, RZ ;  /* 0x00000098aaaa7210 */ /* 0x080fe40007f7e0ff */
[----:B------:R-:W-:-:S03]  /*23040*/  IADD3 R172, P4, R172, R152, RZ ;  /* 0x00000098acac7210 */ /* 0x000fc60007f9e0ff */
[--C-:B------:R-:W-:Y:S02]  /*23050*/  IMAD.X R169, R169, 0x1, R151.reuse, P3 ;  /* 0x00000001a9a97824 */ /* 0x100fe400018e0697 */
[----:B------:R-:W-:Y:S01]  /*23060*/  IMAD.X R171, R171, 0x1, R151, P4 ;  /* 0x00000001abab7824 */ /* 0x000fe200020e0697 */
        /* <DEDUP_REMOVED lines=19> */
[----:B------:R-:W-:Y:S01]  /*231a0*/  SEL R158, R158, RZ, !P0 ;  /* 0x000000ff9e9e7207 */ /* 0x000fe20004000000 */
[----:B------:R-:W-:Y:S01]  /*231b0*/  IMAD.MOV.U32 R159, RZ, RZ, R129 ;  /* 0x000000ffff9f7224 */ /* 0x000fe200078e0081 */
[----:B-1----:R-:W-:Y:S02]  /*231c0*/  SHF.R.U32.HI R2, RZ, 0x6, R236 ;  /* 0x00000006ff027819 */ /* 0x002fe400000116ec */
[----:B------:R-:W-:Y:S01]  /*231d0*/  ISETP.NE.U32.AND P1, PT, R158, RZ, PT ;  /* 0x000000ff9e00720c */ /* 0x000fe20003f25070 */
[----:B------:R-:W-:Y:S01]  /*231e0*/  IMAD.MOV.U32 R158, RZ, RZ, R150 ;  /* 0x000000ffff9e7224 */ /* 0x000fe200078e0096 */
[----:B------:R-:W-:Y:S02]  /*231f0*/  SHF.R.U32.HI R0, RZ, 0x6, R236 ;  /* 0x00000006ff007819 */ /* 0x000fe400000116ec */
[----:B------:R-:W1:Y:S01]  /*23200*/  S2R R236, SR_TID.X ;  /* 0x0000000000ec7919 */ /* 0x000e620000002100 */
[----:B------:R-:W-:Y:S01]  /*23210*/  SGXT.U32 R2, R2, 0x1 ;  /* 0x000000010202781a */ /* 0x000fe20000000000 */
[----:B------:R2:W-:Y:S03]  /*23220*/  LDGSTS.E [R222+0x62000], desc[UR16][R158.64], P2 ;  /* 0x620000009ede7fae */ /* 0x0005e60009121850 */
[----:B------:R-:W-:-:S02]  /*23230*/  LOP3.LUT R2, R2, 0x5c, RZ, 0xfc, !PT ;  /* 0x0000005c02027812 */ /* 0x000fc400078efcff */
[----:B------:R-:W-:Y:S01]  /*23240*/  SGXT.U32 R0, R0, 0x1 ;  /* 0x000000010000781a */ /* 0x000fe20000000000 */
[----:B--2---:R-:W-:Y:S02]  /*23250*/  IMAD.MOV.U32 R158, RZ, RZ, R127 ;  /* 0x000000ffff9e7224 */ /* 0x004fe400078e007f */
[----:B------:R-:W-:-:S05]  /*23260*/  IMAD.MOV.U32 R159, RZ, RZ, R128 ;  /* 0x000000ffff9f7224 */ /* 0x000fca00078e0080 */
[----:B------:R2:W-:Y:S01]  /*23270*/  LDGSTS.E [R222+0x62008], desc[UR16][R158.64], P1 ;  /* 0x620080009ede7fae */ /* 0x0005e20008921850 */
[----:B------:R-:W-:Y:S02]  /*23280*/  ISETP.GE.AND P1, PT, R2, UR5, PT ;  /* 0x0000000502007c0c */ /* 0x000fe4000bf26270 */
[----:B------:R-:W-:Y:S02]  /*23290*/  LOP3.LUT R0, R0, 0x5e, RZ, 0xfc, !PT ;  /* 0x0000005e00007812 */ /* 0x000fe400078efcff */
        /* <DEDUP_REMOVED lines=10> */
[----:B------:R-:W-:-:S04]  /*23340*/  SGXT.U32 R2, R2, 0x1 ;  /* 0x000000010202781a */ /* 0x000fc80000000000 */
[----:B------:R1:W-:Y:S01]  /*23350*/  LDGSTS.E [R222+0x64000], desc[UR16][R158.64], P2 ;  /* 0x640000009ede7fae */ /* 0x0003e20009121850 */
[----:B------:R-:W-:Y:S02]  /*23360*/  LOP3.LUT R2, R2, 0x7c, RZ, 0xfc, !PT ;  /* 0x0000007c02027812 */ /* 0x000fe400078efcff */
[----:B------:R-:W-:Y:S02]  /*23370*/  SHF.R.U32.HI R0, RZ, 0x6, R236 ;  /* 0x00000006ff007819 */ /* 0x000fe400000116ec */
[----:B------:R-:W2:Y:S01]  /*23380*/  S2R R236, SR_TID.X ;  /* 0x0000000000ec7919 */ /* 0x000ea20000002100 */
[----:B-1----:R-:W-:Y:S02]  /*23390*/  IMAD.MOV.U32 R158, RZ, RZ, R172 ;  /* 0x000000ffff9e7224 */ /* 0x002fe400078e00ac */
[----:B------:R-:W-:Y:S01]  /*233a0*/  IMAD.MOV.U32 R159, RZ, RZ, R171 ;  /* 0x000000ffff9f7224 */ /* 0x000fe200078e00ab */
[----:B------:R-:W-:-:S04]  /*233b0*/  SGXT.U32 R0, R0, 0x1 ;  /* 0x000000010000781a */ /* 0x000fc80000000000 */
[----:B------:R1:W-:Y:S01]  /*233c0*/  LDGSTS.E [R222+0x64008], desc[UR16][R158.64], P1 ;  /* 0x640080009ede7fae */ /* 0x0003e20008921850 */
[----:B------:R-:W-:Y:S02]  /*233d0*/  ISETP.GE.AND P1, PT, R2, UR5, PT ;  /* 0x0000000502007c0c */ /* 0x000fe4000bf26270 */
[----:B------:R-:W-:Y:S02]  /*233e0*/  LOP3.LUT R0, R0, 0x7e, RZ, 0xfc, !PT ;  /* 0x0000007e00007812 */ /* 0x000fe400078efcff */
[----:B-1----:R-:W-:Y:S02]  /*233f0*/  SEL R158, RZ, 0x4, P1 ;  /* 0x00000004ff9e7807 */ /* 0x002fe40000800000 */
[----:B------:R-:W-:Y:S02]  /*23400*/  ISETP.GE.AND P1, PT, R0, UR5, PT ;  /* 0x0000000500007c0c */ /* 0x000fe4000bf26270 */
[----:B------:R-:W-:Y:S01]  /*23410*/  SEL R158, R158, RZ, !P0 ;  /* 0x000000ff9e9e7207 */ /* 0x000fe20004000000 */
[----:B------:R-:W-:Y:S01]  /*23420*/  IMAD.MOV.U32 R159, RZ, RZ, R201 ;  /* 0x000000ffff9f7224 */ /* 0x000fe200078e00c9 */
[----:B------:R-:W3:Y:S02]  /*23430*/  LDL.LU R0, [R1+0x8] ;  /* 0x0000080001007983 */ /* 0x000ee40000300800 */
[----:B------:R-:W-:-:S02]  /*23440*/  ISETP.NE.U32.AND P2, PT, R158, RZ, PT ;  /* 0x000000ff9e00720c */ /* 0x000fc40003f45070 */
[----:B------:R-:W-:Y:S01]  /*23450*/  SEL R158, RZ, 0x4, P1 ;  /* 0x00000004ff9e7807 */ /* 0x000fe20000800000 */
[----:B------:R-:W4:Y:S03]  /*23460*/  LDL.LU R5, [R1+0x44] ;  /* 0x0000440001057983 */ /* 0x000f260000300800 */
[----:B------:R-:W-:-:S04]  /*23470*/  SEL R158, R158, RZ, !P0 ;  /* 0x000000ff9e9e7207 */ /* 0x000fc80004000000 */
[----:B------:R-:W-:Y:S01]  /*23480*/  ISETP.NE.U32.AND P1, PT, R158, RZ, PT ;  /* 0x000000ff9e00720c */ /* 0x000fe20003f25070 */
[----:B------:R-:W-:Y:S01]  /*23490*/  IMAD.MOV.U32 R158, RZ, RZ, R202 ;  /* 0x000000ffff9e7224 */ /* 0x000fe200078e00ca */
[----:B--2---:R-:W-:-:S04]  /*234a0*/  LOP3.LUT R2, R236, 0x7f, RZ, 0xc0, !PT ;  /* 0x0000007fec027812 */ /* 0x004fc800078ec0ff */
[----:B------:R1:W-:Y:S02]  /*234b0*/  LDGSTS.E [R222+0x66000], desc[UR16][R158.64], P2 ;  /* 0x660000009ede7fae */ /* 0x0003e40009121850 */
[----:B-1----:R-:W-:Y:S02]  /*234c0*/  IMAD.MOV.U32 R158, RZ, RZ, R204 ;  /* 0x000000ffff9e7224 */ /* 0x002fe400078e00cc */
[----:B------:R-:W-:-:S05]  /*234d0*/  IMAD.MOV.U32 R159, RZ, RZ, R203 ;  /* 0x000000ffff9f7224 */ /* 0x000fca00078e00cb */
[----:B------:R1:W-:Y:S01]  /*234e0*/  LDGSTS.E [R222+0x66008], desc[UR16][R158.64], P1 ;  /* 0x660080009ede7fae */ /* 0x0003e20008921850 */
[----:B------:R-:W-:-:S03]  /*234f0*/  ISETP.GE.AND P1, PT, R2, UR5, PT ;  /* 0x0000000502007c0c */ /* 0x000fc6000bf26270 */
[----:B------:R-:W2:Y:S04]  /*23500*/  LDL.LU R2, [R1+0x48] ;  /* 0x0000480001027983 */ /* 0x000ea80000300800 */
[----:B------:R-:W2:Y:S04]  /*23510*/  LDL.LU R252, [R1+0x84] ;  /* 0x0000840001fc7983 */ /* 0x000ea80000300800 */
[----:B------:R-:W2:Y:S01]  /*23520*/  LDL.LU R236, [R1+0x88] ;  /* 0x0000880001ec7983 */ /* 0x000ea20000300800 */
[----:B-1----:R-:W-:Y:S01]  /*23530*/  SEL R158, RZ, 0x4, P1 ;  /* 0x00000004ff9e7807 */ /* 0x002fe20000800000 */
[----:B------:R-:W-:Y:S01]  /*23540*/  ULEA UR5, UR9, UR7, 0x10 ;  /* 0x0000000709057291 */ /* 0x000fe2000f8e803f */
[----:B------:R-:W-:Y:S01]  /*23550*/  IADD3 R223, P2, R223, R154, RZ ;  /* 0x0000009adfdf7210 */ /* 0x000fe20007f5e0ff */
[----:B------:R-:W0:Y:S01]  /*23560*/  LDGDEPBAR ;  /* 0x00000000000079af */ /* 0x000e220000000000 */
[----:B------:R-:W-:-:S02]  /*23570*/  SEL R158, R158, RZ, !P0 ;  /* 0x000000ff9e9e7207 */ /* 0x000fc40004000000 */
[----:B------:R-:W-:Y:S01]  /*23580*/  IADD3 R206, P1, R206, R154, RZ ;  /* 0x0000009acece7210 */ /* 0x000fe20007f3e0ff */
[----:B------:R-:W2:Y:S01]  /*23590*/  LDL.LU R156, [R1+0xc8] ;  /* 0x0000c800019c7983 */ /* 0x000ea20000300800 */
[----:B------:R-:W-:-:S03]  /*235a0*/  ISETP.NE.U32.AND P0, PT, R158, RZ, PT ;  /* 0x000000ff9e00720c */ /* 0x000fc60003f05070 */
[----:B------:R-:W-:Y:S01]  /*235b0*/  IMAD.X R205, R205, 0x1, R153, P1 ;  /* 0x00000001cdcd7824 */ /* 0x000fe200008e0699 */
[----:B------:R-:W2:Y:S01]  /*235c0*/  LDL.LU R6, [R1+0x108] ;  /* 0x0001080001067983 */ /* 0x000ea20000300800 */
[----:B------:R-:W-:Y:S02]  /*235d0*/  VIADD R222, R4, UR5 ;  /* 0x0000000504de7c36 */ /* 0x000fe40008000000 */
[----:B------:R-:W-:Y:S02]  /*235e0*/  IMAD.MOV.U32 R158, RZ, RZ, R206 ;  /* 0x000000ffff9e7224 */ /* 0x000fe400078e00ce */
[----:B------:R-:W-:Y:S02]  /*235f0*/  IMAD.MOV.U32 R159, RZ, RZ, R205 ;  /* 0x000000ffff9f7224 */ /* 0x000fe400078e00cd */
[--C-:B------:R-:W-:Y:S01]  /*23600*/  IMAD.X R221, R221, 0x1, R153.reuse, P2 ;  /* 0x00000001dddd7824 */ /* 0x100fe200010e0699 */
[----:B------:R-:W-:Y:S02]  /*23610*/  IADD3 R239, P1, R239, R154, RZ ;  /* 0x0000009aefef7210 */ /* 0x000fe40007f3e0ff */
[----:B------:R1:W-:Y:S03]  /*23620*/  LDGSTS.E [R222], desc[UR16][R158.64], P0 ;  /* 0x000000009ede7fae */ /* 0x0003e60008121850 */
[----:B------:R-:W-:-:S02]  /*23630*/  IMAD.X R238, R238, 0x1, R153, P1 ;  /* 0x00000001eeee7824 */ /* 0x000fc400008e0699 */
[----:B-1----:R-:W-:Y:S02]  /*23640*/  IMAD.MOV.U32 R158, RZ, RZ, R223 ;  /* 0x000000ffff9e7224 */ /* 0x002fe400078e00df */
[----:B------:R-:W-:-:S05]  /*23650*/  IMAD.MOV.U32 R159, RZ, RZ, R221 ;  /* 0x000000ffff9f7224 */ /* 0x000fca00078e00dd */
[----:B------:R1:W-:Y:S02]  /*23660*/  LDGSTS.E [R222+0x400], desc[UR16][R158.64], P0 ;  /* 0x004000009ede7fae */ /* 0x0003e40008121850 */
[----:B-1----:R-:W-:Y:S02]  /*23670*/  IMAD.MOV.U32 R158, RZ, RZ, R239 ;  /* 0x000000ffff9e7224 */ /* 0x002fe400078e00ef */
[----:B------:R-:W-:-:S05]  /*23680*/  IMAD.MOV.U32 R159, RZ, RZ, R238 ;  /* 0x000000ffff9f7224 */ /* 0x000fca00078e00ee */
[----:B------:R1:W-:Y:S01]  /*23690*/  LDGSTS.E [R222+0x800], desc[UR16][R158.64], P0 ;  /* 0x008000009ede7fae */ /* 0x0003e20008121850 */
[----:B---3--:R-:W-:-:S05]  /*236a0*/  IADD3 R0, P2, R0, R154, RZ ;  /* 0x0000009a00007210 */ /* 0x008fca0007f5e0ff */
[----:B----4-:R-:W-:Y:S01]  /*236b0*/  IMAD.X R3, R3, 0x1, R153, P2 ;  /* 0x0000000103037824 */ /* 0x010fe200010e0699 */
[----:B------:R-:W-:Y:S04]  /*236c0*/  STL [R1+0x8], R0 ;  /* 0x0000080001007387 */ /* 0x000fe80000100800 */
[----:B------:R3:W-:Y:S04]  /*236d0*/  STL [R1+0x4], R3 ;  /* 0x0000040301007387 */ /* 0x0007e80000100800 */
[----:B------:R-:W4:Y:S01]  /*236e0*/  LDL.LU R157, [R1+0xc4] ;  /* 0x0000c400019d7983 */ /* 0x000f220000300800 */
[----:B-1----:R-:W-:-:S02]  /*236f0*/  IMAD.MOV.U32 R158, RZ, RZ, R0 ;  /* 0x000000ffff9e7224 */ /* 0x002fc400078e0000 */
[----:B------:R-:W-:Y:S01]  /*23700*/  IMAD.MOV.U32 R159, RZ, RZ, R3 ;  /* 0x000000ffff9f7224 */ /* 0x000fe200078e0003 */
[----:B------:R-:W4:Y:S04]  /*23710*/  LDL.LU R8, [R1+0x104] ;  /* 0x0001040001087983 */ /* 0x000f280000300800 */
[----:B---3--:R-:W3:Y:S04]  /*23720*/  LDL.LU R3, [R1+0x148] ;  /* 0x0001480001037983 */ /* 0x008ee80000300800 */
[----:B------:R-:W3:Y:S04]  /*23730*/  LDL.LU R0, [R1+0x188] ;  /* 0x0001880001007983 */ /* 0x000ee80000300800 */
[----:B------:R1:W-:Y:S01]  /*23740*/  LDGSTS.E [R222+0xc00], desc[UR16][R158.64], P0 ;  /* 0x00c000009ede7fae */ /* 0x0003e20008121850 */
[----:B--2---:R-:W-:-:S05]  /*23750*/  IADD3 R2, P1, R2, R154, RZ ;  /* 0x0000009a02027210 */ /* 0x004fca0007f3e0ff */
[----:B------:R-:W-:Y:S01]  /*23760*/  IMAD.X R5, R5, 0x1, R153, P1 ;  /* 0x0000000105057824 */ /* 0x000fe200008e0699 */
[----:B------:R-:W-:Y:S01]  /*23770*/  IADD3 R236, P2, R236, R154, RZ ;  /* 0x0000009aecec7210 */ /* 0x000fe20007f5e0ff */
[----:B------:R-:W-:Y:S02]  /*23780*/  STL [R1+0x48], R2 ;  /* 0x0000480201007387 */ /* 0x000fe40000100800 */
[----:B-1----:R-:W-:Y:S02]  /*23790*/  IMAD.MOV.U32 R159, RZ, RZ, R5 ;  /* 0x000000ffff9f7224 */ /* 0x002fe400078e0005 */
[----:B------:R-:W-:Y:S01]  /*237a0*/  IMAD.X R252, R252, 0x1, R153, P2 ;  /* 0x00000001fcfc7824 */ /* 0x000fe200010e0699 */
[----:B------:R1:W-:Y:S01]  /*237b0*/  STL [R1+0x44], R5 ;  /* 0x0000440501007387 */ /* 0x0003e20000100800 */
[----:B------:R-:W-:-:S03]  /*237c0*/  IMAD.MOV.U32 R158, RZ, RZ, R2 ;  /* 0x000000ffff9e7224 */ /* 0x000fc600078e0002 */
[----:B------:R-:W-:Y:S01]  /*237d0*/  STL [R1+0x88], R236 ;  /* 0x000088ec01007387 */ /* 0x000fe20000100800 */
[----:B------:R-:W-:-:S03]  /*237e0*/  IADD3 R156, P1, R156, R154, RZ ;  /* 0x0000009a9c9c7210 */ /* 0x000fc60007f3e0ff */
[----:B------:R2:W-:Y:S04]  /*237f0*/  LDGSTS.E [R222+0x1000], desc[UR16][R158.64], P0 ;  /* 0x010000009ede7fae */ /* 0x0005e80008121850 */
[----:B-1----:R-:W3:Y:S04]  /*23800*/  LDL.LU R5, [R1+0x144] ;  /* 0x0001440001057983 */ /* 0x002ee80000300800 */
[----:B------:R1:W-:Y:S04]  /*23810*/  STL [R1+0x84], R252 ;  /* 0x000084fc01007387 */ /* 0x0003e80000100800 */
[----:B------:R-:W3:Y:S01]  /*23820*/  LDL.LU R2, [R1+0x184] ;  /* 0x0001840001027983 */ /* 0x000ee20000300800 */
[----:B--2---:R-:W-:-:S02]  /*23830*/  IMAD.MOV.U32 R158, RZ, RZ, R236 ;  /* 0x000000ffff9e7224 */ /* 0x004fc400078e00ec */
[----:B------:R-:W-:Y:S01]  /*23840*/  IMAD.MOV.U32 R159, RZ, RZ, R252 ;  /* 0x000000ffff9f7224 */ /* 0x000fe200078e00fc */
[----:B------:R-:W-:-:S04]  /*23850*/  IADD3 R6, P2, R6, R154, RZ ;  /* 0x0000009a06067210 */ /* 0x000fc80007f5e0ff */
[----:B------:R2:W-:Y:S04]  /*23860*/  LDGSTS.E [R222+0x1400], desc[UR16][R158.64], P0 ;  /* 0x014000009ede7fae */ /* 0x0005e80008121850 */
[----:B------:R1:W-:Y:S01]  /*23870*/  STL [R1+0xc8], R156 ;  /* 0x0000c89c01007387 */ /* 0x0003e20000100800 */
[----:B--2---:R-:W-:Y:S02]  /*23880*/  IMAD.MOV.U32 R158, RZ, RZ, R156 ;  /* 0x000000ffff9e7224 */ /* 0x004fe400078e009c */
[----:B----4-:R-:W-:-:S04]  /*23890*/  IMAD.X R157, R157, 0x1, R153, P1 ;  /* 0x000000019d9d7824 */ /* 0x010fc800008e0699 */
[----:B------:R-:W-:Y:S02]  /*238a0*/  IMAD.MOV.U32 R159, RZ, RZ, R157 ;  /* 0x000000ffff9f7224 */ /* 0x000fe400078e009d */
[----:B------:R-:W-:Y:S01]  /*238b0*/  IMAD.X R8, R8, 0x1, R153, P2 ;  /* 0x0000000108087824 */ /* 0x000fe200010e0699 */
[-C--:B---3--:R-:W-:Y:S02]  /*238c0*/  IADD3 R3, P1, R3, R154.reuse, RZ ;  /* 0x0000009a03037210 */ /* 0x088fe40007f3e0ff */
[----:B------:R2:W-:Y:S01]  /*238d0*/  LDGSTS.E [R222+0x1800], desc[UR16][R158.64], P0 ;  /* 0x018000009ede7fae */ /* 0x0005e20008121850 */
[----:B------:R-:W-:-:S03]  /*238e0*/  IADD3 R0, P2, R0, R154, RZ ;  /* 0x0000009a00007210 */ /* 0x000fc60007f5e0ff */
[----:B------:R-:W-:Y:S04]  /*238f0*/  STL [R1+0xc4], R157 ;  /* 0x0000c49d01007387 */ /* 0x000fe80000100800 */
[----:B------:R3:W-:Y:S01]  /*23900*/  STL [R1+0x108], R6 ;  /* 0x0001080601007387 */ /* 0x0007e20000100800 */
[----:B--2---:R-:W-:Y:S02]  /*23910*/  IMAD.MOV.U32 R158, RZ, RZ, R6 ;  /* 0x000000ffff9e7224 */ /* 0x004fe400078e0006 */
[----:B------:R-:W-:Y:S01]  /*23920*/  IMAD.MOV.U32 R159, RZ, RZ, R8 ;  /* 0x000000ffff9f7224 */ /* 0x000fe200078e0008 */
[----:B------:R2:W-:Y:S04]  /*23930*/  STL [R1+0x104], R8 ;  /* 0x0001040801007387 */ /* 0x0005e80000100800 */
[----:B-1----:R-:W4:Y:S04]  /*23940*/  LDL.LU R252, [R1+0x204] ;  /* 0x0002040001fc7983 */ /* 0x002f280000300800 */
[----:B------:R-:W4:Y:S04]  /*23950*/  LDL.LU R236, [R1+0x208] ;  /* 0x0002080001ec7983 */ /* 0x000f280000300800 */
[----:B------:R1:W-:Y:S04]  /*23960*/  LDGSTS.E [R222+0x1c00], desc[UR16][R158.64], P0 ;  /* 0x01c000009ede7fae */ /* 0x0003e80008121850 */
[----:B------:R-:W-:Y:S01]  /*23970*/  STL [R1+0x148], R3 ;  /* 0x0001480301007387 */ /* 0x000fe20000100800 */
[----:B-1----:R-:W-:-:S02]  /*23980*/  IMAD.MOV.U32 R158, RZ, RZ, R3 ;  /* 0x000000ffff9e7224 */ /* 0x002fc400078e0003 */
[----:B------:R-:W-:-:S04]  /*23990*/  IMAD.X R5, R5, 0x1, R153, P1 ;  /* 0x0000000105057824 */ /* 0x000fc800008e0699 */
[----:B------:R-:W-:Y:S01]  /*239a0*/  IMAD.MOV.U32 R159, RZ, RZ, R5 ;  /* 0x000000ffff9f7224 */ /* 0x000fe200078e0005 */
[----:B------:R1:W-:Y:S01]  /*239b0*/  STL [R1+0x144], R5 ;  /* 0x0001440501007387 */ /* 0x0003e20000100800 */
[----:B------:R-:W-:-:S03]  /*239c0*/  IMAD.X R2, R2, 0x1, R153, P2 ;  /* 0x0000000102027824 */ /* 0x000fc600010e0699 */
[----:B------:R-:W-:Y:S04]  /*239d0*/  STL [R1+0x188], R0 ;  /* 0x0001880001007387 */ /* 0x000fe80000100800 */
[----:B------:R-:W4:Y:S04]  /*239e0*/  LDL.LU R156, [R1+0x248] ;  /* 0x00024800019c7983 */ /* 0x000f280000300800 */
[----:B------:R1:W-:Y:S04]  /*239f0*/  STL [R1+0x184], R2 ;  /* 0x0001840201007387 */ /* 0x0003e80000100800 */
[----:B---3--:R-:W3:Y:S04]  /*23a00*/  LDL.LU R6, [R1+0x288] ;  /* 0x0002880001067983 */ /* 0x008ee80000300800 */
[----:B------:R1:W-:Y:S04]  /*23a10*/  LDGSTS.E [R222+0x2000], desc[UR16][R158.64], P0 ;  /* 0x020000009ede7fae */ /* 0x0003e80008121850 */
[----:B------:R-:W3:Y:S04]  /*23a20*/  LDL.LU R157, [R1+0x244] ;  /* 0x00024400019d7983 */ /* 0x000ee80000300800 */
[----:B--2---:R-:W2:Y:S01]  /*23a30*/  LDL.LU R8, [R1+0x284] ;  /* 0x0002840001087983 */ /* 0x004ea20000300800 */
[----:B-1----:R-:W-:-:S03]  /*23a40*/  IMAD.MOV.U32 R158, RZ, RZ, R0 ;  /* 0x000000ffff9e7224 */ /* 0x002fc600078e0000 */
[----:B------:R-:W2:Y:S01]  /*23a50*/  LDL.LU R5, [R1+0x2c4] ;  /* 0x0002c40001057983 */ /* 0x000ea20000300800 */
[----:B------:R-:W-:-:S03]  /*23a60*/  IMAD.MOV.U32 R159, RZ, RZ, R2 ;  /* 0x000000ffff9f7224 */ /* 0x000fc600078e0002 */
[----:B------:R-:W2:Y:S04]  /*23a70*/  LDL.LU R3, [R1+0x2c8] ;  /* 0x0002c80001037983 */ /* 0x000ea80000300800 */
[----:B------:R-:W2:Y:S04]  /*23a80*/  LDL.LU R2, [R1+0x304] ;  /* 0x0003040001027983 */ /* 0x000ea80000300800 */
[----:B------:R-:W2:Y:S04]  /*23a90*/  LDL.LU R0, [R1+0x308] ;  /* 0x0003080001007983 */ /* 0x000ea80000300800 */
[----:B------:R1:W-:Y:S04]  /*23aa0*/  LDGSTS.E [R222+0x2400], desc[UR16][R158.64], P0 ;  /* 0x024000009ede7fae */ /* 0x0003e80008121850 */
[----:B------:R-:W2:Y:S04]  /*23ab0*/  LDL.LU R158, [R1+0x1c4] ;  /* 0x0001c400019e7983 */ /* 0x000ea80000300800 */
[----:B------:R-:W1:Y:S01]  /*23ac0*/  LDL.LU R159, [R1+0x1c8] ;  /* 0x0001c800019f7983 */ /* 0x000e620000300800 */
[----:B----4-:R-:W-:-:S05]  /*23ad0*/  IADD3 R236, P2, R236, R154, RZ ;  /* 0x0000009aecec7210 */ /* 0x010fca0007f5e0ff */
[----:B------:R-:W-:Y:S01]  /*23ae0*/  IMAD.X R252, R252, 0x1, R153, P2 ;  /* 0x00000001fcfc7824 */ /* 0x000fe200010e0699 */
[----:B---3--:R-:W-:-:S05]  /*23af0*/  IADD3 R6, P2, R6, R154, RZ ;  /* 0x0000009a06067210 */ /* 0x008fca0007f5e0ff */
[----:B--2---:R-:W-:Y:S01]  /*23b00*/  IMAD.X R8, R8, 0x1, R153, P2 ;  /* 0x0000000108087824 */ /* 0x004fe200010e0699 */
[----:B-1----:R-:W-:-:S05]  /*23b10*/  IADD3 R159, P1, R159, R154, RZ ;  /* 0x0000009a9f9f7210 */ /* 0x002fca0007f3e0ff */
[----:B------:R-:W-:Y:S01]  /*23b20*/  IMAD.X R158, R158, 0x1, R153, P1 ;  /* 0x000000019e9e7824 */ /* 0x000fe200008e0699 */
[----:B------:R1:W-:Y:S04]  /*23b30*/  STL [R1+0x1c8], R159 ;  /* 0x0001c89f01007387 */ /* 0x0003e80000100800 */
[----:B------:R2:W-:Y:S01]  /*23b40*/  STL [R1+0x1c4], R158 ;  /* 0x0001c49e01007387 */ /* 0x0005e20000100800 */
[----:B-1----:R-:W-:-:S04]  /*23b50*/  LOP3.LUT R159, R159, R158, RZ, 0x3c, !PT ;  /* 0x0000009e9f9f7212 */ /* 0x002fc800078e3cff */
[----:B--2---:R-:W-:-:S04]  /*23b60*/  LOP3.LUT R158, R159, R158, RZ, 0x3c, !PT ;  /* 0x0000009e9f9e7212 */ /* 0x004fc800078e3cff */
[----:B------:R-:W-:Y:S02]  /*23b70*/  LOP3.LUT R159, R159, R158, RZ, 0x3c, !PT ;  /* 0x0000009e9f9f7212 */ /* 0x000fe400078e3cff */
[----:B------:R-:W-:-:S03]  /*23b80*/  IADD3 R156, P1, R156, R154, RZ ;  /* 0x0000009a9c9c7210 */ /* 0x000fc60007f3e0ff */
[----:B------:R1:W-:Y:S02]  /*23b90*/  LDGSTS.E [R222+0x2800], desc[UR16][R158.64], P0 ;  /* 0x028000009ede7fae */ /* 0x0003e40008121850 */
[----:B------:R-:W-:Y:S01]  /*23ba0*/  IMAD.X R157, R157, 0x1, R153, P1 ;  /* 0x000000019d9d7824 */ /* 0x000fe200008e0699 */
[----:B------:R-:W-:Y:S01]  /*23bb0*/  IADD3 R3, P1, R3, R154, RZ ;  /* 0x0000009a03037210 */ /* 0x000fe20007f3e0ff */
[----:B-1----:R-:W-:Y:S02]  /*23bc0*/  IMAD.MOV.U32 R158, RZ, RZ, R236 ;  /* 0x000000ffff9e7224 */ /* 0x002fe400078e00ec */
[----:B------:R-:W-:-:S05]  /*23bd0*/  IMAD.MOV.U32 R159, RZ, RZ, R252 ;  /* 0x000000ffff9f7224 */ /* 0x000fca00078e00fc */
[----:B------:R1:W-:Y:S01]  /*23be0*/  LDGSTS.E [R222+0x2c00], desc[UR16][R158.64], P0 ;  /* 0x02c000009ede7fae */ /* 0x0003e20008121850 */
[----:B------:R-:W-:Y:S01]  /*23bf0*/  IADD3 R0, P2, R0, R154, RZ ;  /* 0x0000009a00007210 */ /* 0x000fe20007f5e0ff */
[----:B------:R-:W-:Y:S02]  /*23c00*/  IMAD.X R5, R5, 0x1, R153, P1 ;  /* 0x0000000105057824 */ /* 0x000fe400008e0699 */
[----:B------:R-:W-:Y:S01]  /*23c10*/  STL [R1+0x208], R236 ;  /* 0x000208ec01007387 */ /* 0x000fe20000100800 */
[----:B-1----:R-:W-:Y:S02]  /*23c20*/  IMAD.MOV.U32 R158, RZ, RZ, R156 ;  /* 0x000000ffff9e7224 */ /* 0x002fe400078e009c */
[----:B------:R-:W-:Y:S01]  /*23c30*/  IMAD.MOV.U32 R159, RZ, RZ, R157 ;  /* 0x000000ffff9f7224 */ /* 0x000fe200078e009d */
[----:B------:R-:W-:Y:S04]  /*23c40*/  STL [R1+0x204], R252 ;  /* 0x000204fc01007387 */ /* 0x000fe80000100800 */
[----:B------:R1:W-:Y:S01]  /*23c50*/  LDGSTS.E [R222+0x3000], desc[UR16][R158.64], P0 ;  /* 0x030000009ede7fae */ /* 0x0003e20008121850 */
[----:B------:R-:W-:-:S03]  /*23c60*/  IMAD.X R2, R2, 0x1, R153, P2 ;  /* 0x0000000102027824 */ /* 0x000fc600010e0699 */
[----:B------:R-:W-:Y:S01]  /*23c70*/  STL [R1+0x248], R156 ;  /* 0x0002489c01007387 */ /* 0x000fe20000100800 */
[----:B-1----:R-:W-:Y:S02]  /*23c80*/  IMAD.MOV.U32 R158, RZ, RZ, R6 ;  /* 0x000000ffff9e7224 */ /* 0x002fe400078e0006 */
[----:B------:R-:W-:Y:S01]  /*23c90*/  IMAD.MOV.U32 R159, RZ, RZ, R8 ;  /* 0x000000ffff9f7224 */ /* 0x000fe200078e0008 */
[----:B------:R-:W-:Y:S04]  /*23ca0*/  STL [R1+0x244], R157 ;  /* 0x0002449d01007387 */ /* 0x000fe80000100800 */
[----:B------:R1:W-:Y:S04]  /*23cb0*/  LDGSTS.E [R222+0x3400], desc[UR16][R158.64], P0 ;  /* 0x034000009ede7fae */ /* 0x0003e80008121850 */
[----:B------:R-:W-:Y:S04]  /*23cc0*/  STL [R1+0x288], R6 ;  /* 0x0002880601007387 */ /* 0x000fe80000100800 */
[----:B------:R-:W-:Y:S01]  /*23cd0*/  STL [R1+0x284], R8 ;  /* 0x0002840801007387 */ /* 0x000fe20000100800 */
[----:B-1----:R-:W-:-:S02]  /*23ce0*/  IMAD.MOV.U32 R158, RZ, RZ, R3 ;  /* 0x000000ffff9e7224 */ /* 0x002fc400078e0003 */
[----:B------:R-:W-:Y:S01]  /*23cf0*/  IMAD.MOV.U32 R159, RZ, RZ, R5 ;  /* 0x000000ffff9f7224 */ /* 0x000fe200078e0005 */
[----:B------:R1:W-:Y:S04]  /*23d00*/  STL [R1+0x2c8], R3 ;  /* 0x0002c80301007387 */ /* 0x0003e80000100800 */
[----:B------:R-:W-:Y:S04]  /*23d10*/  STL [R1+0x2c4], R5 ;  /* 0x0002c40501007387 */ /* 0x000fe80000100800 */
[----:B------:R2:W-:Y:S04]  /*23d20*/  STL [R1+0x308], R0 ;  /* 0x0003080001007387 */ /* 0x0005e80000100800 */
[----:B------:R3:W-:Y:S04]  /*23d30*/  LDGSTS.E [R222+0x3800], desc[UR16][R158.64], P0 ;  /* 0x038000009ede7fae */ /* 0x0007e80008121850 */
[----:B------:R4:W-:Y:S04]  /*23d40*/  STL [R1+0x304], R2 ;  /* 0x0003040201007387 */ /* 0x0009e80000100800 */
[----:B-1----:R-:W4:Y:S01]  /*23d50*/  LDL.LU R3, [R1+0xc] ;  /* 0x00000c0001037983 */ /* 0x002f220000300800 */
[----:B---3--:R-:W-:-:S03]  /*23d60*/  IMAD.MOV.U32 R158, RZ, RZ, R0 ;  /* 0x000000ffff9e7224 */ /* 0x008fc600078e0000 */
[----:B--2---:R-:W2:Y:S01]  /*23d70*/  LDL.LU R0, [R1+0x10] ;  /* 0x0000100001007983 */ /* 0x004ea20000300800 */
[----:B------:R-:W-:Y:S01]  /*23d80*/  IMAD.MOV.U32 R159, RZ, RZ, R2 ;  /* 0x000000ffff9f7224 */ /* 0x000fe200078e0002 */
[----:B----4-:R-:W-:Y:S02]  /*23d90*/  LOP3.LUT R2, R4, 0x10, RZ, 0x3c, !PT ;  /* 0x0000001004027812 */ /* 0x010fe400078e3cff */
[----:B------:R-:W3:Y:S04]  /*23da0*/  LDL.LU R5, [R1+0x4c] ;  /* 0x00004c0001057983 */ /* 0x000ee80000300800 */
[----:B------:R1:W-:Y:S02]  /*23db0*/  LDGSTS.E [R222+0x3c00], desc[UR16][R158.64], P0 ;  /* 0x03c000009ede7fae */ /* 0x0003e40008121850 */
[----:B-1----:R-:W-:-:S02]  /*23dc0*/  VIADD R222, R2, UR5 ;  /* 0x0000000502de7c36 */ /* 0x002fc40008000000 */
[----:B------:R-:W4:Y:S04]  /*23dd0*/  LDL.LU R2, [R1+0x50] ;  /* 0x0000500001027983 */ /* 0x000f280000300800 */
[----:B------:R-:W3:Y:S04]  /*23de0*/  LDL.LU R252, [R1+0x8c] ;  /* 0x00008c0001fc7983 */ /* 0x000ee80000300800 */
[----:B------:R-:W3:Y:S01]  /*23df0*/  LDL.LU R236, [R1+0x90] ;  /* 0x0000900001ec7983 */ /* 0x000ee20000300800 */
[-C--:B------:R-:W-:Y:S02]  /*23e00*/  IADD3 R208, P1, R208, R154.reuse, RZ ;  /* 0x0000009ad0d07210 */ /* 0x080fe40007f3e0ff */
[----:B------:R-:W-:Y:S01]  /*23e10*/  IADD3 R225, P2, R225, R154, RZ ;  /* 0x0000009ae1e17210 */ /* 0x000fe20007f5e0ff */
[----:B------:R-:W3:Y:S02]  /*23e20*/  LDL.LU R156, [R1+0xd0] ;  /* 0x0000d000019c7983 */ /* 0x000ee40000300800 */
[----:B------:R-:W-:-:S02]  /*23e30*/  IMAD.X R207, R207, 0x1, R153, P1 ;  /* 0x00000001cfcf7824 */ /* 0x000fc400008e0699 */
[----:B------:R-:W-:Y:S01]  /*23e40*/  IMAD.MOV.U32 R158, RZ, RZ, R208 ;  /* 0x000000ffff9e7224 */ /* 0x000fe200078e00d0 */
[----:B------:R-:W3:Y:S01]  /*23e50*/  LDL.LU R6, [R1+0x110] ;  /* 0x0001100001067983 */ /* 0x000ee20000300800 */
[----:B------:R-:W-:Y:S02]  /*23e60*/  IMAD.MOV.U32 R159, RZ, RZ, R207 ;  /* 0x000000ffff9f7224 */ /* 0x000fe400078e00cf */
[--C-:B------:R-:W-:Y:S01]  /*23e70*/  IMAD.X R224, R224, 0x1, R153.reuse, P2 ;  /* 0x00000001e0e07824 */ /* 0x100fe200010e0699 */
[----:B------:R-:W-:Y:S02]  /*23e80*/  IADD3 R241, P1, R241, R154, RZ ;  /* 0x0000009af1f17210 */ /* 0x000fe40007f3e0ff */
[----:B------:R1:W-:Y:S03]  /*23e90*/  LDGSTS.E [R222+0x80], desc[UR16][R158.64], P0 ;  /* 0x000800009ede7fae */ /* 0x0003e60008121850 */
[----:B------:R-:W-:-:S02]  /*23ea0*/  IMAD.X R240, R240, 0x1, R153, P1 ;  /* 0x00000001f0f07824 */ /* 0x000fc400008e0699 */
[----:B-1----:R-:W-:Y:S02]  /*23eb0*/  IMAD.MOV.U32 R158, RZ, RZ, R225 ;  /* 0x000000ffff9e7224 */ /* 0x002fe400078e00e1 */
[----:B------:R-:W-:-:S05]  /*23ec0*/  IMAD.MOV.U32 R159, RZ, RZ, R224 ;  /* 0x000000ffff9f7224 */ /* 0x000fca00078e00e0 */
[----:B------:R1:W-:Y:S02]  /*23ed0*/  LDGSTS.E [R222+0x480], desc[UR16][R158.64], P0 ;  /* 0x004800009ede7fae */ /* 0x0003e40008121850 */
[----:B-1----:R-:W-:Y:S02]  /*23ee0*/  IMAD.MOV.U32 R158, RZ, RZ, R241 ;  /* 0x000000ffff9e7224 */ /* 0x002fe400078e00f1 */
[----:B------:R-:W-:-:S05]  /*23ef0*/  IMAD.MOV.U32 R159, RZ, RZ, R240 ;  /* 0x000000ffff9f7224 */ /* 0x000fca00078e00f0 */
[----:B------:R1:W-:Y:S01]  /*23f00*/  LDGSTS.E [R222+0x880], desc[UR16][R158.64], P0 ;  /* 0x008800009ede7fae */ /* 0x0003e20008121850 */
[----:B--2---:R-:W-:-:S05]  /*23f10*/  IADD3 R0, P2, R0, R154, RZ ;  /* 0x0000009a00007210 */ /* 0x004fca0007f5e0ff */
[----:B------:R-:W-:Y:S01]  /*23f20*/  IMAD.X R3, R3, 0x1, R153, P2 ;  /* 0x0000000103037824 */ /* 0x000fe200010e0699 */
[----:B------:R-:W-:Y:S04]  /*23f30*/  STL [R1+0x10], R0 ;  /* 0x0000100001007387 */ /* 0x000fe80000100800 */
[----:B------:R2:W-:Y:S04]  /*23f40*/  STL [R1+0xc], R3 ;  /* 0x00000c0301007387 */ /* 0x0005e80000100800 */
[----:B------:R-:W3:Y:S01]  /*23f50*/  LDL.LU R157, [R1+0xcc] ;  /* 0x0000cc00019d7983 */ /* 0x000ee20000300800 */
[----:B-1----:R-:W-:-:S02]  /*23f60*/  IMAD.MOV.U32 R158, RZ, RZ, R0 ;  /* 0x000000ffff9e7224 */ /* 0x002fc400078e0000 */
[----:B------:R-:W-:Y:S01]  /*23f70*/  IMAD.MOV.U32 R159, RZ, RZ, R3 ;  /* 0x000000ffff9f7224 */ /* 0x000fe200078e0003 */
[----:B------:R-:W3:Y:S01]  /*23f80*/  LDL.LU R8, [R1+0x10c] ;  /* 0x00010c0001087983 */ /* 0x000ee20000300800 */
[----:B----4-:R-:W-:-:S03]  /*23f90*/  IADD3 R2, P1, R2, R154, RZ ;  /* 0x0000009a02027210 */ /* 0x010fc60007f3e0ff */
[----:B--2---:R-:W2:Y:S02]  /*23fa0*/  LDL.LU R3, [R1+0x150] ;  /* 0x0001500001037983 */ /* 0x004ea40000300800 */
[----:B---3--:R-:W-:Y:S02]  /*23fb0*/  IMAD.X R5, R5, 0x1, R153, P1 ;  /* 0x0000000105057824 */ /* 0x008fe400008e0699 */
[----:B------:R-:W3:Y:S01]  /*23fc0*/  LDL.LU R0, [R1+0x190] ;  /* 0x0001900001007983 */ /* 0x000ee20000300800 */
[----:B------:R-:W-:-:S03]  /*23fd0*/  IADD3 R236, P2, R236, R154, RZ ;  /* 0x0000009aecec7210 */ /* 0x000fc60007f5e0ff */
[----:B------:R-:W-:Y:S02]  /*23fe0*/  STL [R1+0x50], R2 ;  /* 0x0000500201007387 */ /* 0x000fe40000100800 */
[----:B------:R-:W-:Y:S02]  /*23ff0*/  IMAD.X R252, R252, 0x1, R153, P2 ;  /* 0x00000001fcfc7824 */ /* 0x000fe400010e0699 */
[----:B------:R1:W-:Y:S04]  /*24000*/  LDGSTS.E [R222+0xc80], desc[UR16][R158.64], P0 ;  /* 0x00c800009ede7fae */ /* 0x0003e80008121850 */
[----:B------:R4:W-:Y:S04]  /*24010*/  STL [R1+0x4c], R5 ;  /* 0x00004c0501007387 */ /* 0x0009e80000100800 */
[----:B------:R-:W-:Y:S01]  /*24020*/  STL [R1+0x90], R236 ;  /* 0x000090ec01007387 */ /* 0x000fe20000100800 */
[----:B-1----:R-:W-:-:S03]  /*24030*/  IMAD.MOV.U32 R159, RZ, RZ, R5 ;  /* 0x000000ffff9f7224 */ /* 0x002fc600078e0005 */
[----:B----4-:R-:W4:Y:S01]  /*24040*/  LDL.LU R5, [R1+0x14c] ;  /* 0x00014c0001057983 */ /* 0x010f220000300800 */
[----:B------:R-:W-:-:S03]  /*24050*/  IMAD.MOV.U32 R158, RZ, RZ, R2 ;  /* 0x000000ffff9e7224 */ /* 0x000fc600078e0002 */
[----:B------:R1:W-:Y:S04]  /*24060*/  STL [R1+0x8c], R252 ;  /* 0x00008cfc01007387 */ /* 0x0003e80000100800 */
[----:B------:R-:W4:Y:S01]  /*24070*/  LDL.LU R2, [R1+0x18c] ;  /* 0x00018c0001027983 */ /* 0x000f220000300800 */
[----:B------:R-:W-:-:S03]  /*24080*/  IADD3 R156, P1, R156, R154, RZ ;  /* 0x0000009a9c9c7210 */ /* 0x000fc60007f3e0ff */
[----:B------:R1:W-:Y:S01]  /*24090*/  LDGSTS.E [R222+0x1080], desc[UR16][R158.64], P0 ;  /* 0x010800009ede7fae */ /* 0x0003e20008121850 */
[----:B------:R-:W-:Y:S01]  /*240a0*/  IADD3 R6, P2, R6, R154, RZ ;  /* 0x0000009a06067210 */ /* 0x000fe20007f5e0ff */
[----:B-1----:R-:W-:Y:S02]  /*240b0*/  IMAD.MOV.U32 R158, RZ, RZ, R236 ;  /* 0x000000ffff9e7224 */ /* 0x002fe400078e00ec */
[----:B------:R-:W-:-:S05]  /*240c0*/  IMAD.MOV.U32 R159, RZ, RZ, R252 ;  /* 0x000000ffff9f7224 */ /* 0x000fca00078e00fc */
[----:B------:R1:W-:Y:S04]  /*240d0*/  LDGSTS.E [R222+0x1480], desc[UR16][R158.64], P0 ;  /* 0x014800009ede7fae */ /* 0x0003e80008121850 */
[----:B------:R4:W-:Y:S01]  /*240e0*/  STL [R1+0xd0], R156 ;  /* 0x0000d09c01007387 */ /* 0x0009e20000100800 */
[----:B-1----:R-:W-:Y:S02]  /*240f0*/  IMAD.MOV.U32 R158, RZ, RZ, R156 ;  /* 0x000000ffff9e7224 */ /* 0x002fe400078e009c */
[----:B------:R-:W-:-:S04]  /*24100*/  IMAD.X R157, R157, 0x1, R153, P1 ;  /* 0x000000019d9d7824 */ /* 0x000fc800008e0699 */
[----:B------:R-:W-:Y:S02]  /*24110*/  IMAD.MOV.U32 R159, RZ, RZ, R157 ;  /* 0x000000ffff9f7224 */ /* 0x000fe400078e009d */
[----:B------:R-:W-:Y:S01]  /*24120*/  IMAD.X R8, R8, 0x1, R153, P2 ;  /* 0x0000000108087824 */ /* 0x000fe200010e0699 */
[-C--:B--2---:R-:W-:Y:S02]  /*24130*/  IADD3 R3, P1, R3, R154.reuse, RZ ;  /* 0x0000009a03037210 */ /* 0x084fe40007f3e0ff */
[----:B------:R1:W-:Y:S01]  /*24140*/  LDGSTS.E [R222+0x1880], desc[UR16][R158.64], P0 ;  /* 0x018800009ede7fae */ /* 0x0003e20008121850 */
[----:B---3--:R-:W-:-:S03]  /*24150*/  IADD3 R0, P2, R0, R154, RZ ;  /* 0x0000009a00007210 */ /* 0x008fc60007f5e0ff */
[----:B------:R-:W-:Y:S04]  /*24160*/  STL [R1+0xcc], R157 ;  /* 0x0000cc9d01007387 */ /* 0x000fe80000100800 */
[----:B------:R2:W-:Y:S01]  /*24170*/  STL [R1+0x110], R6 ;  /* 0x0001100601007387 */ /* 0x0005e20000100800 */
[----:B-1----:R-:W-:Y:S02]  /*24180*/  IMAD.MOV.U32 R158, RZ, RZ, R6 ;  /* 0x000000ffff9e7224 */ /* 0x002fe400078e0006 */
[----:B------:R-:W-:Y:S01]  /*24190*/  IMAD.MOV.U32 R159, RZ, RZ, R8 ;  /* 0x000000ffff9f7224 */ /* 0x000fe200078e0008 */
[----:B------:R1:W-:Y:S04]  /*241a0*/  STL [R1+0x10c], R8 ;  /* 0x00010c0801007387 */ /* 0x0003e80000100800 */
[----:B------:R-:W3:Y:S04]  /*241b0*/  LDL.LU R252, [R1+0x20c] ;  /* 0x00020c0001fc7983 */ /* 0x000ee80000300800 */
[----:B------:R-:W3:Y:S01]  /*241c0*/  LDL.LU R236, [R1+0x210] ;  /* 0x0002100001ec7983 */ /* 0x000ee20000300800 */
[----:B----4-:R-:W-:-:S03]  /*241d0*/  IMAD.X R5, R5, 0x1, R153, P1 ;  /* 0x0000000105057824 */ /* 0x010fc600008e0699 */
[----:B------:R4:W-:Y:S04]  /*241e0*/  LDGSTS.E [R222+0x1c80], desc[UR16][R158.64], P0 ;  /* 0x01c800009ede7fae */ /* 0x0009e80008121850 */
[----:B------:R-:W-:Y:S01]  /*241f0*/  STL [R1+0x150], R3 ;  /* 0x0001500301007387 */ /* 0x000fe20000100800 */
[----:B------:R-:W-:-:S03]  /*24200*/  IMAD.X R2, R2, 0x1, R153, P2 ;  /* 0x0000000102027824 */ /* 0x000fc600010e0699 */
[----:B------:R1:W-:Y:S01]  /*24210*/  STL [R1+0x14c], R5 ;  /* 0x00014c0501007387 */ /* 0x0003e20000100800 */
[----:B----4-:R-:W-:Y:S02]  /*24220*/  IMAD.MOV.U32 R158, RZ, RZ, R3 ;  /* 0x000000ffff9e7224 */ /* 0x010fe400078e0003 */
[----:B------:R-:W-:Y:S01]  /*24230*/  IMAD.MOV.U32 R159, RZ, RZ, R5 ;  /* 0x000000ffff9f7224 */ /* 0x000fe200078e0005 */
[----:B------:R-:W-:Y:S04]  /*24240*/  STL [R1+0x190], R0 ;  /* 0x0001900001007387 */ /* 0x000fe80000100800 */
[----:B------:R-:W4:Y:S04]  /*24250*/  LDL.LU R156, [R1+0x250] ;  /* 0x00025000019c7983 */ /* 0x000f280000300800 */
[----:B------:R1:W-:Y:S04]  /*24260*/  STL [R1+0x18c], R2 ;  /* 0x00018c0201007387 */ /* 0x0003e80000100800 */
[----:B--2---:R-:W2:Y:S04]  /*24270*/  LDL.LU R6, [R1+0x290] ;  /* 0x0002900001067983 */ /* 0x004ea80000300800 */
[----:B------:R1:W-:Y:S04]  /*24280*/  LDGSTS.E [R222+0x2080], desc[UR16][R158.64], P0 ;  /* 0x020800009ede7fae */ /* 0x0003e80008121850 */
[----:B------:R-:W4:Y:S04]  /*24290*/  LDL.LU R157, [R1+0x24c] ;  /* 0x00024c00019d7983 */ /* 0x000f280000300800 */
[----:B-1----:R-:W4:Y:S01]  /*242a0*/  LDL.LU R8, [R1+0x28c] ;  /* 0x00028c0001087983 */ /* 0x002f220000300800 */
[----:B------:R-:W-:-:S03]  /*242b0*/  IMAD.MOV.U32 R158, RZ, RZ, R0 ;  /* 0x000000ffff9e7224 */ /* 0x000fc600078e0000 */
[----:B------:R-:W4:Y:S01]  /*242c0*/  LDL.LU R5, [R1+0x2cc] ;  /* 0x0002cc0001057983 */ /* 0x000f220000300800 */
[----:B------:R-:W-:-:S03]  /*242d0*/  IMAD.MOV.U32 R159, RZ, RZ, R2 ;  /* 0x000000ffff9f7224 */ /* 0x000fc600078e0002 */
[----:B------:R-:W4:Y:S04]  /*242e0*/  LDL.LU R3, [R1+0x2d0] ;  /* 0x0002d00001037983 */ /* 0x000f280000300800 */
[----:B------:R-:W4:Y:S04]  /*242f0*/  LDL.LU R2, [R1+0x30c] ;  /* 0x00030c0001027983 */ /* 0x000f280000300800 */
[----:B------:R-:W4:Y:S04]  /*24300*/  LDL.LU R0, [R1+0x310] ;  /* 0x0003100001007983 */ /* 0x000f280000300800 */
[----:B------:R1:W-:Y:S04]  /*24310*/  LDGSTS.E [R222+0x2480], desc[UR16][R158.64], P0 ;  /* 0x024800009ede7fae */ /* 0x0003e80008121850 */
[----:B------:R-:W4:Y:S04]  /*24320*/  LDL.LU R158, [R1+0x1cc] ;  /* 0x0001cc00019e7983 */ /* 0x000f280000300800 */
[----:B------:R-:W1:Y:S01]  /*24330*/  LDL.LU R159, [R1+0x1d0] ;  /* 0x0001d000019f7983 */ /* 0x000e620000300800 */
[----:B---3--:R-:W-:-:S05]  /*24340*/  IADD3 R236, P2, R236, R154, RZ ;  /* 0x0000009aecec7210 */ /* 0x008fca0007f5e0ff */
[----:B------:R-:W-:Y:S01]  /*24350*/  IMAD.X R252, R252, 0x1, R153, P2 ;  /* 0x00000001fcfc7824 */ /* 0x000fe200010e0699 */
[----:B--2---:R-:W-:-:S05]  /*24360*/  IADD3 R6, P2, R6, R154, RZ ;  /* 0x0000009a06067210 */ /* 0x004fca0007f5e0ff */
[----:B----4-:R-:W-:Y:S01]  /*24370*/  IMAD.X R8, R8, 0x1, R153, P2 ;  /* 0x0000000108087824 */ /* 0x010fe200010e0699 */
        /* <DEDUP_REMOVED lines=621> */
[----:B------:R3:W-:Y:S01]  /*26a50*/  STL [R1+0xb8], R236 ;  /* 0x0000b8ec01007387 */ /* 0x0007e20000100800 */
        /* <DEDUP_REMOVED lines=72> */
[----:B------:R1:W-:Y:S04]  /*26ee0*/  STL [R1+0x234], R236 ;  /* 0x000234ec01007387 */ /* 0x0003e80000100800 */
[----:B------:R2:W-:Y:S01]  /*26ef0*/  LDGSTS.E [R222+0x3300], desc[UR16][R158.64], P0 ;  /* 0x033000009ede7fae */ /* 0x0005e20008121850 */
[----:B------:R-:W-:-:S03]  /*26f00*/  IMAD.X R2, R2, 0x1, R153, P2 ;  /* 0x0000000102027824 */ /* 0x000fc600010e0699 */
[----:B-1----:R-:W3:Y:S04]  /*26f10*/  LDL.LU R236, [R1+0x684] ;  /* 0x0006840001ec7983 */ /* 0x002ee80000300800 */
[----:B------:R-:W4:Y:S01]  /*26f20*/  LDL.LU R252, [R1+0x680] ;  /* 0x0006800001fc7983 */ /* 0x000f220000300800 */
[----:B--2---:R-:W-:Y:S02]  /*26f30*/  IMAD.MOV.U32 R158, RZ, RZ, R6 ;  /* 0x000000ffff9e7224 */ /* 0x004fe400078e0006 */
[----:B------:R-:W-:Y:S01]  /*26f40*/  IMAD.MOV.U32 R159, RZ, RZ, R8 ;  /* 0x000000ffff9f7224 */ /* 0x000fe200078e0008 */
[----:B------:R-:W-:Y:S04]  /*26f50*/  STL [R1+0x278], R156 ;  /* 0x0002789c01007387 */ /* 0x000fe80000100800 */
[----:B------:R1:W-:Y:S04]  /*26f60*/  LDGSTS.E [R222+0x3700], desc[UR16][R158.64], P0 ;  /* 0x037000009ede7fae */ /* 0x0003e80008121850 */
[----:B------:R-:W-:Y:S04]  /*26f70*/  STL [R1+0x274], R157 ;  /* 0x0002749d01007387 */ /* 0x000fe80000100800 */
[----:B------:R-:W-:Y:S01]  /*26f80*/  STL [R1+0x2b8], R6 ;  /* 0x0002b80601007387 */ /* 0x000fe20000100800 */
[----:B-1----:R-:W-:-:S02]  /*26f90*/  IMAD.MOV.U32 R158, RZ, RZ, R3 ;  /* 0x000000ffff9e7224 */ /* 0x002fc400078e0003 */
[----:B------:R-:W-:Y:S01]  /*26fa0*/  IMAD.MOV.U32 R159, RZ, RZ, R5 ;  /* 0x000000ffff9f7224 */ /* 0x000fe200078e0005 */
[----:B------:R-:W-:Y:S04]  /*26fb0*/  STL [R1+0x2b4], R8 ;  /* 0x0002b40801007387 */ /* 0x000fe80000100800 */
[----:B------:R-:W-:Y:S04]  /*26fc0*/  STL [R1+0x2f8], R3 ;  /* 0x0002f80301007387 */ /* 0x000fe80000100800 */
[----:B------:R-:W-:Y:S04]  /*26fd0*/  STL [R1+0x2f4], R5 ;  /* 0x0002f40501007387 */ /* 0x000fe80000100800 */
[----:B------:R1:W-:Y:S04]  /*26fe0*/  STL [R1+0x338], R0 ;  /* 0x0003380001007387 */ /* 0x0003e80000100800 */
[----:B------:R2:W-:Y:S04]  /*26ff0*/  LDGSTS.E [R222+0x3b00], desc[UR16][R158.64], P0 ;  /* 0x03b000009ede7fae */ /* 0x0005e80008121850 */
[----:B------:R1:W-:Y:S01]  /*27000*/  STL [R1+0x334], R2 ;  /* 0x0003340201007387 */ /* 0x0003e20000100800 */
[----:B--2---:R-:W-:-:S03]  /*27010*/  IMAD.MOV.U32 R158, RZ, RZ, R0 ;  /* 0x000000ffff9e7224 */ /* 0x004fc600078e0000 */
[----:B-1----:R-:W2:Y:S01]  /*27020*/  LDL.LU R0, [R1] ;  /* 0x0000000001007983 */ /* 0x002ea20000300800 */
[----:B------:R-:W-:Y:S01]  /*27030*/  IMAD.MOV.U32 R159, RZ, RZ, R2 ;  /* 0x000000ffff9f7224 */ /* 0x000fe200078e0002 */
[----:B------:R-:W-:Y:S02]  /*27040*/  LOP3.LUT R2, R4, 0x70, RZ, 0x3c, !PT ;  /* 0x0000007004027812 */ /* 0x000fe400078e3cff */
[----:B------:R-:W4:Y:S04]  /*27050*/  LDL.LU R8, [R1+0x3c] ;  /* 0x00003c0001087983 */ /* 0x000f280000300800 */
[----:B------:R-:W4:Y:S04]  /*27060*/  LDL.LU R156, [R1+0x40] ;  /* 0x00004000019c7983 */ /* 0x000f280000300800 */
[----:B------:R1:W-:Y:S04]  /*27070*/  LDGSTS.E [R222+0x3f00], desc[UR16][R158.64], P0 ;  /* 0x03f000009ede7fae */ /* 0x0003e80008121850 */
[----:B------:R-:W4:Y:S01]  /*27080*/  LDL.LU R157, [R1+0x7c] ;  /* 0x00007c00019d7983 */ /* 0x000f220000300800 */
[----:B-1----:R-:W-:-:S03]  /*27090*/  VIADD R222, R2, UR5 ;  /* 0x0000000502de7c36 */ /* 0x002fc60008000000 */
[----:B------:R-:W4:Y:S04]  /*270a0*/  LDL.LU R2, [R1+0x80] ;  /* 0x0000800001027983 */ /* 0x000f280000300800 */
[----:B------:R-:W4:Y:S04]  /*270b0*/  LDL.LU R5, [R1+0xbc] ;  /* 0x0000bc0001057983 */ /* 0x000f280000300800 */
[----:B------:R-:W4:Y:S01]  /*270c0*/  LDL.LU R3, [R1+0xc0] ;  /* 0x0000c00001037983 */ /* 0x000f220000300800 */
[-C--:B------:R-:W-:Y:S02]  /*270d0*/  IADD3 R220, P1, R220, R154.reuse, RZ ;  /* 0x0000009adcdc7210 */ /* 0x080fe40007f3e0ff */
[----:B------:R-:W-:-:S03]  /*270e0*/  IADD3 R237, P2, R237, R154, RZ ;  /* 0x0000009aeded7210 */ /* 0x000fc60007f5e0ff */
[----:B------:R-:W-:Y:S02]  /*270f0*/  IMAD.X R219, R219, 0x1, R153, P1 ;  /* 0x00000001dbdb7824 */ /* 0x000fe400008e0699 */
[----:B------:R-:W-:Y:S02]  /*27100*/  IMAD.MOV.U32 R158, RZ, RZ, R220 ;  /* 0x000000ffff9e7224 */ /* 0x000fe400078e00dc */
[----:B------:R-:W-:-:S05]  /*27110*/  IMAD.MOV.U32 R159, RZ, RZ, R219 ;  /* 0x000000ffff9f7224 */ /* 0x000fca00078e00db */
[----:B------:R1:W-:Y:S02]  /*27120*/  LDGSTS.E [R222+0x380], desc[UR16][R158.64], P0 ;  /* 0x003800009ede7fae */ /* 0x0003e40008121850 */
[----:B-1----:R-:W-:Y:S02]  /*27130*/  IMAD.MOV.U32 R158, RZ, RZ, R237 ;  /* 0x000000ffff9e7224 */ /* 0x002fe400078e00ed */
[----:B---3--:R-:W-:-:S04]  /*27140*/  IMAD.X R236, R236, 0x1, R153, P2 ;  /* 0x00000001ecec7824 */ /* 0x008fc800010e0699 */
[----:B------:R-:W-:-:S05]  /*27150*/  IMAD.MOV.U32 R159, RZ, RZ, R236 ;  /* 0x000000ffff9f7224 */ /* 0x000fca00078e00ec */
[----:B------:R1:W-:Y:S01]  /*27160*/  LDGSTS.E [R222+0x780], desc[UR16][R158.64], P0 ;  /* 0x007800009ede7fae */ /* 0x0003e20008121850 */
[----:B--2---:R-:W-:-:S05]  /*27170*/  IADD3 R0, P1, R0, R154, RZ ;  /* 0x0000009a00007210 */ /* 0x004fca0007f3e0ff */
[--C-:B----4-:R-:W-:Y:S01]  /*27180*/  IMAD.X R252, R252, 0x1, R153.reuse, P1 ;  /* 0x00000001fcfc7824 */ /* 0x110fe200008e0699 */
[----:B------:R-:W-:Y:S01]  /*27190*/  IADD3 R156, P2, R156, R154, RZ ;  /* 0x0000009a9c9c7210 */ /* 0x000fe20007f5e0ff */
[----:B-1----:R-:W-:Y:S02]  /*271a0*/  IMAD.MOV.U32 R158, RZ, RZ, R0 ;  /* 0x000000ffff9e7224 */ /* 0x002fe400078e0000 */
[----:B------:R-:W-:Y:S02]  /*271b0*/  IMAD.MOV.U32 R159, RZ, RZ, R252 ;  /* 0x000000ffff9f7224 */ /* 0x000fe400078e00fc */
[----:B------:R-:W-:-:S03]  /*271c0*/  IMAD.X R8, R8, 0x1, R153, P2 ;  /* 0x0000000108087824 */ /* 0x000fc600010e0699 */
[----:B------:R1:W-:Y:S04]  /*271d0*/  LDGSTS.E [R222+0xb80], desc[UR16][R158.64], P0 ;  /* 0x00b800009ede7fae */ /* 0x0003e80008121850 */
[----:B------:R2:W-:Y:S01]  /*271e0*/  STL [R1], R0 ;  /* 0x0000000001007387 */ /* 0x0005e20000100800 */
[-C--:B------:R-:W-:Y:S01]  /*271f0*/  IADD3 R2, P1, R2, R154.reuse, RZ ;  /* 0x0000009a02027210 */ /* 0x080fe20007f3e0ff */
[----:B-1----:R-:W-:Y:S02]  /*27200*/  IMAD.MOV.U32 R158, RZ, RZ, R156 ;  /* 0x000000ffff9e7224 */ /* 0x002fe400078e009c */
[----:B------:R-:W-:Y:S02]  /*27210*/  IMAD.MOV.U32 R159, RZ, RZ, R8 ;  /* 0x000000ffff9f7224 */ /* 0x000fe400078e0008 */
[----:B------:R-:W-:Y:S01]  /*27220*/  IMAD.X R157, R157, 0x1, R153, P1 ;  /* 0x000000019d9d7824 */ /* 0x000fe200008e0699 */
[----:B------:R-:W-:Y:S01]  /*27230*/  STL [R1+0x40], R156 ;  /* 0x0000409c01007387 */ /* 0x000fe20000100800 */
[----:B------:R-:W-:-:S03]  /*27240*/  IADD3 R3, P2, R3, R154, RZ ;  /* 0x0000009a03037210 */ /* 0x000fc60007f5e0ff */
[----:B--2---:R-:W2:Y:S04]  /*27250*/  LDL.LU R0, [R1+0x100] ;  /* 0x0001000001007983 */ /* 0x004ea80000300800 */
[----:B------:R1:W-:Y:S01]  /*27260*/  LDGSTS.E [R222+0xf80], desc[UR16][R158.64], P0 ;  /* 0x00f800009ede7fae */ /* 0x0003e20008121850 */
[----:B------:R-:W-:-:S03]  /*27270*/  IMAD.X R5, R5, 0x1, R153, P2 ;  /* 0x0000000105057824 */ /* 0x000fc600010e0699 */
[----:B------:R3:W-:Y:S04]  /*27280*/  STL [R1+0x3c], R8 ;  /* 0x00003c0801007387 */ /* 0x0007e80000100800 */
[----:B------:R-:W4:Y:S01]  /*27290*/  LDL.LU R6, [R1+0x140] ;  /* 0x0001400001067983 */ /* 0x000f220000300800 */
[----:B-1----:R-:W-:Y:S02]  /*272a0*/  IMAD.MOV.U32 R158, RZ, RZ, R2 ;  /* 0x000000ffff9e7224 */ /* 0x002fe400078e0002 */
[----:B------:R-:W-:Y:S01]  /*272b0*/  IMAD.MOV.U32 R159, RZ, RZ, R157 ;  /* 0x000000ffff9f7224 */ /* 0x000fe200078e009d */
[----:B---3--:R-:W5:Y:S04]  /*272c0*/  LDL.LU R8, [R1+0x67c] ;  /* 0x00067c0001087983 */ /* 0x008f680000300800 */
[----:B------:R-:W3:Y:S04]  /*272d0*/  LDL.LU R156, [R1+0x13c] ;  /* 0x00013c00019c7983 */ /* 0x000ee80000300800 */
[----:B------:R-:W-:Y:S04]  /*272e0*/  STL [R1+0x80], R2 ;  /* 0x0000800201007387 */ /* 0x000fe80000100800 */
[----:B------:R1:W-:Y:S04]  /*272f0*/  STL [R1+0x7c], R157 ;  /* 0x00007c9d01007387 */ /* 0x0003e80000100800 */
[----:B------:R1:W-:Y:S04]  /*27300*/  LDGSTS.E [R222+0x1380], desc[UR16][R158.64], P0 ;  /* 0x013800009ede7fae */ /* 0x0003e80008121850 */
[----:B------:R-:W-:Y:S04]  /*27310*/  STL [R1+0xc0], R3 ;  /* 0x0000c00301007387 */ /* 0x000fe80000100800 */
[----:B-1----:R-:W3:Y:S01]  /*27320*/  LDL.LU R157, [R1+0x180] ;  /* 0x00018000019d7983 */ /* 0x002ee20000300800 */
[----:B------:R-:W-:-:S02]  /*27330*/  IMAD.MOV.U32 R158, RZ, RZ, R3 ;  /* 0x000000ffff9e7224 */ /* 0x000fc400078e0003 */
[----:B------:R-:W-:Y:S01]  /*27340*/  IMAD.MOV.U32 R159, RZ, RZ, R5 ;  /* 0x000000ffff9f7224 */ /* 0x000fe200078e0005 */
[----:B------:R1:W-:Y:S04]  /*27350*/  STL [R1+0xbc], R5 ;  /* 0x0000bc0501007387 */ /* 0x0003e80000100800 */
[----:B------:R-:W3:Y:S04]  /*27360*/  LDL.LU R2, [R1+0x1c0] ;  /* 0x0001c00001027983 */ /* 0x000ee80000300800 */
[----:B------:R2:W-:Y:S04]  /*27370*/  LDGSTS.E [R222+0x1780], desc[UR16][R158.64], P0 ;  /* 0x017800009ede7fae */ /* 0x0005e80008121850 */
[----:B-1----:R-:W5:Y:S04]  /*27380*/  LDL.LU R5, [R1+0x678] ;  /* 0x0006780001057983 */ /* 0x002f680000300800 */
[----:B------:R-:W3:Y:S04]  /*27390*/  LDL.LU R3, [R1+0x1bc] ;  /* 0x0001bc0001037983 */ /* 0x000ee80000300800 */
[----:B------:R-:W3:Y:S01]  /*273a0*/  LDL.LU R159, [R1+0xfc] ;  /* 0x0000fc00019f7983 */ /* 0x000ee20000300800 */
[----:B--2---:R-:W-:-:S05]  /*273b0*/  IADD3 R0, P1, R0, R154, RZ ;  /* 0x0000009a00007210 */ /* 0x004fca0007f3e0ff */
[----:B------:R-:W-:Y:S01]  /*273c0*/  IMAD.MOV.U32 R158, RZ, RZ, R0 ;  /* 0x000000ffff9e7224 */ /* 0x000fe200078e0000 */
[----:B----4-:R-:W-:Y:S01]  /*273d0*/  IADD3 R6, P2, R6, R154, RZ ;  /* 0x0000009a06067210 */ /* 0x010fe20007f5e0ff */
[----:B------:R1:W-:Y:S04]  /*273e0*/  STL [R1+0x100], R0 ;  /* 0x0001000001007387 */ /* 0x0003e80000100800 */
[--C-:B---3--:R-:W-:Y:S02]  /*273f0*/  IMAD.X R156, R156, 0x1, R153.reuse, P2 ;  /* 0x000000019c9c7824 */ /* 0x108fe400010e0699 */
[----:B------:R-:W-:-:S05]  /*27400*/  IMAD.X R159, R159, 0x1, R153, P1 ;  /* 0x000000019f9f7824 */ /* 0x000fca00008e0699 */
[----:B------:R2:W-:Y:S04]  /*27410*/  STL [R1+0xfc], R159 ;  /* 0x0000fc9f01007387 */ /* 0x0005e80000100800 */
[----:B------:R3:W-:Y:S04]  /*27420*/  LDGSTS.E [R222+0x1b80], desc[UR16][R158.64], P0 ;  /* 0x01b800009ede7fae */ /* 0x0007e80008121850 */
[----:B------:R4:W-:Y:S04]  /*27430*/  STL [R1+0x140], R6 ;  /* 0x0001400601007387 */ /* 0x0009e80000100800 */
[----:B-1----:R-:W4:Y:S01]  /*27440*/  LDL.LU R0, [R1+0x240] ;  /* 0x0002400001007983 */ /* 0x002f220000300800 */
[----:B---3--:R-:W-:-:S02]  /*27450*/  IMAD.MOV.U32 R158, RZ, RZ, R6 ;  /* 0x000000ffff9e7224 */ /* 0x008fc400078e0006 */
[----:B--2---:R-:W-:Y:S01]  /*27460*/  IMAD.MOV.U32 R159, RZ, RZ, R156 ;  /* 0x000000ffff9f7224 */ /* 0x004fe200078e009c */
[----:B------:R1:W-:Y:S04]  /*27470*/  STL [R1+0x13c], R156 ;  /* 0x00013c9c01007387 */ /* 0x0003e80000100800 */
[----:B----4-:R-:W2:Y:S04]  /*27480*/  LDL.LU R6, [R1+0x23c] ;  /* 0x00023c0001067983 */ /* 0x010ea80000300800 */
[----:B------:R3:W-:Y:S04]  /*27490*/  LDGSTS.E [R222+0x1f80], desc[UR16][R158.64], P0 ;  /* 0x01f800009ede7fae */ /* 0x0007e80008121850 */
[----:B-1----:R-:W4:Y:S04]  /*274a0*/  LDL.LU R156, [R1+0x2c0] ;  /* 0x0002c000019c7983 */ /* 0x002f280000300800 */
[----:B------:R-:W2:Y:S01]  /*274b0*/  LDL.LU R159, [R1+0x17c] ;  /* 0x00017c00019f7983 */ /* 0x000ea20000300800 */
[----:B------:R-:W-:-:S02]  /*274c0*/  IADD3 R157, P1, R157, R154, RZ ;  /* 0x0000009a9d9d7210 */ /* 0x000fc40007f3e0ff */
[----:B------:R-:W-:-:S03]  /*274d0*/  IADD3 R2, P2, R2, R154, RZ ;  /* 0x0000009a02027210 */ /* 0x000fc60007f5e0ff */
[----:B---3--:R-:W-:Y:S02]  /*274e0*/  IMAD.MOV.U32 R158, RZ, RZ, R157 ;  /* 0x000000ffff9e7224 */ /* 0x008fe400078e009d */
[--C-:B------:R-:W-:Y:S01]  /*274f0*/  IMAD.X R3, R3, 0x1, R153.reuse, P2 ;  /* 0x0000000103037824 */ /* 0x100fe200010e0699 */
[----:B------:R1:W-:Y:S01]  /*27500*/  STL [R1+0x180], R157 ;  /* 0x0001809d01007387 */ /* 0x0003e20000100800 */
[----:B--2---:R-:W-:-:S05]  /*27510*/  IMAD.X R159, R159, 0x1, R153, P1 ;  /* 0x000000019f9f7824 */ /* 0x004fca00008e0699 */
        /* <DEDUP_REMOVED lines=10> */
[----:B------:R-:W2:Y:S04]  /*275c0*/  LDL.LU R158, [R1+0x1fc] ;  /* 0x0001fc00019e7983 */ /* 0x000ea80000300800 */
[----:B------:R-:W3:Y:S01]  /*275d0*/  LDL.LU R159, [R1+0x200] ;  /* 0x00020000019f7983 */ /* 0x000ee20000300800 */
[----:B------:R-:W-:-:S05]  /*275e0*/  IADD3 R0, P2, R0, R154, RZ ;  /* 0x0000009a00007210 */ /* 0x000fca0007f5e0ff */
[----:B------:R-:W-:Y:S01]  /*275f0*/  IMAD.X R6, R6, 0x1, R153, P2 ;  /* 0x0000000106067824 */ /* 0x000fe200010e0699 */
[----:B---3--:R-:W-:-:S05]  /*27600*/  IADD3 R159, P1, R159, R154, RZ ;  /* 0x0000009a9f9f7210 */ /* 0x008fca0007f3e0ff */
[----:B--2---:R-:W-:Y:S01]  /*27610*/  IMAD.X R158, R158, 0x1, R153, P1 ;  /* 0x000000019e9e7824 */ /* 0x004fe200008e0699 */
[----:B------:R1:W-:Y:S04]  /*27620*/  STL [R1+0x200], R159 ;  /* 0x0002009f01007387 */ /* 0x0003e80000100800 */
[----:B------:R2:W-:Y:S01]  /*27630*/  STL [R1+0x1fc], R158 ;  /* 0x0001fc9e01007387 */ /* 0x0005e20000100800 */
[----:B-1----:R-:W-:-:S04]  /*27640*/  LOP3.LUT R159, R159, R158, RZ, 0x3c, !PT ;  /* 0x0000009e9f9f7212 */ /* 0x002fc800078e3cff */
[----:B--2---:R-:W-:-:S04]  /*27650*/  LOP3.LUT R158, R159, R158, RZ, 0x3c, !PT ;  /* 0x0000009e9f9e7212 */ /* 0x004fc800078e3cff */
[----:B------:R-:W-:Y:S01]  /*27660*/  LOP3.LUT R159, R159, R158, RZ, 0x3c, !PT ;  /* 0x0000009e9f9f7212 */ /* 0x000fe200078e3cff */
[----:B------:R-:W-:Y:S04]  /*27670*/  STL [R1+0x240], R0 ;  /* 0x0002400001007387 */ /* 0x000fe80000100800 */
[----:B------:R1:W-:Y:S04]  /*27680*/  LDGSTS.E [R222+0x2b80], desc[UR16][R158.64], P0 ;  /* 0x02b800009ede7fae */ /* 0x0003e80008121850 */
[----:B------:R2:W-:Y:S01]  /*27690*/  STL [R1+0x23c], R6 ;  /* 0x00023c0601007387 */ /* 0x0005e20000100800 */
[----:B-1----:R-:W-:-:S02]  /*276a0*/  IMAD.MOV.U32 R158, RZ, RZ, R0 ;  /* 0x000000ffff9e7224 */ /* 0x002fc400078e0000 */
[----:B------:R-:W-:Y:S02]  /*276b0*/  IMAD.MOV.U32 R159, RZ, RZ, R6 ;  /* 0x000000ffff9f7224 */ /* 0x000fe400078e0006 */
[----:B--2---:R-:W5:Y:S04]  /*276c0*/  LDL.LU R6, [R1+0x674] ;  /* 0x0006740001067983 */ /* 0x004f680000300800 */
[----:B------:R-:W5:Y:S04]  /*276d0*/  LDL.LU R0, [R1+0x670] ;  /* 0x0006700001007983 */ /* 0x000f680000300800 */
[----:B------:R1:W-:Y:S04]  /*276e0*/  LDGSTS.E [R222+0x2f80], desc[UR16][R158.64], P0 ;  /* 0x02f800009ede7fae */ /* 0x0003e80008121850 */
[----:B------:R-:W2:Y:S04]  /*276f0*/  LDL.LU R158, [R1+0x27c] ;  /* 0x00027c00019e7983 */ /* 0x000ea80000300800 */
[----:B------:R-:W1:Y:S01]  /*27700*/  LDL.LU R159, [R1+0x280] ;  /* 0x00028000019f7983 */ /* 0x000e620000300800 */
[----:B------:R-:W-:-:S05]  /*27710*/  IADD3 R156, P2, R156, R154, RZ ;  /* 0x0000009a9c9c7210 */ /* 0x000fca0007f5e0ff */
[----:B------:R-:W-:Y:S01]  /*27720*/  IMAD.X R157, R157, 0x1, R153, P2 ;  /* 0x000000019d9d7824 */ /* 0x000fe200010e0699 */
[----:B-1----:R-:W-:-:S05]  /*27730*/  IADD3 R159, P1, R159, R154, RZ ;  /* 0x0000009a9f9f7210 */ /* 0x002fca0007f3e0ff */
        /* <DEDUP_REMOVED lines=16> */
[----:B----4-:R-:W-:-:S05]  /*27840*/  IADD3 R3, P2, R3, R154, RZ ;  /* 0x0000009a03037210 */ /* 0x010fca0007f5e0ff */
        /* <DEDUP_REMOVED lines=13> */
[----:B--2---:R2:W5:Y:S04]  /*27920*/  LDL.LU R2, [R1+0x664] ;  /* 0x0006640001027983 */ /* 0x0045680000300800 */
[----:B------:R2:W-:Y:S01]  /*27930*/  LDGSTS.E [R222+0x3f80], desc[UR16][R158.64], P0 ;  /* 0x03f800009ede7fae */ /* 0x0005e20008121850 */
[----:B------:R-:W1:Y:S01]  /*27940*/  S2R R3, SR_TID.X ;  /* 0x0000000000037919 */ /* 0x000e620000002100 */
[----:B------:R-:W-:Y:S02]  /*27950*/  UIADD3 UR4, UR4, 0x1, URZ ;  /* 0x0000000104047890 */ /* 0x000fe4000fffe03f */
[----:B------:R-:W0:Y:S04]  /*27960*/  LDGDEPBAR ;  /* 0x00000000000079af */ /* 0x000e280000000000 */
[----:B------:R-:W3:Y:S01]  /*27970*/  LDL R159, [R1+0x344] ;  /* 0x00034400019f7983 */ /* 0x000ee20000100800 */
[----:B-1----:R-:W-:-:S04]  /*27980*/  SHF.R.U32.HI R3, RZ, 0x6, R3 ;  /* 0x00000006ff037819 */ /* 0x002fc80000011603 */
[----:B------:R-:W-:Y:S02]  /*27990*/  SGXT.U32 R3, R3, 0x1 ;  /* 0x000000010303781a */ /* 0x000fe40000000000 */
[----:B---3--:R-:W-:-:S13]  /*279a0*/  ISETP.NE.U32.AND P0, PT, R159, UR4, PT ;  /* 0x000000049f007c0c */ /* 0x008fda000bf05070 */
[----:B--2---:R-:W-:Y:S05]  /*279b0*/  @P0 BRA `(.L_x_1) ;  /* 0xffffff8400600947 */ /* 0x004fea000383ffff */
.L_x_0:
[----:B-1---5:R-:W1:Y:S01]  /*279c0*/  S2R R5, SR_TID.X ;  /* 0x0000000000057919 */ /* 0x022e620000002100 */
[----:B------:R-:W-:Y:S02]  /*279d0*/  WARPGROUP.DEPBAR.LE gsb0, 0x0 ;  /* 0x00008000000079c5 */ /* 0x000fe40000010000 */
[----:B------:R-:W-:-:S04]  /*279e0*/  DEPBAR.LE SB0, 0x0 ;  /* 0x000080000000791a */ /* 0x000fc80000000000 */
[----:B------:R-:W2:Y:S01]  /*279f0*/  S2R R159, SR_TID.X ;  /* 0x00000000009f7919 */ /* 0x000ea20000002100 */
[----:B------:R-:W3:Y:S01]  /*27a00*/  LDL.LU R158, [R1+0x548] ;  /* 0x00054800019e7983 */ /* 0x000ee20000300800 */
[----:B------:R-:W-:Y:S01]  /*27a10*/  LOP3.LUT R20, R2, R3, RZ, 0xfc, !PT ;  /* 0x0000000302147212 */ /* 0x000fe200078efcff */
[----:B------:R-:W-:Y:S01]  /*27a20*/  ULDC UR6, c[0x0][0x248] ;  /* 0x0000920000067ab9 */ /* 0x000fe20000000800 */
[----:B------:R-:W-:Y:S01]  /*27a30*/  ULDC UR4, c[0x0][0x244] ;  /* 0x0000910000047ab9 */ /* 0x000fe20000000800 */
[C---:B-1----:R-:W-:Y:S02]  /*27a40*/  IMAD.SHL.U32 R0, R5.reuse, 0x8, RZ ;  /* 0x0000000805007824 */ /* 0x042fe400078e00ff */
[C---:B------:R-:W-:Y:S02]  /*27a50*/  IMAD.SHL.U32 R4, R5.reuse, 0x80, RZ ;  /* 0x0000008005047824 */ /* 0x040fe400078e00ff */
[----:B------:R-:W-:Y:S01]  /*27a60*/  IMAD.SHL.U32 R6, R5, 0x10, RZ ;  /* 0x0000001005067824 */ /* 0x000fe200078e00ff */
[----:B------:R-:W-:-:S02]  /*27a70*/  LOP3.LUT R0, R0, 0x380, RZ, 0xc0, !PT ;  /* 0x0000038000007812 */ /* 0x000fc400078ec0ff */
[----:B------:R-:W-:Y:S02]  /*27a80*/  LOP3.LUT R5, R4, 0x400, RZ, 0xc0, !PT ;  /* 0x0000040004057812 */ /* 0x000fe400078ec0ff */
[----:B------:R-:W-:Y:S02]  /*27a90*/  LOP3.LUT R109, R6, 0x70, RZ, 0xc0, !PT ;  /* 0x00000070066d7812 */ /* 0x000fe400078ec0ff */
[----:B------:R-:W-:Y:S02]  /*27aa0*/  IADD3 R0, R0, UR7, R5 ;  /* 0x0000000700007c10 */ /* 0x000fe4000fffe005 */
[----:B--2---:R-:W-:-:S03]  /*27ab0*/  LOP3.LUT R159, R159, 0x7f, RZ, 0xc0, !PT ;  /* 0x0000007f9f9f7812 */ /* 0x004fc600078ec0ff */
[----:B------:R-:W-:Y:S01]  /*27ac0*/  IMAD.IADD R109, R109, 0x1, R0 ;  /* 0x000000016d6d7824 */ /* 0x000fe200078e0200 */
[----:B------:R-:W-:Y:S01]  /*27ad0*/  BAR.SYNC.DEFER_BLOCKING 0x0 ;  /* 0x0000000000007b1d */ /* 0x000fe20000010000 */
[----:B------:R-:W-:-:S05]  /*27ae0*/  LEA R0, R159, UR7, 0x4 ;  /* 0x000000079f007c11 */ /* 0x000fca000f8e20ff */
[----:B------:R-:W-:Y:S02]  /*27af0*/  STSM.16.M88.4 [R109], R24 ;  /* 0x000000186d007844 */ /* 0x000fe40000000200 */
[----:B------:R-:W-:Y:S06]  /*27b00*/  BAR.SYNC.DEFER_BLOCKING 0x0 ;  /* 0x0000000000007b1d */ /* 0x000fec0000010000 */
[----:B------:R-:W1:Y:S02]  /*27b10*/  LDS.128 R112, [R0] ;  /* 0x0000000000707984 */ /* 0x000e640000000c00 */
[----:B------:R-:W-:Y:S06]  /*27b20*/  BAR.SYNC.DEFER_BLOCKING 0x0 ;  /* 0x0000000000007b1d */ /* 0x000fec0000010000 */
[----:B------:R2:W-:Y:S02]  /*27b30*/  STSM.16.M88.4 [R109], R28 ;  /* 0x0000001c6d007844 */ /* 0x0005e40000000200 */
[----:B------:R-:W-:Y:S01]  /*27b40*/  BAR.SYNC.DEFER_BLOCKING 0x0 ;  /* 0x0000000000007b1d */ /* 0x000fe20000010000 */
[----:B--2---:R-:W-:-:S05]  /*27b50*/  IMAD R28, R20, UR6, RZ ;  /* 0x00000006141c7c24 */ /* 0x004fca000f8e02ff */
[----:B------:R-:W2:Y:S02]  /*27b60*/  LDS.128 R104, [R0] ;  /* 0x0000000000687984 */ /* 0x000ea40000000c00 */
[----:B------:R-:W-:Y:S06]  /*27b70*/  BAR.SYNC.DEFER_BLOCKING 0x0 ;  /* 0x0000000000007b1d */ /* 0x000fec0000010000 */
[----:B------:R-:W-:Y:S02]  /*27b80*/  STSM.16.M88.4 [R109], R32 ;  /* 0x000000206d007844 */ /* 0x000fe40000000200 */
[----:B------:R-:W-:Y:S06]  /*27b90*/  BAR.SYNC.DEFER_BLOCKING 0x0 ;  /* 0x0000000000007b1d */ /* 0x000fec0000010000 */
[----:B------:R-:W4:Y:S02]  /*27ba0*/  LDS.128 R100, [R0] ;  /* 0x0000000000647984 */ /* 0x000f240000000c00 */
[----:B------:R-:W-:Y:S06]  /*27bb0*/  BAR.SYNC.DEFER_BLOCKING 0x0 ;  /* 0x0000000000007b1d */ /* 0x000fec0000010000 */
[----:B------:R-:W-:Y:S02]  /*27bc0*/  STSM.16.M88.4 [R109], R36 ;  /* 0x000000246d007844 */ /* 0x000fe40000000200 */
[----:B------:R-:W-:Y:S06]  /*27bd0*/  BAR.SYNC.DEFER_BLOCKING 0x0 ;  /* 0x0000000000007b1d */ /* 0x000fec0000010000 */
[----:B------:R-:W4:Y:S02]  /*27be0*/  LDS.128 R96, [R0] ;  /* 0x0000000000607984 */ /* 0x000f240000000c00 */
[----:B------:R-:W-:Y:S06]  /*27bf0*/  BAR.SYNC.DEFER_BLOCKING 0x0 ;  /* 0x0000000000007b1d */ /* 0x000fec0000010000 */
[----:B------:R1:W-:Y:S02]  /*27c00*/  STSM.16.M88.4 [R109], R40 ;  /* 0x000000286d007844 */ /* 0x0003e40000000200 */
[----:B------:R-:W-:Y:S01]  /*27c10*/  BAR.SYNC.DEFER_BLOCKING 0x0 ;  /* 0x0000000000007b1d */ /* 0x000fe20000010000 */
[C---:B---3--:R-:W-:Y:S01]  /*27c20*/  ISETP.GE.AND P0, PT, R158.reuse, R156, PT ;  /* 0x0000009c9e00720c */ /* 0x048fe20003f06270 */
[----:B------:R-:W-:-:S04]  /*27c30*/  IMAD R108, R158, UR4, RZ ;  /* 0x000000049e6c7c24 */ /* 0x000fc8000f8e02ff */
[----:B------:R-:W-:Y:S01]  /*27c40*/  ULDC.64 UR4, c[0x0][0x220] ;  /* 0x0000880000047ab9 */ /* 0x000fe20000000a00 */
[----:B------:R-:W-:Y:S02]  /*27c50*/  ISETP.LT.AND P1, PT, R20, R157, !P0 ;  /* 0x0000009d1400720c */ /* 0x000fe40004721270 */
[----:B-1----:R-:W-:-:S04]  /*27c60*/  LEA R40, P2, R108, UR4, 0x2 ;  /* 0x000000046c287c11 */ /* 0x002fc8000f8410ff */
[----:B------:R-:W-:Y:S02]  /*27c70*/  LEA.HI.X.SX32 R41, R108, UR5, 0x2, P2 ;  /* 0x000000056c297c11 */ /* 0x000fe400090f16ff */
[C---:B------:R-:W-:Y:S01]  /*27c80*/  LEA R42, P2, R28.reuse, R40, 0x2 ;  /* 0x000000281c2a7211 */ /* 0x040fe200078410ff */
[----:B------:R-:W1:Y:S03]  /*27c90*/  LDS.128 R92, [R0] ;  /* 0x00000000005c7984 */ /* 0x000e660000000c00 */
[----:B------:R-:W-:Y:S01]  /*27ca0*/  LEA.HI.X.SX32 R43, R28, R41, 0x2, P2 ;  /* 0x000000291c2b7211 */ /* 0x000fe200010f16ff */
[----:B------:R-:W-:Y:S06]  /*27cb0*/  BAR.SYNC.DEFER_BLOCKING 0x0 ;  /* 0x0000000000007b1d */ /* 0x000fec0000010000 */
[----:B------:R3:W-:Y:S02]  /*27cc0*/  STSM.16.M88.4 [R109], R44 ;  /* 0x0000002c6d007844 */ /* 0x0007e40000000200 */
[----:B------:R-:W-:Y:S01]  /*27cd0*/  BAR.SYNC.DEFER_BLOCKING 0x0 ;  /* 0x0000000000007b1d */ /* 0x000fe20000010000 */
[----:B---3--:R-:W-:-:S02]  /*27ce0*/  LOP3.LUT R46, R2, 0x2, R3, 0xfe, !PT ;  /* 0x00000002022e7812 */ /* 0x008fc400078efe03 */
[--C-:B------:R-:W-:Y:S02]  /*27cf0*/  LOP3.LUT R44, R2, 0x4, R3.reuse, 0xfe, !PT ;  /* 0x00000004022c7812 */ /* 0x100fe400078efe03 */
[CC--:B------:R-:W-:Y:S01]  /*27d00*/  ISETP.LT.AND P2, PT, R46.reuse, R157.reuse, !P0 ;  /* 0x0000009d2e00720c */ /* 0x0c0fe20004741270 */
[----:B------:R-:W-:Y:S01]  /*27d10*/  IMAD R45, R46, UR6, RZ ;  /* 0x000000062e2d7c24 */ /* 0x000fe2000f8e02ff */
[--C-:B------:R-:W-:Y:S01]  /*27d20*/  LOP3.LUT R46, R2, 0x6, R3.reuse, 0xfe, !PT ;  /* 0x00000006022e7812 */ /* 0x100fe200078efe03 */
[C---:B------:R-:W-:Y:S01]  /*27d30*/  IMAD R47, R44.reuse, UR6, RZ ;  /* 0x000000062c2f7c24 */ /* 0x040fe2000f8e02ff */
[-C--:B------:R-:W-:Y:S02]  /*27d40*/  ISETP.LT.AND P3, PT, R44, R157.reuse, !P0 ;  /* 0x0000009d2c00720c */ /* 0x080fe40004761270 */
[----:B------:R-:W-:Y:S01]  /*27d50*/  ISETP.LT.AND P4, PT, R46, R157, !P0 ;  /* 0x0000009d2e00720c */ /* 0x000fe20004781270 */
[----:B------:R-:W3:Y:S01]  /*27d60*/  LDS.128 R88, [R0] ;  /* 0x0000000000587984 */ /* 0x000ee20000000c00 */
[----:B------:R-:W-:Y:S06]  /*27d70*/  BAR.SYNC.DEFER_BLOCKING 0x0 ;  /* 0x0000000000007b1d */ /* 0x000fec0000010000 */
[----:B------:R2:W-:Y:S02]  /*27d80*/  STSM.16.M88.4 [R109], R48 ;  /* 0x000000306d007844 */ /* 0x0005e40000000200 */
[----:B------:R-:W-:Y:S01]  /*27d90*/  BAR.SYNC.DEFER_BLOCKING 0x0 ;  /* 0x0000000000007b1d */ /* 0x000fe20000010000 */
[----:B--2---:R-:W-:Y:S01]  /*27da0*/  LOP3.LUT R48, R2, 0x8, R3, 0xfe, !PT ;  /* 0x0000000802307812 */ /* 0x004fe200078efe03 */
[----:B------:R-:W-:Y:S01]  /*27db0*/  IMAD R49, R46, UR6, RZ ;  /* 0x000000062e317c24 */ /* 0x000fe2000f8e02ff */
[----:B------:R-:W-:-:S02]  /*27dc0*/  LEA R46, P5, R47, R40, 0x2 ;  /* 0x000000282f2e7211 */ /* 0x000fc400078a10ff */
[--C-:B------:R-:W-:Y:S01]  /*27dd0*/  LOP3.LUT R50, R2, 0xa, R3.reuse, 0xfe, !PT ;  /* 0x0000000a02327812 */ /* 0x100fe200078efe03 */
[----:B------:R-:W-:Y:S01]  /*27de0*/  IMAD R51, R48, UR6, RZ ;  /* 0x0000000630337c24 */ /* 0x000fe2000f8e02ff */
[----:B------:R-:W-:Y:S01]  /*27df0*/  LEA.HI.X.SX32 R47, R47, R41, 0x2, P5 ;  /* 0x000000292f2f7211 */ /* 0x000fe200028f16ff */
[----:B------:R-:W2:Y:S01]  /*27e00*/  LDS.128 R36, [R0] ;  /* 0x0000000000247984 */ /* 0x000ea20000000c00 */
[----:B------:R-:W-:Y:S06]  /*27e10*/  BAR.SYNC.DEFER_BLOCKING 0x0 ;  /* 0x0000000000007b1d */ /* 0x000fec0000010000 */
[----:B------:R4:W-:Y:S02]  /*27e20*/  STSM.16.M88.4 [R109], R52 ;  /* 0x000000346d007844 */ /* 0x0009e40000000200 */
[----:B------:R-:W-:Y:S01]  /*27e30*/  BAR.SYNC.DEFER_BLOCKING 0x0 ;  /* 0x0000000000007b1d */ /* 0x000fe20000010000 */
[----:B----4-:R-:W-:-:S05]  /*27e40*/  LOP3.LUT R52, R2, 0xc, R3, 0xfe, !PT ;  /* 0x0000000c02347812 */ /* 0x010fca00078efe03 */
[----:B------:R-:W4:Y:S02]  /*27e50*/  LDS.128 R32, [R0] ;  /* 0x0000000000207984 */ /* 0x000f240000000c00 */
        /* <DEDUP_REMOVED lines=31> */
[----:B------:R1:W-:Y:S01]  /*28050*/  @P1 STG.E desc[UR16][R42.64], R112 ;  /* 0x000000702a001986 */ /* 0x0003e2000c101910 */
[----:B------:R-:W-:-:S04]  /*28060*/  LEA R44, P1, R45, R40, 0x2 ;  /* 0x000000282d2c7211 */ /* 0x000fc800078210ff */
[----:B------:R-:W-:Y:S02]  /*28070*/  LEA.HI.X.SX32 R45, R45, R41, 0x2, P1 ;  /* 0x000000292d2d7211 */ /* 0x000fe400008f16ff */
[----:B------:R-:W-:-:S03]  /*28080*/  ISETP.LT.AND P1, PT, R48, R157, !P0 ;  /* 0x0000009d3000720c */ /* 0x000fc60004721270 */
[----:B------:R-:W-:Y:S01]  /*28090*/  @P2 STG.E desc[UR16][R44.64], R113 ;  /* 0x000000712c002986 */ /* 0x000fe2000c101910 */
[-C--:B------:R-:W-:Y:S02]  /*280a0*/  LEA R48, P2, R51, R40.reuse, 0x2 ;  /* 0x0000002833307211 */ /* 0x080fe400078410ff */
[C---:B-1----:R-:W-:Y:S01]  /*280b0*/  LEA R42, P6, R49.reuse, R40, 0x2 ;  /* 0x00000028312a7211 */ /* 0x042fe200078c10ff */
[----:B------:R1:W-:Y:S01]  /*280c0*/  @P3 STG.E desc[UR16][R46.64], R114 ;  /* 0x000000722e003986 */ /* 0x0003e2000c101910 */
[C---:B------:R-:W-:Y:S01]  /*280d0*/  ISETP.LT.AND P3, PT, R52.reuse, R157, !P0 ;  /* 0x0000009d3400720c */ /* 0x040fe20004761270 */
[----:B------:R-:W-:Y:S01]  /*280e0*/  IMAD R52, R52, UR6, RZ ;  /* 0x0000000634347c24 */ /* 0x000fe2000f8e02ff */
[-C--:B------:R-:W-:Y:S02]  /*280f0*/  LEA.HI.X.SX32 R43, R49, R41.reuse, 0x2, P6 ;  /* 0x00000029312b7211 */ /* 0x080fe400030f16ff */
[----:B------:R-:W-:Y:S01]  /*28100*/  LEA.HI.X.SX32 R49, R51, R41, 0x2, P2 ;  /* 0x0000002933317211 */ /* 0x000fe200010f16ff */
[C---:B------:R-:W-:Y:S01]  /*28110*/  IMAD R51, R50.reuse, UR6, RZ ;  /* 0x0000000632337c24 */ /* 0x040fe2000f8e02ff */
[----:B------:R-:W-:Y:S01]  /*28120*/  ISETP.LT.AND P2, PT, R50, R157, !P0 ;  /* 0x0000009d3200720c */ /* 0x000fe20004741270 */
[----:B------:R3:W-:Y:S01]  /*28130*/  @P4 STG.E desc[UR16][R42.64], R115 ;  /* 0x000000732a004986 */ /* 0x0007e2000c101910 */
[----:B------:R-:W-:-:S03]  /*28140*/  LOP3.LUT R50, R2, 0xe, R3, 0xfe, !PT ;  /* 0x0000000e02327812 */ /* 0x000fc600078efe03 */
[----:B------:R2:W-:Y:S01]  /*28150*/  @P1 STG.E desc[UR16][R48.64], R104 ;  /* 0x0000006830001986 */ /* 0x0005e2000c101910 */
[----:B-1----:R-:W-:Y:S02]  /*28160*/  LOP3.LUT R46, R2, 0x10, R3, 0xfe, !PT ;  /* 0x00000010022e7812 */ /* 0x002fe400078efe03 */
[CC--:B------:R-:W-:Y:S02]  /*28170*/  LEA R44, P1, R51.reuse, R40.reuse, 0x2 ;  /* 0x00000028332c7211 */ /* 0x0c0fe400078210ff */
[C---:B------:R-:W-:Y:S01]  /*28180*/  ISETP.LT.AND P4, PT, R50.reuse, R157, !P0 ;  /* 0x0000009d3200720c */ /* 0x040fe20004781270 */
[----:B------:R-:W-:Y:S01]  /*28190*/  IMAD R50, R50, UR6, RZ ;  /* 0x0000000632327c24 */ /* 0x000fe2000f8e02ff */
[----:B------:R-:W-:Y:S02]  /*281a0*/  LEA.HI.X.SX32 R45, R51, R41, 0x2, P1 ;  /* 0x00000029332d7211 */ /* 0x000fe400008f16ff */
[-C--:B---3--:R-:W-:Y:S02]  /*281b0*/  LEA R42, P5, R52, R40.reuse, 0x2 ;  /* 0x00000028342a7211 */ /* 0x088fe400078a10ff */
[C---:B------:R-:W-:Y:S01]  /*281c0*/  ISETP.LT.AND P1, PT, R46.reuse, R157, !P0 ;  /* 0x0000009d2e00720c */ /* 0x040fe20004721270 */
[----:B--2---:R-:W-:Y:S01]  /*281d0*/  IMAD R49, R46, UR6, RZ ;  /* 0x000000062e317c24 */ /* 0x004fe2000f8e02ff */
[----:B------:R1:W-:Y:S01]  /*281e0*/  @P2 STG.E desc[UR16][R44.64], R105 ;  /* 0x000000692c002986 */ /* 0x0003e2000c101910 */
[----:B------:R-:W-:-:S02]  /*281f0*/  LEA R46, P6, R50, R40, 0x2 ;  /* 0x00000028322e7211 */ /* 0x000fc400078c10ff */
[-C--:B------:R-:W-:Y:S02]  /*28200*/  LEA.HI.X.SX32 R43, R52, R41.reuse, 0x2, P5 ;  /* 0x00000029342b7211 */ /* 0x080fe400028f16ff */
[C---:B------:R-:W-:Y:S02]  /*28210*/  LEA R48, P2, R49.reuse, R40, 0x2 ;  /* 0x0000002831307211 */ /* 0x040fe400078410ff */
[--C-:B------:R-:W-:Y:S01]  /*28220*/  LOP3.LUT R52, R2, 0x12, R3.reuse, 0xfe, !PT ;  /* 0x0000001202347812 */ /* 0x100fe200078efe03 */
[----:B------:R2:W-:Y:S01]  /*28230*/  @P3 STG.E desc[UR16][R42.64], R106 ;  /* 0x0000006a2a003986 */ /* 0x0005e2000c101910 */
[-C--:B------:R-:W-:Y:S02]  /*28240*/  LEA.HI.X.SX32 R47, R50, R41.reuse, 0x2, P6 ;  /* 0x00000029322f7211 */ /* 0x080fe400030f16ff */
[----:B------:R-:W-:Y:S02]  /*28250*/  LEA.HI.X.SX32 R49, R49, R41, 0x2, P2 ;  /* 0x0000002931317211 */ /* 0x000fe400010f16ff */
[C---:B------:R-:W-:Y:S01]  /*28260*/  ISETP.LT.AND P2, PT, R52.reuse, R157, !P0 ;  /* 0x0000009d3400720c */ /* 0x040fe20004741270 */
[----:B------:R-:W-:Y:S01]  /*28270*/  IMAD R52, R52, UR6, RZ ;  /* 0x0000000634347c24 */ /* 0x000fe2000f8e02ff */
[C-C-:B------:R-:W-:Y:S01]  /*28280*/  LOP3.LUT R50, R2.reuse, 0x14, R3.reuse, 0xfe, !PT ;  /* 0x0000001402327812 */ /* 0x140fe200078efe03 */
[----:B------:R3:W-:Y:S01]  /*28290*/  @P4 STG.E desc[UR16][R46.64], R107 ;  /* 0x0000006b2e004986 */ /* 0x0007e2000c101910 */
[----:B-1----:R-:W-:-:S02]  /*282a0*/  LOP3.LUT R44, R2, 0x16, R3, 0xfe, !PT ;  /* 0x00000016022c7812 */ /* 0x002fc400078efe03 */
[C---:B------:R-:W-:Y:S01]  /*282b0*/  ISETP.LT.AND P3, PT, R50.reuse, R157, !P0 ;  /* 0x0000009d3200720c */ /* 0x040fe20004761270 */
[----:B------:R1:W-:Y:S01]  /*282c0*/  @P1 STG.E desc[UR16][R48.64], R100 ;  /* 0x0000006430001986 */ /* 0x0003e2000c101910 */
[----:B------:R-:W-:Y:S01]  /*282d0*/  IMAD R45, R50, UR6, RZ ;  /* 0x00000006322d7c24 */ /* 0x000fe2000f8e02ff */
[-C--:B--2---:R-:W-:Y:S02]  /*282e0*/  LEA R42, P1, R52, R40.reuse, 0x2 ;  /* 0x00000028342a7211 */ /* 0x084fe400078210ff */
[----:B------:R-:W-:Y:S02]  /*282f0*/  LOP3.LUT R50, R2, 0x18, R3, 0xfe, !PT ;  /* 0x0000001802327812 */ /* 0x000fe400078efe03 */
[----:B------:R-:W-:Y:S01]  /*28300*/  LEA.HI.X.SX32 R43, R52, R41, 0x2, P1 ;  /* 0x00000029342b7211 */ /* 0x000fe200008f16ff */
[----:B---3--:R-:W-:Y:S01]  /*28310*/  IMAD R47, R44, UR6, RZ ;  /* 0x000000062c2f7c24 */ /* 0x008fe2000f8e02ff */
[CC--:B------:R-:W-:Y:S01]  /*28320*/  ISETP.LT.AND P1, PT, R50.reuse, R157.reuse, !P0 ;  /* 0x0000009d3200720c */ /* 0x0c0fe20004721270 */
[----:B------:R-:W-:Y:S01]  /*28330*/  IMAD R50, R50, UR6, RZ ;  /* 0x0000000632327c24 */ /* 0x000fe2000f8e02ff */
[----:B------:R-:W-:Y:S01]  /*28340*/  ISETP.LT.AND P4, PT, R44, R157, !P0 ;  /* 0x0000009d2c00720c */ /* 0x000fe20004781270 */
[----:B------:R2:W-:Y:S01]  /*28350*/  @P2 STG.E desc[UR16][R42.64], R101 ;  /* 0x000000652a002986 */ /* 0x0005e2000c101910 */
[----:B------:R-:W-:-:S02]  /*28360*/  LEA R44, P5, R45, R40, 0x2 ;  /* 0x000000282d2c7211 */ /* 0x000fc400078a10ff */
[-C--:B------:R-:W-:Y:S02]  /*28370*/  LEA R46, P6, R47, R40.reuse, 0x2 ;  /* 0x000000282f2e7211 */ /* 0x080fe400078c10ff */
[----:B-1----:R-:W-:Y:S02]  /*28380*/  LEA R48, P2, R50, R40, 0x2 ;  /* 0x0000002832307211 */ /* 0x002fe400078410ff */
[--C-:B------:R-:W-:Y:S02]  /*28390*/  LOP3.LUT R52, R2, 0x1a, R3.reuse, 0xfe, !PT ;  /* 0x0000001a02347812 */ /* 0x100fe400078efe03 */
[-C--:B------:R-:W-:Y:S02]  /*283a0*/  LEA.HI.X.SX32 R45, R45, R41.reuse, 0x2, P5 ;  /* 0x000000292d2d7211 */ /* 0x080fe400028f16ff */
[-C--:B------:R-:W-:Y:S01]  /*283b0*/  LEA.HI.X.SX32 R47, R47, R41.reuse, 0x2, P6 ;  /* 0x000000292f2f7211 */ /* 0x080fe200030f16ff */
[----:B------:R-:W-:Y:S01]  /*283c0*/  IMAD R51, R52, UR6, RZ ;  /* 0x0000000634337c24 */ /* 0x000fe2000f8e02ff */
[----:B------:R-:W-:Y:S01]  /*283d0*/  LEA.HI.X.SX32 R49, R50, R41, 0x2, P2 ;  /* 0x0000002932317211 */ /* 0x000fe200010f16ff */
[----:B------:R-:W-:Y:S01]  /*283e0*/  @P3 STG.E desc[UR16][R44.64], R102 ;  /* 0x000000662c003986 */ /* 0x000fe2000c101910 */
[----:B------:R-:W-:-:S02]  /*283f0*/  LOP3.LUT R50, R2, 0x1c, R3, 0xfe, !PT ;  /* 0x0000001c02327812 */ /* 0x000fc400078efe03 */
[-C--:B------:R-:W-:Y:S01]  /*28400*/  ISETP.LT.AND P2, PT, R52, R157.reuse, !P0 ;  /* 0x0000009d3400720c */ /* 0x080fe20004741270 */
[----:B------:R1:W-:Y:S01]  /*28410*/  @P4 STG.E desc[UR16][R46.64], R103 ;  /* 0x000000672e004986 */ /* 0x0003e2000c101910 */
[--C-:B------:R-:W-:Y:S01]  /*28420*/  LOP3.LUT R52, R2, 0x1e, R3.reuse, 0xfe, !PT ;  /* 0x0000001e02347812 */ /* 0x100fe200078efe03 */
[C---:B------:R-:W-:Y:S01]  /*28430*/  IMAD R53, R50.reuse, UR6, RZ ;  /* 0x0000000632357c24 */ /* 0x040fe2000f8e02ff */
[-C--:B------:R-:W-:Y:S01]  /*28440*/  ISETP.LT.AND P3, PT, R50, R157.reuse, !P0 ;  /* 0x0000009d3200720c */ /* 0x080fe20004761270 */
[----:B------:R3:W-:Y:S01]  /*28450*/  @P1 STG.E desc[UR16][R48.64], R96 ;  /* 0x0000006030001986 */ /* 0x0007e2000c101910 */
[----:B--2---:R-:W-:Y:S02]  /*28460*/  LEA R42, P1, R51, R40, 0x2 ;  /* 0x00000028332a7211 */ /* 0x004fe400078210ff */
[C---:B------:R-:W-:Y:S01]  /*28470*/  ISETP.LT.AND P4, PT, R52.reuse, R157, !P0 ;  /* 0x0000009d3400720c */ /* 0x040fe20004781270 */
[----:B------:R-:W-:Y:S01]  /*28480*/  IMAD R52, R52, UR6, RZ ;  /* 0x0000000634347c24 */ /* 0x000fe2000f8e02ff */
[----:B------:R-:W-:-:S02]  /*28490*/  LOP3.LUT R50, R2, 0x20, R3, 0xfe, !PT ;  /* 0x0000002002327812 */ /* 0x000fc400078efe03 */
[----:B------:R-:W-:Y:S02]  /*284a0*/  LEA.HI.X.SX32 R43, R51, R41, 0x2, P1 ;  /* 0x00000029332b7211 */ /* 0x000fe400008f16ff */
[C---:B------:R-:W-:Y:S01]  /*284b0*/  ISETP.LT.AND P1, PT, R50.reuse, R157, !P0 ;  /* 0x0000009d3200720c */ /* 0x040fe20004721270 */
[----:B------:R-:W-:Y:S01]  /*284c0*/  IMAD R50, R50, UR6, RZ ;  /* 0x0000000632327c24 */ /* 0x000fe2000f8e02ff */
[CC--:B-1----:R-:W-:Y:S01]  /*284d0*/  LEA R46, P6, R52.reuse, R40.reuse, 0x2 ;  /* 0x00000028342e7211 */ /* 0x0c2fe200078c10ff */
[----:B------:R1:W-:Y:S01]  /*284e0*/  @P2 STG.E desc[UR16][R42.64], R97 ;  /* 0x000000612a002986 */ /* 0x0003e2000c101910 */
[-C--:B------:R-:W-:Y:S02]  /*284f0*/  LEA R44, P5, R53, R40.reuse, 0x2 ;  /* 0x00000028352c7211 */ /* 0x080fe400078a10ff */
[----:B------:R-:W-:Y:S02]  /*28500*/  LEA.HI.X.SX32 R47, R52, R41, 0x2, P6 ;  /* 0x00000029342f7211 */ /* 0x000fe400030f16ff */
[----:B---3--:R-:W-:-:S02]  /*28510*/  LEA R48, P2, R50, R40, 0x2 ;  /* 0x0000002832307211 */ /* 0x008fc400078410ff */
[--C-:B------:R-:W-:Y:S02]  /*28520*/  LOP3.LUT R52, R2, 0x22, R3.reuse, 0xfe, !PT ;  /* 0x0000002202347812 */ /* 0x100fe400078efe03 */
[-C--:B------:R-:W-:Y:S02]  /*28530*/  LEA.HI.X.SX32 R45, R53, R41.reuse, 0x2, P5 ;  /* 0x00000029352d7211 */ /* 0x080fe400028f16ff */
[----:B------:R-:W-:Y:S01]  /*28540*/  LEA.HI.X.SX32 R49, R50, R41, 0x2, P2 ;  /* 0x0000002932317211 */ /* 0x000fe200010f16ff */
[----:B------:R-:W-:Y:S01]  /*28550*/  IMAD R51, R52, UR6, RZ ;  /* 0x0000000634337c24 */ /* 0x000fe2000f8e02ff */
[--C-:B------:R-:W-:Y:S01]  /*28560*/  LOP3.LUT R50, R2, 0x24, R3.reuse, 0xfe, !PT ;  /* 0x0000002402327812 */ /* 0x100fe200078efe03 */
[----:B------:R-:W-:Y:S01]  /*28570*/  @P3 STG.E desc[UR16][R44.64], R98 ;  /* 0x000000622c003986 */ /* 0x000fe2000c101910 */
[-C--:B------:R-:W-:Y:S02]  /*28580*/  ISETP.LT.AND P2, PT, R52, R157.reuse, !P0 ;  /* 0x0000009d3400720c */ /* 0x080fe40004741270 */
[--C-:B------:R-:W-:Y:S01]  /*28590*/  LOP3.LUT R52, R2, 0x26, R3.reuse, 0xfe, !PT ;  /* 0x0000002602347812 */ /* 0x100fe200078efe03 */
[----:B------:R2:W-:Y:S01]  /*285a0*/  @P4 STG.E desc[UR16][R46.64], R99 ;  /* 0x000000632e004986 */ /* 0x0005e2000c101910 */
[CC--:B------:R-:W-:Y:S01]  /*285b0*/  ISETP.LT.AND P3, PT, R50.reuse, R157.reuse, !P0 ;  /* 0x0000009d3200720c */ /* 0x0c0fe20004761270 */
[----:B------:R-:W-:Y:S01]  /*285c0*/  IMAD R53, R50, UR6, RZ ;  /* 0x0000000632357c24 */ /* 0x000fe2000f8e02ff */
[C---:B------:R-:W-:Y:S01]  /*285d0*/  ISETP.LT.AND P4, PT, R52.reuse, R157, !P0 ;  /* 0x0000009d3400720c */ /* 0x040fe20004781270 */
[----:B------:R3:W-:Y:S01]  /*285e0*/  @P1 STG.E desc[UR16][R48.64], R92 ;  /* 0x0000005c30001986 */ /* 0x0007e2000c101910 */
[----:B-1----:R-:W-:Y:S01]  /*285f0*/  LEA R42, P1, R51, R40, 0x2 ;  /* 0x00000028332a7211 */ /* 0x002fe200078210ff */
[----:B------:R-:W-:Y:S01]  /*28600*/  IMAD R52, R52, UR6, RZ ;  /* 0x0000000634347c24 */ /* 0x000fe2000f8e02ff */
[----:B------:R-:W-:-:S02]  /*28610*/  LOP3.LUT R50, R2, 0x28, R3, 0xfe, !PT ;  /* 0x0000002802327812 */ /* 0x000fc400078efe03 */
[----:B------:R-:W-:Y:S02]  /*28620*/  LEA.HI.X.SX32 R43, R51, R41, 0x2, P1 ;  /* 0x00000029332b7211 */ /* 0x000fe400008f16ff */
[C---:B------:R-:W-:Y:S01]  /*28630*/  ISETP.LT.AND P1, PT, R50.reuse, R157, !P0 ;  /* 0x0000009d3200720c */ /* 0x040fe20004721270 */
[----:B------:R-:W-:Y:S01]  /*28640*/  IMAD R50, R50, UR6, RZ ;  /* 0x0000000632327c24 */ /* 0x000fe2000f8e02ff */
[CC--:B--2---:R-:W-:Y:S01]  /*28650*/  LEA R46, P6, R52.reuse, R40.reuse, 0x2 ;  /* 0x00000028342e7211 */ /* 0x0c4fe200078c10ff */
        /* <DEDUP_REMOVED lines=13> */
[C---:B------:R-:W-:Y:S01]  /*28730*/  ISETP.LT.AND P3, PT, R50.reuse, R157, !P0 ;  /* 0x0000009d3200720c */ /* 0x040fe20004761270 */
[----:B------:R-:W-:Y:S01]  /*28740*/  IMAD R53, R50, UR6, RZ ;  /* 0x0000000632357c24 */ /* 0x000fe2000f8e02ff */
[----:B------:R-:W-:Y:S01]  /*28750*/  LOP3.LUT R50, R2, 0x30, R3, 0xfe, !PT ;  /* 0x0000003002327812 */ /* 0x000fe200078efe03 */
[----:B------:R3:W-:Y:S01]  /*28760*/  @P1 STG.E desc[UR16][R48.64], R88 ;  /* 0x0000005830001986 */ /* 0x0007e2000c101910 */
[----:B-1----:R-:W-:-:S02]  /*28770*/  LEA R42, P1, R51, R40, 0x2 ;  /* 0x00000028332a7211 */ /* 0x002fc400078210ff */
[C---:B------:R-:W-:Y:S01]  /*28780*/  ISETP.LT.AND P4, PT, R52.reuse, R157, !P0 ;  /* 0x0000009d3400720c */ /* 0x040fe20004781270 */
[----:B------:R-:W-:Y:S01]  /*28790*/  IMAD R52, R52, UR6, RZ ;  /* 0x0000000634347c24 */ /* 0x000fe2000f8e02ff */
[----:B------:R-:W-:Y:S02]  /*287a0*/  LEA.HI.X.SX32 R43, R51, R41, 0x2, P1 ;  /* 0x00000029332b7211 */ /* 0x000fe400008f16ff */
[C---:B------:R-:W-:Y:S01]  /*287b0*/  ISETP.LT.AND P1, PT, R50.reuse, R157, !P0 ;  /* 0x0000009d3200720c */ /* 0x040fe20004721270 */
[----:B------:R-:W-:Y:S01]  /*287c0*/  IMAD R50, R50, UR6, RZ ;  /* 0x0000000632327c24 */ /* 0x000fe2000f8e02ff */
[-C--:B--2---:R-:W-:Y:S01]  /*287d0*/  LEA R46, P6, R52, R40.reuse, 0x2 ;  /* 0x00000028342e7211 */ /* 0x084fe200078c10ff */
[----:B------:R1:W-:Y:S01]  /*287e0*/  @P2 STG.E desc[UR16][R42.64], R89 ;  /* 0x000000592a002986 */ /* 0x0003e2000c101910 */
[-C--:B------:R-:W-:Y:S02]  /*287f0*/  LEA R44, P5, R53, R40.reuse, 0x2 ;  /* 0x00000028352c7211 */ /* 0x080fe400078a10ff */
[----:B---3--:R-:W-:-:S02]  /*28800*/  LEA R48, P2, R50, R40, 0x2 ;  /* 0x0000002832307211 */ /* 0x008fc400078410ff */
[-C--:B------:R-:W-:Y:S02]  /*28810*/  LEA.HI.X.SX32 R47, R52, R41.reuse, 0x2, P6 ;  /* 0x00000029342f7211 */ /* 0x080fe400030f16ff */
[--C-:B------:R-:W-:Y:S02]  /*28820*/  LOP3.LUT R52, R2, 0x32, R3.reuse, 0xfe, !PT ;  /* 0x0000003202347812 */ /* 0x100fe400078efe03 */
[-C--:B------:R-:W-:Y:S02]  /*28830*/  LEA.HI.X.SX32 R45, R53, R41.reuse, 0x2, P5 ;  /* 0x00000029352d7211 */ /* 0x080fe400028f16ff */
[----:B------:R-:W-:Y:S01]  /*28840*/  LEA.HI.X.SX32 R49, R50, R41, 0x2, P2 ;  /* 0x0000002932317211 */ /* 0x000fe200010f16ff */
[----:B------:R-:W-:Y:S01]  /*28850*/  IMAD R51, R52, UR6, RZ ;  /* 0x0000000634337c24 */ /* 0x000fe2000f8e02ff */
[----:B------:R-:W-:Y:S01]  /*28860*/  LOP3.LUT R50, R2, 0x34, R3, 0xfe, !PT ;  /* 0x0000003402327812 */ /* 0x000fe200078efe03 */
[----:B------:R2:W-:Y:S01]  /*28870*/  @P3 STG.E desc[UR16][R44.64], R90 ;  /* 0x0000005a2c003986 */ /* 0x0005e2000c101910 */
[----:B------:R-:W-:-:S02]  /*28880*/  ISETP.LT.AND P2, PT, R52, R157, !P0 ;  /* 0x0000009d3400720c */ /* 0x000fc40004741270 */
[CC--:B------:R-:W-:Y:S01]  /*28890*/  ISETP.LT.AND P3, PT, R50.reuse, R157.reuse, !P0 ;  /* 0x0000009d3200720c */ /* 0x0c0fe20004761270 */
[----:B------:R-:W-:Y:S01]  /*288a0*/  @P4 STG.E desc[UR16][R46.64], R91 ;  /* 0x0000005b2e004986 */ /* 0x000fe2000c101910 */
[----:B------:R-:W-:Y:S01]  /*288b0*/  IMAD R53, R50, UR6, RZ ;  /* 0x0000000632357c24 */ /* 0x000fe2000f8e02ff */
[C-C-:B------:R-:W-:Y:S02]  /*288c0*/  LOP3.LUT R52, R2.reuse, 0x36, R3.reuse, 0xfe, !PT ;  /* 0x0000003602347812 */ /* 0x140fe400078efe03 */
[----:B------:R3:W-:Y:S01]  /*288d0*/  @P1 STG.E desc[UR16][R48.64], R36 ;  /* 0x0000002430001986 */ /* 0x0007e2000c101910 */
[----:B------:R-:W-:Y:S02]  /*288e0*/  LOP3.LUT R50, R2, 0x38, R3, 0xfe, !PT ;  /* 0x0000003802327812 */ /* 0x000fe400078efe03 */
[C---:B-1----:R-:W-:Y:S02]  /*288f0*/  LEA R42, P1, R51.reuse, R40, 0x2 ;  /* 0x00000028332a7211 */ /* 0x042fe400078210ff */
[C---:B------:R-:W-:Y:S01]  /*28900*/  ISETP.LT.AND P4, PT, R52.reuse, R157, !P0 ;  /* 0x0000009d3400720c */ /* 0x040fe20004781270 */
[----:B------:R-:W-:Y:S01]  /*28910*/  IMAD R52, R52, UR6, RZ ;  /* 0x0000000634347c24 */ /* 0x000fe2000f8e02ff */
[----:B------:R-:W-:-:S02]  /*28920*/  LEA.HI.X.SX32 R43, R51, R41, 0x2, P1 ;  /* 0x00000029332b7211 */ /* 0x000fc400008f16ff */
[C---:B------:R-:W-:Y:S02]  /*28930*/  ISETP.LT.AND P1, PT, R50.reuse, R157, !P0 ;  /* 0x0000009d3200720c */ /* 0x040fe40004721270 */
[CC--:B--2---:R-:W-:Y:S01]  /*28940*/  LEA R44, P5, R53.reuse, R40.reuse, 0x2 ;  /* 0x00000028352c7211 */ /* 0x0c4fe200078a10ff */
[----:B---3--:R-:W-:Y:S01]  /*28950*/  IMAD R36, R50, UR6, RZ ;  /* 0x0000000632247c24 */ /* 0x008fe2000f8e02ff */
[----:B------:R1:W-:Y:S01]  /*28960*/  @P2 STG.E desc[UR16][R42.64], R37 ;  /* 0x000000252a002986 */ /* 0x0003e2000c101910 */
[-C--:B------:R-:W-:Y:S02]  /*28970*/  LEA R46, P6, R52, R40.reuse, 0x2 ;  /* 0x00000028342e7211 */ /* 0x080fe400078c10ff */
[----:B------:R-:W-:Y:S02]  /*28980*/  LOP3.LUT R50, R2, 0x3a, R3, 0xfe, !PT ;  /* 0x0000003a02327812 */ /* 0x000fe400078efe03 */
[----:B------:R-:W-:Y:S02]  /*28990*/  LEA R48, P2, R36, R40, 0x2 ;  /* 0x0000002824307211 */ /* 0x000fe400078410ff */
[-C--:B------:R-:W-:Y:S01]  /*289a0*/  LEA.HI.X.SX32 R45, R53, R41.reuse, 0x2, P5 ;  /* 0x00000029352d7211 */ /* 0x080fe200028f16ff */
[----:B------:R-:W-:Y:S01]  /*289b0*/  IMAD R51, R50, UR6, RZ ;  /* 0x0000000632337c24 */ /* 0x000fe2000f8e02ff */
[----:B------:R-:W-:-:S02]  /*289c0*/  LEA.HI.X.SX32 R47, R52, R41, 0x2, P6 ;  /* 0x00000029342f7211 */ /* 0x000fc400030f16ff */
[----:B------:R-:W-:Y:S01]  /*289d0*/  LEA.HI.X.SX32 R49, R36, R41, 0x2, P2 ;  /* 0x0000002924317211 */ /* 0x000fe200010f16ff */
[----:B------:R2:W-:Y:S01]  /*289e0*/  @P3 STG.E desc[UR16][R44.64], R38 ;  /* 0x000000262c003986 */ /* 0x0005e2000c101910 */
[--C-:B------:R-:W-:Y:S02]  /*289f0*/  LOP3.LUT R36, R2, 0x3c, R3.reuse, 0xfe, !PT ;  /* 0x0000003c02247812 */ /* 0x100fe400078efe03 */
[-C--:B------:R-:W-:Y:S01]  /*28a00*/  ISETP.LT.AND P2, PT, R50, R157.reuse, !P0 ;  /* 0x0000009d3200720c */ /* 0x080fe20004741270 */
[----:B------:R-:W-:Y:S01]  /*28a10*/  @P4 STG.E desc[UR16][R46.64], R39 ;  /* 0x000000272e004986 */ /* 0x000fe2000c101910 */
[C---:B------:R-:W-:Y:S01]  /*28a20*/  ISETP.LT.AND P3, PT, R36.reuse, R157, !P0 ;  /* 0x0000009d2400720c */ /* 0x040fe20004761270 */
[----:B-1----:R-:W-:Y:S01]  /*28a30*/  IMAD R43, R36, UR6, RZ ;  /* 0x00000006242b7c24 */ /* 0x002fe2000f8e02ff */
[C-C-:B------:R-:W-:Y:S01]  /*28a40*/  LOP3.LUT R50, R2.reuse, 0x3e, R3.reuse, 0xfe, !PT ;  /* 0x0000003e02327812 */ /* 0x140fe200078efe03 */
[----:B----4-:R1:W-:Y:S01]  /*28a50*/  @P1 STG.E desc[UR16][R48.64], R32 ;  /* 0x0000002030001986 */ /* 0x0103e2000c101910 */
[----:B------:R-:W-:-:S02]  /*28a60*/  LOP3.LUT R42, R2, 0x40, R3, 0xfe, !PT ;  /* 0x00000040022a7812 */ /* 0x000fc400078efe03 */
[CC--:B------:R-:W-:Y:S02]  /*28a70*/  LEA R36, P1, R51.reuse, R40.reuse, 0x2 ;  /* 0x0000002833247211 */ /* 0x0c0fe400078210ff */
[C---:B------:R-:W-:Y:S01]  /*28a80*/  ISETP.LT.AND P4, PT, R50.reuse, R157, !P0 ;  /* 0x0000009d3200720c */ /* 0x040fe20004781270 */
[----:B------:R-:W-:Y:S01]  /*28a90*/  IMAD R50, R50, UR6, RZ ;  /* 0x0000000632327c24 */ /* 0x000fe2000f8e02ff */
[----:B------:R-:W-:Y:S02]  /*28aa0*/  LEA.HI.X.SX32 R37, R51, R41, 0x2, P1 ;  /* 0x0000002933257211 */ /* 0x000fe400008f16ff */
[C---:B------:R-:W-:Y:S02]  /*28ab0*/  ISETP.LT.AND P1, PT, R42.reuse, R157, !P0 ;  /* 0x0000009d2a00720c */ /* 0x040fe40004721270 */
[-C--:B--2---:R-:W-:Y:S01]  /*28ac0*/  LEA R38, P5, R43, R40.reuse, 0x2 ;  /* 0x000000282b267211 */ /* 0x084fe200078a10ff */
[----:B-1----:R-:W-:Y:S01]  /*28ad0*/  IMAD R32, R42, UR6, RZ ;  /* 0x000000062a207c24 */ /* 0x002fe2000f8e02ff */
[----:B------:R1:W-:Y:S01]  /*28ae0*/  @P2 STG.E desc[UR16][R36.64], R33 ;  /* 0x0000002124002986 */ /* 0x0003e2000c101910 */
[----:B------:R-:W-:-:S02]  /*28af0*/  LEA R42, P6, R50, R40, 0x2 ;  /* 0x00000028322a7211 */ /* 0x000fc400078c10ff */
[--C-:B------:R-:W-:Y:S02]  /*28b00*/  LOP3.LUT R46, R2, 0x42, R3.reuse, 0xfe, !PT ;  /* 0x00000042022e7812 */ /* 0x100fe400078efe03 */
[----:B------:R-:W-:Y:S02]  /*28b10*/  LEA R44, P2, R32, R40, 0x2 ;  /* 0x00000028202c7211 */ /* 0x000fe400078410ff */
[-C--:B------:R-:W-:Y:S01]  /*28b20*/  LEA.HI.X.SX32 R39, R43, R41.reuse, 0x2, P5 ;  /* 0x000000292b277211 */ /* 0x080fe200028f16ff */
[----:B------:R-:W-:Y:S01]  /*28b30*/  IMAD R47, R46, UR6, RZ ;  /* 0x000000062e2f7c24 */ /* 0x000fe2000f8e02ff */
[-C--:B------:R-:W-:Y:S02]  /*28b40*/  LEA.HI.X.SX32 R43, R50, R41.reuse, 0x2, P6 ;  /* 0x00000029322b7211 */ /* 0x080fe400030f16ff */
[----:B------:R-:W-:Y:S01]  /*28b50*/  LEA.HI.X.SX32 R45, R32, R41, 0x2, P2 ;  /* 0x00000029202d7211 */ /* 0x000fe200010f16ff */
[----:B------:R2:W-:Y:S01]  /*28b60*/  @P3 STG.E desc[UR16][R38.64], R34 ;  /* 0x0000002226003986 */ /* 0x0005e2000c101910 */
[----:B------:R-:W-:-:S02]  /*28b70*/  LOP3.LUT R32, R2, 0x44, R3, 0xfe, !PT ;  /* 0x0000004402207812 */ /* 0x000fc400078efe03 */
[-C--:B------:R-:W-:Y:S01]  /*28b80*/  ISETP.LT.AND P2, PT, R46, R157.reuse, !P0 ;  /* 0x0000009d2e00720c */ /* 0x080fe20004741270 */
[----:B------:R-:W-:Y:S01]  /*28b90*/  @P4 STG.E desc[UR16][R42.64], R35 ;  /* 0x000000232a004986 */ /* 0x000fe2000c101910 */
[CC--:B------:R-:W-:Y:S01]  /*28ba0*/  ISETP.LT.AND P3, PT, R32.reuse, R157.reuse, !P0 ;  /* 0x0000009d2000720c */ /* 0x0c0fe20004761270 */
[----:B-1----:R-:W-:Y:S01]  /*28bb0*/  IMAD R37, R32, UR6, RZ ;  /* 0x0000000620257c24 */ /* 0x002fe2000f8e02ff */
[C-C-:B------:R-:W-:Y:S01]  /*28bc0*/  LOP3.LUT R46, R2.reuse, 0x46, R3.reuse, 0xfe, !PT ;  /* 0x00000046022e7812 */ /* 0x140fe200078efe03 */
[----:B------:R1:W-:Y:S01]  /*28bd0*/  @P1 STG.E desc[UR16][R44.64], R4 ;  /* 0x000000042c001986 */ /* 0x0003e2000c101910 */
[----:B------:R-:W-:Y:S02]  /*28be0*/  LOP3.LUT R36, R2, 0x48, R3, 0xfe, !PT ;  /* 0x0000004802247812 */ /* 0x000fe400078efe03 */
[C---:B------:R-:W-:Y:S02]  /*28bf0*/  LEA R32, P1, R47.reuse, R40, 0x2 ;  /* 0x000000282f207211 */ /* 0x040fe400078210ff */
[C---:B------:R-:W-:Y:S01]  /*28c00*/  ISETP.LT.AND P4, PT, R46.reuse, R157, !P0 ;  /* 0x0000009d2e00720c */ /* 0x040fe20004781270 */
[----:B------:R-:W-:Y:S01]  /*28c10*/  IMAD R46, R46, UR6, RZ ;  /* 0x000000062e2e7c24 */ /* 0x000fe2000f8e02ff */
[----:B------:R-:W-:-:S02]  /*28c20*/  LEA.HI.X.SX32 R33, R47, R41, 0x2, P1 ;  /* 0x000000292f217211 */ /* 0x000fc400008f16ff */
[C---:B------:R-:W-:Y:S02]  /*28c30*/  ISETP.LT.AND P1, PT, R36.reuse, R157, !P0 ;  /* 0x0000009d2400720c */ /* 0x040fe40004721270 */
[CC--:B--2---:R-:W-:Y:S01]  /*28c40*/  LEA R34, P5, R37.reuse, R40.reuse, 0x2 ;  /* 0x0000002825227211 */ /* 0x0c4fe200078a10ff */
[----:B-1----:R-:W-:Y:S01]  /*28c50*/  IMAD R4, R36, UR6, RZ ;  /* 0x0000000624047c24 */ /* 0x002fe2000f8e02ff */
        /* <DEDUP_REMOVED lines=15> */
[----:B------:R1:W-:Y:S01]  /*28d50*/  @P1 STG.E desc[UR16][R38.64], R8 ;  /* 0x0000000826001986 */ /* 0x0003e2000c101910 */
        /* <DEDUP_REMOVED lines=16> */
[----:B------:R-:W-:Y:S01]  /*28e60*/  @P3 STG.E desc[UR16][R6.64], R10 ;  /* 0x0000000a06003986 */ /* 0x000fe2000c101910 */
[----:B------:R-:W-:-:S02]  /*28e70*/  LOP3.LUT R8, R2, 0x54, R3, 0xfe, !PT ;  /* 0x0000005402087812 */ /* 0x000fc400078efe03 */
[-C--:B------:R-:W-:Y:S01]  /*28e80*/  ISETP.LT.AND P2, PT, R36, R157.reuse, !P0 ;  /* 0x0000009d2400720c */ /* 0x080fe20004741270 */
[----:B------:R2:W-:Y:S01]  /*28e90*/  @P4 STG.E desc[UR16][R32.64], R11 ;  /* 0x0000000b20004986 */ /* 0x0005e2000c101910 */
[--C-:B------:R-:W-:Y:S01]  /*28ea0*/  LOP3.LUT R36, R2, 0x56, R3.reuse, 0xfe, !PT ;  /* 0x0000005602247812 */ /* 0x100fe200078efe03 */
[C---:B-1----:R-:W-:Y:S01]  /*28eb0*/  IMAD R9, R8.reuse, UR6, RZ ;  /* 0x0000000608097c24 */ /* 0x042fe2000f8e02ff */
[-C--:B------:R-:W-:Y:S01]  /*28ec0*/  ISETP.LT.AND P3, PT, R8, R157.reuse, !P0 ;  /* 0x0000009d0800720c */ /* 0x080fe20004761270 */
[----:B------:R1:W-:Y:S01]  /*28ed0*/  @P1 STG.E desc[UR16][R34.64], R12 ;  /* 0x0000000c22001986 */ /* 0x0003e2000c101910 */
[----:B------:R-:W-:Y:S02]  /*28ee0*/  LOP3.LUT R8, R2, 0x58, R3, 0xfe, !PT ;  /* 0x0000005802087812 */ /* 0x000fe400078efe03 */
[C---:B------:R-:W-:Y:S02]  /*28ef0*/  LEA R4, P1, R37.reuse, R40, 0x2 ;  /* 0x0000002825047211 */ /* 0x040fe400078210ff */
[C---:B------:R-:W-:Y:S01]  /*28f00*/  ISETP.LT.AND P4, PT, R36.reuse, R157, !P0 ;  /* 0x0000009d2400720c */ /* 0x040fe20004781270 */
[----:B------:R-:W-:Y:S01]  /*28f10*/  IMAD R36, R36, UR6, RZ ;  /* 0x0000000624247c24 */ /* 0x000fe2000f8e02ff */
[----:B------:R-:W-:Y:S01]  /*28f20*/  LEA.HI.X.SX32 R5, R37, R41, 0x2, P1 ;  /* 0x0000002925057211 */ /* 0x000fe200008f16ff */
[C---:B--2---:R-:W-:Y:S01]  /*28f30*/  IMAD R11, R8.reuse, UR6, RZ ;  /* 0x00000006080b7c24 */ /* 0x044fe2000f8e02ff */
[----:B------:R-:W-:-:S02]  /*28f40*/  ISETP.LT.AND P1, PT, R8, R157, !P0 ;  /* 0x0000009d0800720c */ /* 0x000fc40004721270 */
[-C--:B------:R-:W-:Y:S01]  /*28f50*/  LEA R6, P5, R9, R40.reuse, 0x2 ;  /* 0x0000002809067211 */ /* 0x080fe200078a10ff */
[----:B------:R2:W-:Y:S01]  /*28f60*/  @P2 STG.E desc[UR16][R4.64], R13 ;  /* 0x0000000d04002986 */ /* 0x0005e2000c101910 */
[-C--:B------:R-:W-:Y:S02]  /*28f70*/  LEA R8, P6, R36, R40.reuse, 0x2 ;  /* 0x0000002824087211 */ /* 0x080fe400078c10ff */
[----:B------:R-:W-:Y:S02]  /*28f80*/  LEA R10, P2, R11, R40, 0x2 ;  /* 0x000000280b0a7211 */ /* 0x000fe400078410ff */
[--C-:B------:R-:W-:Y:S02]  /*28f90*/  LOP3.LUT R32, R2, 0x5a, R3.reuse, 0xfe, !PT ;  /* 0x0000005a02207812 */ /* 0x100fe400078efe03 */
[-C--:B------:R-:W-:Y:S02]  /*28fa0*/  LEA.HI.X.SX32 R7, R9, R41.reuse, 0x2, P5 ;  /* 0x0000002909077211 */ /* 0x080fe400028f16ff */
[-C--:B------:R-:W-:Y:S01]  /*28fb0*/  LEA.HI.X.SX32 R9, R36, R41.reuse, 0x2, P6 ;  /* 0x0000002924097211 */ /* 0x080fe200030f16ff */
[----:B------:R-:W-:Y:S01]  /*28fc0*/  IMAD R33, R32, UR6, RZ ;  /* 0x0000000620217c24 */ /* 0x000fe2000f8e02ff */
[----:B------:R-:W-:Y:S01]  /*28fd0*/  LEA.HI.X.SX32 R11, R11, R41, 0x2, P2 ;  /* 0x000000290b0b7211 */ /* 0x000fe200010f16ff */
[----:B------:R3:W-:Y:S01]  /*28fe0*/  @P3 STG.E desc[UR16][R6.64], R14 ;  /* 0x0000000e06003986 */ /* 0x0007e2000c101910 */
[----:B-1----:R-:W-:-:S02]  /*28ff0*/  LOP3.LUT R12, R2, 0x5c, R3, 0xfe, !PT ;  /* 0x0000005c020c7812 */ /* 0x002fc400078efe03 */
[-C--:B------:R-:W-:Y:S01]  /*29000*/  ISETP.LT.AND P2, PT, R32, R157.reuse, !P0 ;  /* 0x0000009d2000720c */ /* 0x080fe20004741270 */
[----:B------:R-:W-:Y:S01]  /*29010*/  @P4 STG.E desc[UR16][R8.64], R15 ;  /* 0x0000000f08004986 */ /* 0x000fe2000c101910 */
[--C-:B------:R-:W-:Y:S01]  /*29020*/  LOP3.LUT R32, R2, 0x5e, R3.reuse, 0xfe, !PT ;  /* 0x0000005e02207812 */ /* 0x100fe200078efe03 */
[C---:B--2---:R-:W-:Y:S01]  /*29030*/  IMAD R13, R12.reuse, UR6, RZ ;  /* 0x000000060c0d7c24 */ /* 0x044fe2000f8e02ff */
[C---:B------:R-:W-:Y:S01]  /*29040*/  LEA R4, P5, R33.reuse, R40, 0x2 ;  /* 0x0000002821047211 */ /* 0x040fe200078a10ff */
[----:B------:R1:W-:Y:S01]  /*29050*/  @P1 STG.E desc[UR16][R10.64], R16 ;  /* 0x000000100a001986 */ /* 0x0003e2000c101910 */
[-C--:B------:R-:W-:Y:S02]  /*29060*/  ISETP.LT.AND P1, PT, R12, R157.reuse, !P0 ;  /* 0x0000009d0c00720c */ /* 0x080fe40004721270 */
[----:B------:R-:W-:Y:S02]  /*29070*/  LOP3.LUT R12, R2, 0x60, R3, 0xfe, !PT ;  /* 0x00000060020c7812 */ /* 0x000fe400078efe03 */
[C---:B------:R-:W-:Y:S01]  /*29080*/  ISETP.LT.AND P3, PT, R32.reuse, R157, !P0 ;  /* 0x0000009d2000720c */ /* 0x040fe20004761270 */
[----:B------:R-:W-:Y:S01]  /*29090*/  IMAD R32, R32, UR6, RZ ;  /* 0x0000000620207c24 */ /* 0x000fe2000f8e02ff */
[----:B------:R-:W-:-:S02]  /*290a0*/  LEA.HI.X.SX32 R5, R33, R41, 0x2, P5 ;  /* 0x0000002921057211 */ /* 0x000fc400028f16ff */
[CC--:B---3--:R-:W-:Y:S02]  /*290b0*/  LEA R6, P4, R13.reuse, R40.reuse, 0x2 ;  /* 0x000000280d067211 */ /* 0x0c8fe400078810ff */
[C---:B------:R-:W-:Y:S01]  /*290c0*/  ISETP.LT.AND P5, PT, R12.reuse, R157, !P0 ;  /* 0x0000009d0c00720c */ /* 0x040fe200047a1270 */
[----:B-1----:R-:W-:Y:S01]  /*290d0*/  IMAD R11, R12, UR6, RZ ;  /* 0x000000060c0b7c24 */ /* 0x002fe2000f8e02ff */
[----:B------:R-:W-:Y:S01]  /*290e0*/  LEA R8, P6, R32, R40, 0x2 ;  /* 0x0000002820087211 */ /* 0x000fe200078c10ff */
[----:B------:R1:W-:Y:S01]  /*290f0*/  @P2 STG.E desc[UR16][R4.64], R17 ;  /* 0x0000001104002986 */ /* 0x0003e2000c101910 */
[--C-:B------:R-:W-:Y:S02]  /*29100*/  LOP3.LUT R12, R2, 0x62, R3.reuse, 0xfe, !PT ;  /* 0x00000062020c7812 */ /* 0x100fe400078efe03 */
[-C--:B------:R-:W-:Y:S02]  /*29110*/  LEA.HI.X.SX32 R7, R13, R41.reuse, 0x2, P4 ;  /* 0x000000290d077211 */ /* 0x080fe400020f16ff */
[----:B------:R-:W-:Y:S01]  /*29120*/  LEA.HI.X.SX32 R9, R32, R41, 0x2, P6 ;  /* 0x0000002920097211 */ /* 0x000fe200030f16ff */
[C---:B------:R-:W-:Y:S01]  /*29130*/  IMAD R13, R12.reuse, UR6, RZ ;  /* 0x000000060c0d7c24 */ /* 0x040fe2000f8e02ff */
[----:B------:R-:W-:Y:S01]  /*29140*/  ISETP.LT.AND P4, PT, R12, R157, !P0 ;  /* 0x0000009d0c00720c */ /* 0x000fe20004781270 */
[----:B------:R2:W-:Y:S01]  /*29150*/  @P1 STG.E desc[UR16][R6.64], R18 ;  /* 0x0000001206001986 */ /* 0x0005e2000c101910 */
[----:B------:R-:W-:-:S02]  /*29160*/  LOP3.LUT R32, R2, 0x64, R3, 0xfe, !PT ;  /* 0x0000006402207812 */ /* 0x000fc400078efe03 */
[-C--:B------:R-:W-:Y:S01]  /*29170*/  LEA R10, P2, R11, R40.reuse, 0x2 ;  /* 0x000000280b0a7211 */ /* 0x080fe200078410ff */
[----:B------:R3:W-:Y:S01]  /*29180*/  @P3 STG.E desc[UR16][R8.64], R19 ;  /* 0x0000001308003986 */ /* 0x0007e2000c101910 */
[C-C-:B------:R-:W-:Y:S02]  /*29190*/  LOP3.LUT R16, R2.reuse, 0x66, R3.reuse, 0xfe, !PT ;  /* 0x0000006602107812 */ /* 0x140fe400078efe03 */
[----:B-1----:R-:W-:Y:S02]  /*291a0*/  LEA R4, P3, R13, R40, 0x2 ;  /* 0x000000280d047211 */ /* 0x002fe400078610ff */
[----:B------:R-:W-:Y:S02]  /*291b0*/  LOP3.LUT R14, R2, 0x68, R3, 0xfe, !PT ;  /* 0x00000068020e7812 */ /* 0x000fe400078efe03 */
[C---:B------:R-:W-:Y:S01]  /*291c0*/  ISETP.LT.AND P1, PT, R32.reuse, R157, !P0 ;  /* 0x0000009d2000720c */ /* 0x040fe20004721270 */
[----:B------:R-:W-:Y:S01]  /*291d0*/  IMAD R32, R32, UR6, RZ ;  /* 0x0000000620207c24 */ /* 0x000fe2000f8e02ff */
[----:B------:R-:W-:-:S02]  /*291e0*/  LEA.HI.X.SX32 R11, R11, R41, 0x2, P2 ;  /* 0x000000290b0b7211 */ /* 0x000fc400010f16ff */
[C---:B------:R-:W-:Y:S01]  /*291f0*/  ISETP.LT.AND P2, PT, R16.reuse, R157, !P0 ;  /* 0x0000009d1000720c */ /* 0x040fe20004741270 */
[----:B------:R-:W-:Y:S01]  /*29200*/  IMAD R16, R16, UR6, RZ ;  /* 0x0000000610107c24 */ /* 0x000fe2000f8e02ff */
[----:B------:R-:W-:Y:S01]  /*29210*/  LEA.HI.X.SX32 R5, R13, R41, 0x2, P3 ;  /* 0x000000290d057211 */ /* 0x000fe200018f16ff */
[----:B------:R1:W-:Y:S01]  /*29220*/  @P5 STG.E desc[UR16][R10.64], R20 ;  /* 0x000000140a005986 */ /* 0x0003e2000c101910 */
[C---:B------:R-:W-:Y:S01]  /*29230*/  ISETP.LT.AND P3, PT, R14.reuse, R157, !P0 ;  /* 0x0000009d0e00720c */ /* 0x040fe20004761270 */
[----:B------:R-:W-:Y:S01]  /*29240*/  IMAD R14, R14, UR6, RZ ;  /* 0x000000060e0e7c24 */ /* 0x000fe2000f8e02ff */
[----:B------:R-:W-:Y:S01]  /*29250*/  LOP3.LUT R12, R2, 0x6a, R3, 0xfe, !PT ;  /* 0x0000006a020c7812 */ /* 0x000fe200078efe03 */
[----:B------:R4:W-:Y:S01]  /*29260*/  @P4 STG.E desc[UR16][R4.64], R21 ;  /* 0x0000001504004986 */ /* 0x0009e2000c101910 */
[-C--:B--2---:R-:W-:Y:S02]  /*29270*/  LEA R6, P6, R32, R40.reuse, 0x2 ;  /* 0x0000002820067211 */ /* 0x084fe400078c10ff */
[----:B---3--:R-:W-:Y:S01]  /*29280*/  LEA R8, P4, R16, R40, 0x2 ;  /* 0x0000002810087211 */ /* 0x008fe200078810ff */
[----:B------:R-:W-:Y:S01]  /*29290*/  IMAD R13, R12, UR6, RZ ;  /* 0x000000060c0d7c24 */ /* 0x000fe2000f8e02ff */
[----:B------:R-:W-:-:S02]  /*292a0*/  LEA.HI.X.SX32 R7, R32, R41, 0x2, P6 ;  /* 0x0000002920077211 */ /* 0x000fc400030f16ff */
[----:B------:R-:W-:Y:S02]  /*292b0*/  ISETP.LT.AND P6, PT, R12, R157, !P0 ;  /* 0x0000009d0c00720c */ /* 0x000fe400047c1270 */
[-C--:B-1----:R-:W-:Y:S01]  /*292c0*/  LEA R10, P5, R14, R40.reuse, 0x2 ;  /* 0x000000280e0a7211 */ /* 0x082fe200078a10ff */
[----:B------:R-:W-:Y:S01]  /*292d0*/  @P1 STG.E desc[UR16][R6.64], R22 ;  /* 0x0000001606001986 */ /* 0x000fe2000c101910 */
[-C--:B------:R-:W-:Y:S02]  /*292e0*/  LEA.HI.X.SX32 R9, R16, R41.reuse, 0x2, P4 ;  /* 0x0000002910097211 */ /* 0x080fe400020f16ff */
[----:B------:R-:W-:Y:S02]  /*292f0*/  LEA.HI.X.SX32 R11, R14, R41, 0x2, P5 ;  /* 0x000000290e0b7211 */ /* 0x000fe400028f16ff */
[----:B------:R-:W-:Y:S01]  /*29300*/  LEA R12, P4, R13, R40, 0x2 ;  /* 0x000000280d0c7211 */ /* 0x000fe200078810ff */
[----:B------:R1:W-:Y:S01]  /*29310*/  @P2 STG.E desc[UR16][R8.64], R23 ;  /* 0x0000001708002986 */ /* 0x0003e2000c101910 */
[----:B------:R-:W-:-:S02]  /*29320*/  LOP3.LUT R38, R2, 0x6c, R3, 0xfe, !PT ;  /* 0x0000006c02267812 */ /* 0x000fc400078efe03 */
[C-C-:B------:R-:W-:Y:S01]  /*29330*/  LOP3.LUT R36, R2.reuse, 0x6e, R3.reuse, 0xfe, !PT ;  /* 0x0000006e02247812 */ /* 0x140fe200078efe03 */
[----:B------:R-:W-:Y:S01]  /*29340*/  @P3 STG.E desc[UR16][R10.64], R24 ;  /* 0x000000180a003986 */ /* 0x000fe2000c101910 */
[----:B------:R-:W-:Y:S02]  /*29350*/  LEA.HI.X.SX32 R13, R13, R41, 0x2, P4 ;  /* 0x000000290d0d7211 */ /* 0x000fe400020f16ff */
[----:B----4-:R-:W-:Y:S02]  /*29360*/  LOP3.LUT R4, R2, 0x70, R3, 0xfe, !PT ;  /* 0x0000007002047812 */ /* 0x010fe400078efe03 */
[CC--:B------:R-:W-:Y:S01]  /*29370*/  ISETP.LT.AND P1, PT, R38.reuse, R157.reuse, !P0 ;  /* 0x0000009d2600720c */ /* 0x0c0fe20004721270 */
[----:B------:R-:W-:Y:S01]  /*29380*/  IMAD R38, R38, UR6, RZ ;  /* 0x0000000626267c24 */ /* 0x000fe2000f8e02ff */
[CC--:B------:R-:W-:Y:S01]  /*29390*/  ISETP.LT.AND P3, PT, R36.reuse, R157.reuse, !P0 ;  /* 0x0000009d2400720c */ /* 0x0c0fe20004761270 */
[----:B------:R-:W-:Y:S01]  /*293a0*/  IMAD R36, R36, UR6, RZ ;  /* 0x0000000624247c24 */ /* 0x000fe2000f8e02ff */
[----:B------:R2:W-:Y:S01]  /*293b0*/  @P6 STG.E desc[UR16][R12.64], R25 ;  /* 0x000000190c006986 */ /* 0x0005e2000c101910 */
[C---:B------:R-:W-:Y:S01]  /*293c0*/  ISETP.LT.AND P2, PT, R4.reuse, R157, !P0 ;  /* 0x0000009d0400720c */ /* 0x040fe20004741270 */
[----:B-1----:R-:W-:Y:S01]  /*293d0*/  IMAD R9, R4, UR6, RZ ;  /* 0x0000000604097c24 */ /* 0x002fe2000f8e02ff */
[----:B------:R-:W-:-:S02]  /*293e0*/  LEA R4, P6, R38, R40, 0x2 ;  /* 0x0000002826047211 */ /* 0x000fc400078c10ff */
[----:B------:R-:W-:Y:S02]  /*293f0*/  LEA R6, P5, R36, R40, 0x2 ;  /* 0x0000002824067211 */ /* 0x000fe400078a10ff */
[--C-:B------:R-:W-:Y:S02]  /*29400*/  LOP3.LUT R34, R2, 0x72, R3.reuse, 0xfe, !PT ;  /* 0x0000007202227812 */ /* 0x100fe400078efe03 */
[-C--:B------:R-:W-:Y:S02]  /*29410*/  LEA.HI.X.SX32 R5, R38, R41.reuse, 0x2, P6 ;  /* 0x0000002926057211 */ /* 0x080fe400030f16ff */
[----:B------:R-:W-:Y:S02]  /*29420*/  LEA.HI.X.SX32 R7, R36, R41, 0x2, P5 ;  /* 0x0000002924077211 */ /* 0x000fe400028f16ff */
[----:B------:R1:W3:Y:S01]  /*29430*/  LDS.128 R36, [R0] ;  /* 0x0000000000247984 */ /* 0x0002e20000000c00 */
[C---:B------:R-:W-:Y:S01]  /*29440*/  ISETP.LT.AND P4, PT, R34.reuse, R157, !P0 ;  /* 0x0000009d2200720c */ /* 0x040fe20004781270 */
[----:B------:R-:W-:Y:S01]  /*29450*/  IMAD R34, R34, UR6, RZ ;  /* 0x0000000622227c24 */ /* 0x000fe2000f8e02ff */
[C-C-:B------:R-:W-:Y:S01]  /*29460*/  LOP3.LUT R32, R2.reuse, 0x74, R3.reuse, 0xfe, !PT ;  /* 0x0000007402207812 */ /* 0x140fe200078efe03 */
[----:B------:R4:W-:Y:S01]  /*29470*/  @P1 STG.E desc[UR16][R4.64], R26 ;  /* 0x0000001a04001986 */ /* 0x0009e2000c101910 */
[----:B------:R-:W-:-:S02]  /*29480*/  LOP3.LUT R20, R2, 0x76, R3, 0xfe, !PT ;  /* 0x0000007602147812 */ /* 0x000fc400078efe03 */
[C-C-:B------:R-:W-:Y:S01]  /*29490*/  LOP3.LUT R18, R2.reuse, 0x78, R3.reuse, 0xfe, !PT ;  /* 0x0000007802127812 */ /* 0x140fe200078efe03 */
[----:B------:R4:W-:Y:S01]  /*294a0*/  @P3 STG.E desc[UR16][R6.64], R27 ;  /* 0x0000001b06003986 */ /* 0x0009e2000c101910 */
[C-C-:B------:R-:W-:Y:S02]  /*294b0*/  LOP3.LUT R16, R2.reuse, 0x7a, R3.reuse, 0xfe, !PT ;  /* 0x0000007a02107812 */ /* 0x140fe400078efe03 */
[C-C-:B------:R-:W-:Y:S02]  /*294c0*/  LOP3.LUT R14, R2.reuse, 0x7c, R3.reuse, 0xfe, !PT ;  /* 0x0000007c020e7812 */ /* 0x140fe400078efe03 */
[----:B--2---:R-:W-:Y:S01]  /*294d0*/  LOP3.LUT R12, R2, 0x7e, R3, 0xfe, !PT ;  /* 0x0000007e020c7812 */ /* 0x004fe200078efe03 */
[----:B-1----:R-:W-:Y:S01]  /*294e0*/  IMAD R0, R16, UR6, RZ ;  /* 0x0000000610007c24 */ /* 0x002fe2000f8e02ff */
[-C--:B------:R-:W-:Y:S01]  /*294f0*/  LEA R2, P5, R34, R40.reuse, 0x2 ;  /* 0x0000002822027211 */ /* 0x080fe200078a10ff */
[----:B------:R-:W-:Y:S01]  /*29500*/  IMAD R11, R14, UR6, RZ ;  /* 0x000000060e0b7c24 */ /* 0x000fe2000f8e02ff */
[----:B------:R-:W-:Y:S01]  /*29510*/  LEA R8, P6, R9, R40, 0x2 ;  /* 0x0000002809087211 */ /* 0x000fe200078c10ff */
[----:B------:R-:W-:Y:S01]  /*29520*/  IMAD R13, R12, UR6, RZ ;  /* 0x000000060c0d7c24 */ /* 0x000fe2000f8e02ff */
[----:B------:R-:W-:-:S02]  /*29530*/  LEA.HI.X.SX32 R3, R34, R41, 0x2, P5 ;  /* 0x0000002922037211 */ /* 0x000fc400028f16ff */
[C---:B------:R-:W-:Y:S01]  /*29540*/  ISETP.LT.AND P5, PT, R32.reuse, R157, !P0 ;  /* 0x0000009d2000720c */ /* 0x040fe200047a1270 */
[----:B------:R-:W-:Y:S01]  /*29550*/  IMAD R32, R32, UR6, RZ ;  /* 0x0000000620207c24 */ /* 0x000fe2000f8e02ff */
[----:B------:R-:W-:Y:S02]  /*29560*/  LEA.HI.X.SX32 R9, R9, R41, 0x2, P6 ;  /* 0x0000002909097211 */ /* 0x000fe400030f16ff */
[CC--:B------:R-:W-:Y:S01]  /*29570*/  ISETP.LT.AND P3, PT, R18.reuse, R157.reuse, !P0 ;  /* 0x0000009d1200720c */ /* 0x0c0fe20004761270 */
[----:B------:R-:W-:Y:S01]  /*29580*/  IMAD R18, R18, UR6, RZ ;  /* 0x0000000612127c24 */ /* 0x000fe2000f8e02ff */
[-C--:B----4-:R-:W-:Y:S01]  /*29590*/  LEA R4, P1, R32, R40.reuse, 0x2 ;  /* 0x0000002820047211 */ /* 0x090fe200078210ff */
[----:B------:R1:W-:Y:S03]  /*295a0*/  @P2 STG.E desc[UR16][R8.64], R28 ;  /* 0x0000001c08002986 */ /* 0x0003e6000c101910 */
[----:B------:R-:W-:Y:S01]  /*295b0*/  LEA R6, P2, R18, R40, 0x2 ;  /* 0x0000002812067211 */ /* 0x000fe200078410ff */
[----:B------:R2:W-:Y:S01]  /*295c0*/  @P4 STG.E desc[UR16][R2.64], R29 ;  /* 0x0000001d02004986 */ /* 0x0005e2000c101910 */
[C---:B------:R-:W-:Y:S01]  /*295d0*/  ISETP.LT.AND P4, PT, R20.reuse, R157, !P0 ;  /* 0x0000009d1400720c */ /* 0x040fe20004781270 */
[----:B------:R-:W-:Y:S01]  /*295e0*/  IMAD R20, R20, UR6, RZ ;  /* 0x0000000614147c24 */ /* 0x000fe2000f8e02ff */
[----:B------:R-:W-:-:S02]  /*295f0*/  LEA.HI.X.SX32 R5, R32, R41, 0x2, P1 ;  /* 0x0000002920057211 */ /* 0x000fc400008f16ff */
[----:B------:R-:W-:Y:S02]  /*29600*/  LEA.HI.X.SX32 R7, R18, R41, 0x2, P2 ;  /* 0x0000002912077211 */ /* 0x000fe400010f16ff */
[----:B------:R-:W-:Y:S01]  /*29610*/  ISETP.LT.AND P2, PT, R16, R157, !P0 ;  /* 0x0000009d1000720c */ /* 0x000fe20004741270 */
[----:B------:R4:W-:Y:S01]  /*29620*/  @P5 STG.E desc[UR16][R4.64], R30 ;  /* 0x0000001e04005986 */ /* 0x0009e2000c101910 */
[-C--:B-1----:R-:W-:Y:S02]  /*29630*/  LEA R8, P1, R0, R40.reuse, 0x2 ;  /* 0x0000002800087211 */ /* 0x082fe400078210ff */
[----:B--2---:R-:W-:Y:S02]  /*29640*/  LEA R2, P6, R20, R40, 0x2 ;  /* 0x0000002814027211 */ /* 0x004fe400078c10ff */
[----:B------:R-:W-:Y:S02]  /*29650*/  LEA.HI.X.SX32 R9, R0, R41, 0x2, P1 ;  /* 0x0000002900097211 */ /* 0x000fe400008f16ff */
[----:B------:R-:W-:-:S02]  /*29660*/  ISETP.LT.AND P1, PT, R14, R157, !P0 ;  /* 0x0000009d0e00720c */ /* 0x000fc40004721270 */
[----:B------:R-:W-:Y:S02]  /*29670*/  ISETP.LT.AND P0, PT, R12, R157, !P0 ;  /* 0x0000009d0c00720c */ /* 0x000fe40004701270 */
[----:B------:R-:W-:Y:S02]  /*29680*/  LEA.HI.X.SX32 R3, R20, R41, 0x2, P6 ;  /* 0x0000002914037211 */ /* 0x000fe400030f16ff */
[----:B------:R-:W-:-:S03]  /*29690*/  LEA R10, P6, R11, R40, 0x2 ;  /* 0x000000280b0a7211 */ /* 0x000fc600078c10ff */
[----:B------:R4:W-:Y:S01]  /*296a0*/  @P4 STG.E desc[UR16][R2.64], R31 ;  /* 0x0000001f02004986 */ /* 0x0009e2000c101910 */
[-C--:B------:R-:W-:Y:S02]  /*296b0*/  LEA.HI.X.SX32 R11, R11, R41.reuse, 0x2, P6 ;  /* 0x000000290b0b7211 */ /* 0x080fe400030f16ff */
[C---:B------:R-:W-:Y:S01]  /*296c0*/  LEA R40, P6, R13.reuse, R40, 0x2 ;  /* 0x000000280d287211 */ /* 0x040fe200078c10ff */
[----:B---3--:R4:W-:Y:S03]  /*296d0*/  @P3 STG.E desc[UR16][R6.64], R36 ;  /* 0x0000002406003986 */ /* 0x0089e6000c101910 */
[----:B------:R-:W-:Y:S01]  /*296e0*/  LEA.HI.X.SX32 R41, R13, R41, 0x2, P6 ;  /* 0x000000290d297211 */ /* 0x000fe200030f16ff */
[----:B------:R4:W-:Y:S04]  /*296f0*/  @P2 STG.E desc[UR16][R8.64], R37 ;  /* 0x0000002508002986 */ /* 0x0009e8000c101910 */
[----:B------:R4:W-:Y:S01]  /*29700*/  @P1 STG.E desc[UR16][R10.64], R38 ;  /* 0x000000260a001986 */ /* 0x0009e2000c101910 */
[----:B------:R-:W-:Y:S05]  /*29710*/  @!P0 EXIT ;  /* 0x000000000000894d */ /* 0x000fea0003800000 */
[----:B------:R-:W-:Y:S01]  /*29720*/  STG.E desc[UR16][R40.64], R39 ;  /* 0x0000002728007986 */ /* 0x000fe2000c101910 */
[----:B------:R-:W-:Y:S05]  /*29730*/  EXIT ;  /* 0x000000000000794d */ /* 0x000fea0003800000 */
.L_x_2:
[----:B------:R-:W-:-:S00]  /*29740*/  BRA `(.L_x_2) ;  /* 0xfffffffc00fc7947 */ /* 0x000fc0000383ffff */
[----:B------:R-:W-:-:S00]  /*29750*/  NOP ;  /* 0x0000000000007918 */ /* 0x000fc00000000000 */
        /* <DEDUP_REMOVED lines=10> */
.L_x_3:


//--------------------- .nv.shared.matmul_kernel  --------------------------
	.section	.nv.shared.matmul_kernel,"aw",@nobits
	.sectionflags	@""
	.align	16
	.zero		1024


//--------------------- .nv.shared.reserved.0     --------------------------
	.section	.nv.shared.reserved.0,"aw",@nobits
	.weak		__nv_reservedSMEM_offset_0_alias
	.size		__nv_reservedSMEM_offset_0_alias, 0, 0
	.other		__nv_reservedSMEM_offset_0_alias,@"STO_CUDA_RESERVED_SHARED STV_DEFAULT"
__nv_reservedSMEM_offset_0_alias:
	.zero		0


//--------------------- .nv.constant0.matmul_kernel --------------------------
	.section	.nv.constant0.matmul_kernel,"a",@progbits
	.sectionflags	@""
	.align	4
.nv.constant0.matmul_kernel:
	.zero		608


//--------------------- SYMBOLS --------------------------

	.type		.nv.reservedSmem.offset0,@object
	.size		.nv.reservedSmem.offset0,0x4
